//
// Generated by NVIDIA NVVM Compiler
//
// Compiler Build ID: CL-36424714
// Cuda compilation tools, release 13.0, V13.0.88
// Based on NVVM 20.0.0
//

.version 9.0
.target sm_100
.address_size 64

	// .globl	_Z20poisson_solve_1it_cuiiiiiiiiPfS_S_ffi

.visible .entry _Z20poisson_solve_1it_cuiiiiiiiiPfS_S_ffi(
	.param .u32 _Z20poisson_solve_1it_cuiiiiiiiiPfS_S_ffi_param_0,
	.param .u32 _Z20poisson_solve_1it_cuiiiiiiiiPfS_S_ffi_param_1,
	.param .u32 _Z20poisson_solve_1it_cuiiiiiiiiPfS_S_ffi_param_2,
	.param .u32 _Z20poisson_solve_1it_cuiiiiiiiiPfS_S_ffi_param_3,
	.param .u32 _Z20poisson_solve_1it_cuiiiiiiiiPfS_S_ffi_param_4,
	.param .u32 _Z20poisson_solve_1it_cuiiiiiiiiPfS_S_ffi_param_5,
	.param .u32 _Z20poisson_solve_1it_cuiiiiiiiiPfS_S_ffi_param_6,
	.param .u32 _Z20poisson_solve_1it_cuiiiiiiiiPfS_S_ffi_param_7,
	.param .u64 .ptr .align 1 _Z20poisson_solve_1it_cuiiiiiiiiPfS_S_ffi_param_8,
	.param .u64 .ptr .align 1 _Z20poisson_solve_1it_cuiiiiiiiiPfS_S_ffi_param_9,
	.param .u64 .ptr .align 1 _Z20poisson_solve_1it_cuiiiiiiiiPfS_S_ffi_param_10,
	.param .f32 _Z20poisson_solve_1it_cuiiiiiiiiPfS_S_ffi_param_11,
	.param .f32 _Z20poisson_solve_1it_cuiiiiiiiiPfS_S_ffi_param_12,
	.param .u32 _Z20poisson_solve_1it_cuiiiiiiiiPfS_S_ffi_param_13
)
{
	.reg .pred 	%p<11>;
	.reg .b32 	%r<50>;
	.reg .b32 	%f<21>;
	.reg .b64 	%rd<25>;
	.reg .b64 	%fd<8>;

	ld.param.u32 	%r12, [_Z20poisson_solve_1it_cuiiiiiiiiPfS_S_ffi_param_0];
	ld.param.u32 	%r13, [_Z20poisson_solve_1it_cuiiiiiiiiPfS_S_ffi_param_1];
	ld.param.u32 	%r14, [_Z20poisson_solve_1it_cuiiiiiiiiPfS_S_ffi_param_2];
	ld.param.u32 	%r15, [_Z20poisson_solve_1it_cuiiiiiiiiPfS_S_ffi_param_4];
	ld.param.u32 	%r16, [_Z20poisson_solve_1it_cuiiiiiiiiPfS_S_ffi_param_5];
	ld.param.u32 	%r17, [_Z20poisson_solve_1it_cuiiiiiiiiPfS_S_ffi_param_6];
	ld.param.u64 	%rd4, [_Z20poisson_solve_1it_cuiiiiiiiiPfS_S_ffi_param_8];
	ld.param.u64 	%rd5, [_Z20poisson_solve_1it_cuiiiiiiiiPfS_S_ffi_param_9];
	ld.param.u64 	%rd6, [_Z20poisson_solve_1it_cuiiiiiiiiPfS_S_ffi_param_10];
	ld.param.f32 	%f2, [_Z20poisson_solve_1it_cuiiiiiiiiPfS_S_ffi_param_11];
	ld.param.f32 	%f3, [_Z20poisson_solve_1it_cuiiiiiiiiPfS_S_ffi_param_12];
	ld.param.u32 	%r18, [_Z20poisson_solve_1it_cuiiiiiiiiPfS_S_ffi_param_13];
	mov.u32 	%r19, %tid.x;
	mov.u32 	%r1, %ntid.x;
	mov.u32 	%r20, %ctaid.x;
	mad.lo.s32 	%r49, %r1, %r20, %r19;
	setp.ge.s32 	%p1, %r49, %r17;
	@%p1 bra 	$L__BB0_6;
	cvta.to.global.u64 	%rd1, %rd4;
	add.s32 	%r3, %r12, -1;
	add.s32 	%r4, %r13, -1;
	add.s32 	%r5, %r14, -1;
	mul.f32 	%f1, %f3, %f3;
	mov.u32 	%r21, %nctaid.x;
	mul.lo.s32 	%r6, %r1, %r21;
	cvta.to.global.u64 	%rd2, %rd5;
	cvta.to.global.u64 	%rd3, %rd6;
	mul.wide.s32 	%rd20, %r16, 4;
$L__BB0_2:
	div.s32 	%r22, %r49, %r16;
	mul.lo.s32 	%r24, %r22, %r16;
	sub.s32 	%r8, %r49, %r24;
	div.s32 	%r25, %r22, %r15;
	mul.lo.s32 	%r26, %r25, %r15;
	sub.s32 	%r9, %r22, %r26;
	mul.lo.s32 	%r27, %r9, %r8;
	mul.lo.s32 	%r28, %r27, %r25;
	setp.eq.s32 	%p2, %r28, 0;
	setp.ge.s32 	%p3, %r25, %r3;
	setp.ge.s32 	%p4, %r9, %r4;
	or.pred  	%p5, %p3, %p4;
	or.pred  	%p6, %p5, %p2;
	setp.ge.s32 	%p7, %r8, %r5;
	or.pred  	%p8, %p6, %p7;
	@%p8 bra 	$L__BB0_5;
	add.s32 	%r29, %r9, %r8;
	add.s32 	%r30, %r29, %r25;
	shr.u32 	%r31, %r30, 31;
	add.s32 	%r32, %r30, %r31;
	and.b32  	%r33, %r32, -2;
	sub.s32 	%r34, %r30, %r33;
	setp.eq.s32 	%p9, %r34, %r18;
	@%p9 bra 	$L__BB0_5;
	add.s32 	%r36, %r26, %r15;
	add.s32 	%r37, %r36, %r9;
	mad.lo.s32 	%r38, %r37, %r16, %r8;
	mul.wide.s32 	%rd7, %r38, 4;
	add.s64 	%rd8, %rd1, %rd7;
	ld.global.f32 	%f4, [%rd8];
	add.s32 	%r39, %r25, -1;
	mad.lo.s32 	%r40, %r39, %r15, %r9;
	mad.lo.s32 	%r41, %r40, %r16, %r8;
	mul.wide.s32 	%rd9, %r41, 4;
	add.s64 	%rd10, %rd1, %rd9;
	ld.global.f32 	%f5, [%rd10];
	add.f32 	%f6, %f4, %f5;
	add.s32 	%r42, %r9, %r26;
	mul.lo.s32 	%r43, %r42, %r16;
	add.s32 	%r44, %r43, %r16;
	add.s32 	%r45, %r44, %r8;
	mul.wide.s32 	%rd11, %r45, 4;
	add.s64 	%rd12, %rd1, %rd11;
	ld.global.f32 	%f7, [%rd12];
	add.f32 	%f8, %f6, %f7;
	add.s32 	%r46, %r42, -1;
	mad.lo.s32 	%r47, %r46, %r16, %r8;
	mul.wide.s32 	%rd13, %r47, 4;
	add.s64 	%rd14, %rd1, %rd13;
	ld.global.f32 	%f9, [%rd14];
	add.f32 	%f10, %f8, %f9;
	cvt.s64.s32 	%rd15, %r43;
	cvt.s64.s32 	%rd16, %r8;
	add.s64 	%rd17, %rd16, %rd15;
	shl.b64 	%rd18, %rd17, 2;
	add.s64 	%rd19, %rd1, %rd18;
	ld.global.f32 	%f11, [%rd19+4];
	add.f32 	%f12, %f10, %f11;
	ld.global.f32 	%f13, [%rd19+-4];
	add.f32 	%f14, %f12, %f13;
	cvt.f64.f32 	%fd1, %f14;
	div.rn.f64 	%fd2, %fd1, 0d4018000000000000;
	add.s32 	%r48, %r47, %r16;
	add.s64 	%rd21, %rd14, %rd20;
	ld.global.f32 	%f15, [%rd21];
	cvt.f64.f32 	%fd3, %f15;
	sub.f64 	%fd4, %fd2, %fd3;
	mul.wide.s32 	%rd22, %r48, 4;
	add.s64 	%rd23, %rd2, %rd22;
	ld.global.f32 	%f16, [%rd23];
	mul.f32 	%f17, %f1, %f16;
	cvt.f64.f32 	%fd5, %f17;
	div.rn.f64 	%fd6, %fd5, 0d4018000000000000;
	sub.f64 	%fd7, %fd4, %fd6;
	cvt.rn.f32.f64 	%f18, %fd7;
	add.s64 	%rd24, %rd3, %rd22;
	st.global.f32 	[%rd24], %f18;
	ld.global.f32 	%f19, [%rd21];
	fma.rn.f32 	%f20, %f2, %f18, %f19;
	st.global.f32 	[%rd21], %f20;
$L__BB0_5:
	add.s32 	%r49, %r49, %r6;
	setp.lt.s32 	%p10, %r49, %r17;
	@%p10 bra 	$L__BB0_2;
$L__BB0_6:
	ret;

}
	// .globl	_Z17before_poisson_cuiiiiPfS_S_S_S_S_S_S_S_S_S_S_S_S_S_S_S_S_S_S_S_S_S_S_S_S_S_fffffffffffffffffffffffffffffff
.visible .entry _Z17before_poisson_cuiiiiPfS_S_S_S_S_S_S_S_S_S_S_S_S_S_S_S_S_S_S_S_S_S_S_S_S_S_fffffffffffffffffffffffffffffff(
	.param .u32 _Z17before_poisson_cuiiiiPfS_S_S_S_S_S_S_S_S_S_S_S_S_S_S_S_S_S_S_S_S_S_S_S_S_S_fffffffffffffffffffffffffffffff_param_0,
	.param .u32 _Z17before_poisson_cuiiiiPfS_S_S_S_S_S_S_S_S_S_S_S_S_S_S_S_S_S_S_S_S_S_S_S_S_S_fffffffffffffffffffffffffffffff_param_1,
	.param .u32 _Z17before_poisson_cuiiiiPfS_S_S_S_S_S_S_S_S_S_S_S_S_S_S_S_S_S_S_S_S_S_S_S_S_S_fffffffffffffffffffffffffffffff_param_2,
	.param .u32 _Z17before_poisson_cuiiiiPfS_S_S_S_S_S_S_S_S_S_S_S_S_S_S_S_S_S_S_S_S_S_S_S_S_S_fffffffffffffffffffffffffffffff_param_3,
	.param .u64 .ptr .align 1 _Z17before_poisson_cuiiiiPfS_S_S_S_S_S_S_S_S_S_S_S_S_S_S_S_S_S_S_S_S_S_S_S_S_S_fffffffffffffffffffffffffffffff_param_4,
	.param .u64 .ptr .align 1 _Z17before_poisson_cuiiiiPfS_S_S_S_S_S_S_S_S_S_S_S_S_S_S_S_S_S_S_S_S_S_S_S_S_S_fffffffffffffffffffffffffffffff_param_5,
	.param .u64 .ptr .align 1 _Z17before_poisson_cuiiiiPfS_S_S_S_S_S_S_S_S_S_S_S_S_S_S_S_S_S_S_S_S_S_S_S_S_S_fffffffffffffffffffffffffffffff_param_6,
	.param .u64 .ptr .align 1 _Z17before_poisson_cuiiiiPfS_S_S_S_S_S_S_S_S_S_S_S_S_S_S_S_S_S_S_S_S_S_S_S_S_S_fffffffffffffffffffffffffffffff_param_7,
	.param .u64 .ptr .align 1 _Z17before_poisson_cuiiiiPfS_S_S_S_S_S_S_S_S_S_S_S_S_S_S_S_S_S_S_S_S_S_S_S_S_S_fffffffffffffffffffffffffffffff_param_8,
	.param .u64 .ptr .align 1 _Z17before_poisson_cuiiiiPfS_S_S_S_S_S_S_S_S_S_S_S_S_S_S_S_S_S_S_S_S_S_S_S_S_S_fffffffffffffffffffffffffffffff_param_9,
	.param .u64 .ptr .align 1 _Z17before_poisson_cuiiiiPfS_S_S_S_S_S_S_S_S_S_S_S_S_S_S_S_S_S_S_S_S_S_S_S_S_S_fffffffffffffffffffffffffffffff_param_10,
	.param .u64 .ptr .align 1 _Z17before_poisson_cuiiiiPfS_S_S_S_S_S_S_S_S_S_S_S_S_S_S_S_S_S_S_S_S_S_S_S_S_S_fffffffffffffffffffffffffffffff_param_11,
	.param .u64 .ptr .align 1 _Z17before_poisson_cuiiiiPfS_S_S_S_S_S_S_S_S_S_S_S_S_S_S_S_S_S_S_S_S_S_S_S_S_S_fffffffffffffffffffffffffffffff_param_12,
	.param .u64 .ptr .align 1 _Z17before_poisson_cuiiiiPfS_S_S_S_S_S_S_S_S_S_S_S_S_S_S_S_S_S_S_S_S_S_S_S_S_S_fffffffffffffffffffffffffffffff_param_13,
	.param .u64 .ptr .align 1 _Z17before_poisson_cuiiiiPfS_S_S_S_S_S_S_S_S_S_S_S_S_S_S_S_S_S_S_S_S_S_S_S_S_S_fffffffffffffffffffffffffffffff_param_14,
	.param .u64 .ptr .align 1 _Z17before_poisson_cuiiiiPfS_S_S_S_S_S_S_S_S_S_S_S_S_S_S_S_S_S_S_S_S_S_S_S_S_S_fffffffffffffffffffffffffffffff_param_15,
	.param .u64 .ptr .align 1 _Z17before_poisson_cuiiiiPfS_S_S_S_S_S_S_S_S_S_S_S_S_S_S_S_S_S_S_S_S_S_S_S_S_S_fffffffffffffffffffffffffffffff_param_16,
	.param .u64 .ptr .align 1 _Z17before_poisson_cuiiiiPfS_S_S_S_S_S_S_S_S_S_S_S_S_S_S_S_S_S_S_S_S_S_S_S_S_S_fffffffffffffffffffffffffffffff_param_17,
	.param .u64 .ptr .align 1 _Z17before_poisson_cuiiiiPfS_S_S_S_S_S_S_S_S_S_S_S_S_S_S_S_S_S_S_S_S_S_S_S_S_S_fffffffffffffffffffffffffffffff_param_18,
	.param .u64 .ptr .align 1 _Z17before_poisson_cuiiiiPfS_S_S_S_S_S_S_S_S_S_S_S_S_S_S_S_S_S_S_S_S_S_S_S_S_S_fffffffffffffffffffffffffffffff_param_19,
	.param .u64 .ptr .align 1 _Z17before_poisson_cuiiiiPfS_S_S_S_S_S_S_S_S_S_S_S_S_S_S_S_S_S_S_S_S_S_S_S_S_S_fffffffffffffffffffffffffffffff_param_20,
	.param .u64 .ptr .align 1 _Z17before_poisson_cuiiiiPfS_S_S_S_S_S_S_S_S_S_S_S_S_S_S_S_S_S_S_S_S_S_S_S_S_S_fffffffffffffffffffffffffffffff_param_21,
	.param .u64 .ptr .align 1 _Z17before_poisson_cuiiiiPfS_S_S_S_S_S_S_S_S_S_S_S_S_S_S_S_S_S_S_S_S_S_S_S_S_S_fffffffffffffffffffffffffffffff_param_22,
	.param .u64 .ptr .align 1 _Z17before_poisson_cuiiiiPfS_S_S_S_S_S_S_S_S_S_S_S_S_S_S_S_S_S_S_S_S_S_S_S_S_S_fffffffffffffffffffffffffffffff_param_23,
	.param .u64 .ptr .align 1 _Z17before_poisson_cuiiiiPfS_S_S_S_S_S_S_S_S_S_S_S_S_S_S_S_S_S_S_S_S_S_S_S_S_S_fffffffffffffffffffffffffffffff_param_24,
	.param .u64 .ptr .align 1 _Z17before_poisson_cuiiiiPfS_S_S_S_S_S_S_S_S_S_S_S_S_S_S_S_S_S_S_S_S_S_S_S_S_S_fffffffffffffffffffffffffffffff_param_25,
	.param .u64 .ptr .align 1 _Z17before_poisson_cuiiiiPfS_S_S_S_S_S_S_S_S_S_S_S_S_S_S_S_S_S_S_S_S_S_S_S_S_S_fffffffffffffffffffffffffffffff_param_26,
	.param .u64 .ptr .align 1 _Z17before_poisson_cuiiiiPfS_S_S_S_S_S_S_S_S_S_S_S_S_S_S_S_S_S_S_S_S_S_S_S_S_S_fffffffffffffffffffffffffffffff_param_27,
	.param .u64 .ptr .align 1 _Z17before_poisson_cuiiiiPfS_S_S_S_S_S_S_S_S_S_S_S_S_S_S_S_S_S_S_S_S_S_S_S_S_S_fffffffffffffffffffffffffffffff_param_28,
	.param .u64 .ptr .align 1 _Z17before_poisson_cuiiiiPfS_S_S_S_S_S_S_S_S_S_S_S_S_S_S_S_S_S_S_S_S_S_S_S_S_S_fffffffffffffffffffffffffffffff_param_29,
	.param .u64 .ptr .align 1 _Z17before_poisson_cuiiiiPfS_S_S_S_S_S_S_S_S_S_S_S_S_S_S_S_S_S_S_S_S_S_S_S_S_S_fffffffffffffffffffffffffffffff_param_30,
	.param .f32 _Z17before_poisson_cuiiiiPfS_S_S_S_S_S_S_S_S_S_S_S_S_S_S_S_S_S_S_S_S_S_S_S_S_S_fffffffffffffffffffffffffffffff_param_31,
	.param .f32 _Z17before_poisson_cuiiiiPfS_S_S_S_S_S_S_S_S_S_S_S_S_S_S_S_S_S_S_S_S_S_S_S_S_S_fffffffffffffffffffffffffffffff_param_32,
	.param .f32 _Z17before_poisson_cuiiiiPfS_S_S_S_S_S_S_S_S_S_S_S_S_S_S_S_S_S_S_S_S_S_S_S_S_S_fffffffffffffffffffffffffffffff_param_33,
	.param .f32 _Z17before_poisson_cuiiiiPfS_S_S_S_S_S_S_S_S_S_S_S_S_S_S_S_S_S_S_S_S_S_S_S_S_S_fffffffffffffffffffffffffffffff_param_34,
	.param .f32 _Z17before_poisson_cuiiiiPfS_S_S_S_S_S_S_S_S_S_S_S_S_S_S_S_S_S_S_S_S_S_S_S_S_S_fffffffffffffffffffffffffffffff_param_35,
	.param .f32 _Z17before_poisson_cuiiiiPfS_S_S_S_S_S_S_S_S_S_S_S_S_S_S_S_S_S_S_S_S_S_S_S_S_S_fffffffffffffffffffffffffffffff_param_36,
	.param .f32 _Z17before_poisson_cuiiiiPfS_S_S_S_S_S_S_S_S_S_S_S_S_S_S_S_S_S_S_S_S_S_S_S_S_S_fffffffffffffffffffffffffffffff_param_37,
	.param .f32 _Z17before_poisson_cuiiiiPfS_S_S_S_S_S_S_S_S_S_S_S_S_S_S_S_S_S_S_S_S_S_S_S_S_S_fffffffffffffffffffffffffffffff_param_38,
	.param .f32 _Z17before_poisson_cuiiiiPfS_S_S_S_S_S_S_S_S_S_S_S_S_S_S_S_S_S_S_S_S_S_S_S_S_S_fffffffffffffffffffffffffffffff_param_39,
	.param .f32 _Z17before_poisson_cuiiiiPfS_S_S_S_S_S_S_S_S_S_S_S_S_S_S_S_S_S_S_S_S_S_S_S_S_S_fffffffffffffffffffffffffffffff_param_40,
	.param .f32 _Z17before_poisson_cuiiiiPfS_S_S_S_S_S_S_S_S_S_S_S_S_S_S_S_S_S_S_S_S_S_S_S_S_S_fffffffffffffffffffffffffffffff_param_41,
	.param .f32 _Z17before_poisson_cuiiiiPfS_S_S_S_S_S_S_S_S_S_S_S_S_S_S_S_S_S_S_S_S_S_S_S_S_S_fffffffffffffffffffffffffffffff_param_42,
	.param .f32 _Z17before_poisson_cuiiiiPfS_S_S_S_S_S_S_S_S_S_S_S_S_S_S_S_S_S_S_S_S_S_S_S_S_S_fffffffffffffffffffffffffffffff_param_43,
	.param .f32 _Z17before_poisson_cuiiiiPfS_S_S_S_S_S_S_S_S_S_S_S_S_S_S_S_S_S_S_S_S_S_S_S_S_S_fffffffffffffffffffffffffffffff_param_44,
	.param .f32 _Z17before_poisson_cuiiiiPfS_S_S_S_S_S_S_S_S_S_S_S_S_S_S_S_S_S_S_S_S_S_S_S_S_S_fffffffffffffffffffffffffffffff_param_45,
	.param .f32 _Z17before_poisson_cuiiiiPfS_S_S_S_S_S_S_S_S_S_S_S_S_S_S_S_S_S_S_S_S_S_S_S_S_S_fffffffffffffffffffffffffffffff_param_46,
	.param .f32 _Z17before_poisson_cuiiiiPfS_S_S_S_S_S_S_S_S_S_S_S_S_S_S_S_S_S_S_S_S_S_S_S_S_S_fffffffffffffffffffffffffffffff_param_47,
	.param .f32 _Z17before_poisson_cuiiiiPfS_S_S_S_S_S_S_S_S_S_S_S_S_S_S_S_S_S_S_S_S_S_S_S_S_S_fffffffffffffffffffffffffffffff_param_48,
	.param .f32 _Z17before_poisson_cuiiiiPfS_S_S_S_S_S_S_S_S_S_S_S_S_S_S_S_S_S_S_S_S_S_S_S_S_S_fffffffffffffffffffffffffffffff_param_49,
	.param .f32 _Z17before_poisson_cuiiiiPfS_S_S_S_S_S_S_S_S_S_S_S_S_S_S_S_S_S_S_S_S_S_S_S_S_S_fffffffffffffffffffffffffffffff_param_50,
	.param .f32 _Z17before_poisson_cuiiiiPfS_S_S_S_S_S_S_S_S_S_S_S_S_S_S_S_S_S_S_S_S_S_S_S_S_S_fffffffffffffffffffffffffffffff_param_51,
	.param .f32 _Z17before_poisson_cuiiiiPfS_S_S_S_S_S_S_S_S_S_S_S_S_S_S_S_S_S_S_S_S_S_S_S_S_S_fffffffffffffffffffffffffffffff_param_52,
	.param .f32 _Z17before_poisson_cuiiiiPfS_S_S_S_S_S_S_S_S_S_S_S_S_S_S_S_S_S_S_S_S_S_S_S_S_S_fffffffffffffffffffffffffffffff_param_53,
	.param .f32 _Z17before_poisson_cuiiiiPfS_S_S_S_S_S_S_S_S_S_S_S_S_S_S_S_S_S_S_S_S_S_S_S_S_S_fffffffffffffffffffffffffffffff_param_54,
	.param .f32 _Z17before_poisson_cuiiiiPfS_S_S_S_S_S_S_S_S_S_S_S_S_S_S_S_S_S_S_S_S_S_S_S_S_S_fffffffffffffffffffffffffffffff_param_55,
	.param .f32 _Z17before_poisson_cuiiiiPfS_S_S_S_S_S_S_S_S_S_S_S_S_S_S_S_S_S_S_S_S_S_S_S_S_S_fffffffffffffffffffffffffffffff_param_56,
	.param .f32 _Z17before_poisson_cuiiiiPfS_S_S_S_S_S_S_S_S_S_S_S_S_S_S_S_S_S_S_S_S_S_S_S_S_S_fffffffffffffffffffffffffffffff_param_57,
	.param .f32 _Z17before_poisson_cuiiiiPfS_S_S_S_S_S_S_S_S_S_S_S_S_S_S_S_S_S_S_S_S_S_S_S_S_S_fffffffffffffffffffffffffffffff_param_58,
	.param .f32 _Z17before_poisson_cuiiiiPfS_S_S_S_S_S_S_S_S_S_S_S_S_S_S_S_S_S_S_S_S_S_S_S_S_S_fffffffffffffffffffffffffffffff_param_59,
	.param .f32 _Z17before_poisson_cuiiiiPfS_S_S_S_S_S_S_S_S_S_S_S_S_S_S_S_S_S_S_S_S_S_S_S_S_S_fffffffffffffffffffffffffffffff_param_60,
	.param .f32 _Z17before_poisson_cuiiiiPfS_S_S_S_S_S_S_S_S_S_S_S_S_S_S_S_S_S_S_S_S_S_S_S_S_S_fffffffffffffffffffffffffffffff_param_61
)
{
	.reg .pred 	%p<25>;
	.reg .b32 	%r<67>;
	.reg .b32 	%f<36>;
	.reg .b64 	%rd<37>;
	.reg .b64 	%fd<6>;

	ld.param.u32 	%r25, [_Z17before_poisson_cuiiiiPfS_S_S_S_S_S_S_S_S_S_S_S_S_S_S_S_S_S_S_S_S_S_S_S_S_S_fffffffffffffffffffffffffffffff_param_0];
	ld.param.u32 	%r26, [_Z17before_poisson_cuiiiiPfS_S_S_S_S_S_S_S_S_S_S_S_S_S_S_S_S_S_S_S_S_S_S_S_S_S_fffffffffffffffffffffffffffffff_param_1];
	ld.param.u32 	%r27, [_Z17before_poisson_cuiiiiPfS_S_S_S_S_S_S_S_S_S_S_S_S_S_S_S_S_S_S_S_S_S_S_S_S_S_fffffffffffffffffffffffffffffff_param_2];
	ld.param.u64 	%rd5, [_Z17before_poisson_cuiiiiPfS_S_S_S_S_S_S_S_S_S_S_S_S_S_S_S_S_S_S_S_S_S_S_S_S_S_fffffffffffffffffffffffffffffff_param_4];
	ld.param.u64 	%rd6, [_Z17before_poisson_cuiiiiPfS_S_S_S_S_S_S_S_S_S_S_S_S_S_S_S_S_S_S_S_S_S_S_S_S_S_fffffffffffffffffffffffffffffff_param_5];
	ld.param.u64 	%rd7, [_Z17before_poisson_cuiiiiPfS_S_S_S_S_S_S_S_S_S_S_S_S_S_S_S_S_S_S_S_S_S_S_S_S_S_fffffffffffffffffffffffffffffff_param_15];
	ld.param.u64 	%rd8, [_Z17before_poisson_cuiiiiPfS_S_S_S_S_S_S_S_S_S_S_S_S_S_S_S_S_S_S_S_S_S_S_S_S_S_fffffffffffffffffffffffffffffff_param_16];
	ld.param.f32 	%f2, [_Z17before_poisson_cuiiiiPfS_S_S_S_S_S_S_S_S_S_S_S_S_S_S_S_S_S_S_S_S_S_S_S_S_S_fffffffffffffffffffffffffffffff_param_31];
	ld.param.f32 	%f3, [_Z17before_poisson_cuiiiiPfS_S_S_S_S_S_S_S_S_S_S_S_S_S_S_S_S_S_S_S_S_S_S_S_S_S_fffffffffffffffffffffffffffffff_param_32];
	ld.param.f32 	%f4, [_Z17before_poisson_cuiiiiPfS_S_S_S_S_S_S_S_S_S_S_S_S_S_S_S_S_S_S_S_S_S_S_S_S_S_fffffffffffffffffffffffffffffff_param_41];
	ld.param.f32 	%f5, [_Z17before_poisson_cuiiiiPfS_S_S_S_S_S_S_S_S_S_S_S_S_S_S_S_S_S_S_S_S_S_S_S_S_S_fffffffffffffffffffffffffffffff_param_42];
	ld.param.f32 	%f6, [_Z17before_poisson_cuiiiiPfS_S_S_S_S_S_S_S_S_S_S_S_S_S_S_S_S_S_S_S_S_S_S_S_S_S_fffffffffffffffffffffffffffffff_param_55];
	cvta.to.global.u64 	%rd1, %rd8;
	cvta.to.global.u64 	%rd2, %rd7;
	mov.u32 	%r28, %tid.x;
	mov.u32 	%r29, %ntid.x;
	mov.u32 	%r30, %ctaid.x;
	mad.lo.s32 	%r66, %r29, %r30, %r28;
	mov.u32 	%r31, %nctaid.x;
	mul.lo.s32 	%r2, %r29, %r31;
	add.s32 	%r32, %r25, 3;
	add.s32 	%r3, %r26, 3;
	add.s32 	%r4, %r27, 3;
	mul.lo.s32 	%r33, %r3, %r32;
	mul.lo.s32 	%r5, %r33, %r4;
	setp.ge.s32 	%p1, %r66, %r5;
	@%p1 bra 	$L__BB1_14;
	mul.f32 	%f7, %f4, %f6;
	mul.f32 	%f1, %f6, %f7;
	add.s32 	%r34, %r66, %r2;
	max.s32 	%r35, %r5, %r34;
	setp.lt.s32 	%p2, %r34, %r5;
	selp.u32 	%r36, 1, 0, %p2;
	add.s32 	%r37, %r34, %r36;
	sub.s32 	%r38, %r35, %r37;
	div.u32 	%r39, %r38, %r2;
	add.s32 	%r6, %r39, %r36;
	and.b32  	%r40, %r6, 3;
	setp.eq.s32 	%p3, %r40, 3;
	mov.u32 	%r63, %r66;
	@%p3 bra 	$L__BB1_4;
	add.s32 	%r41, %r6, 1;
	and.b32  	%r42, %r41, 3;
	neg.s32 	%r61, %r42;
	mov.u32 	%r63, %r66;
$L__BB1_3:
	.pragma "nounroll";
	mul.wide.s32 	%rd9, %r63, 4;
	add.s64 	%rd10, %rd1, %rd9;
	add.s64 	%rd11, %rd2, %rd9;
	ld.global.f32 	%f8, [%rd11];
	mul.f32 	%f9, %f1, %f8;
	div.rn.f32 	%f10, %f9, 0f40C00000;
	st.global.f32 	[%rd10], %f10;
	add.s32 	%r63, %r63, %r2;
	add.s32 	%r61, %r61, 1;
	setp.ne.s32 	%p4, %r61, 0;
	@%p4 bra 	$L__BB1_3;
$L__BB1_4:
	setp.lt.u32 	%p5, %r6, 3;
	@%p5 bra 	$L__BB1_5;
	bra.uni 	$L__BB1_15;
$L__BB1_5:
	add.s32 	%r13, %r25, -1;
	add.s32 	%r14, %r26, -1;
	add.s32 	%r15, %r27, -1;
	cvt.f64.f32 	%fd2, %f4;
	div.rn.f64 	%fd1, %fd2, 0d4018000000000000;
	cvt.s64.s32 	%rd27, %r27;
	mov.u32 	%r65, %r66;
$L__BB1_6:
	div.s32 	%r44, %r65, %r4;
	mul.lo.s32 	%r45, %r44, %r4;
	sub.s32 	%r46, %r65, %r45;
	div.s32 	%r47, %r44, %r3;
	mul.lo.s32 	%r48, %r47, %r3;
	sub.s32 	%r49, %r44, %r48;
	setp.ge.s32 	%p7, %r47, %r13;
	min.s32 	%r50, %r47, %r49;
	setp.lt.s32 	%p8, %r50, 1;
	setp.ge.s32 	%p9, %r49, %r14;
	or.pred  	%p10, %p7, %p9;
	or.pred  	%p11, %p10, %p8;
	setp.lt.s32 	%p12, %r46, 1;
	or.pred  	%p13, %p12, %p11;
	setp.ge.s32 	%p14, %r46, %r15;
	or.pred  	%p15, %p13, %p14;
	@%p15 bra 	$L__BB1_8;
	cvt.s64.s32 	%rd24, %r65;
	mul.wide.s32 	%rd25, %r65, 4;
	add.s64 	%rd26, %rd1, %rd25;
	ld.global.f32 	%f23, [%rd26+-4];
	sub.s64 	%rd28, %rd24, %rd27;
	shl.b64 	%rd29, %rd28, 2;
	add.s64 	%rd30, %rd1, %rd29;
	ld.global.f32 	%f24, [%rd30+-12];
	add.f32 	%f25, %f23, %f24;
	mul.lo.s32 	%r52, %r4, %r3;
	sub.s32 	%r53, %r65, %r52;
	mul.wide.s32 	%rd31, %r53, 4;
	add.s64 	%rd32, %rd1, %rd31;
	ld.global.f32 	%f26, [%rd32];
	add.f32 	%f27, %f25, %f26;
	cvt.f64.f32 	%fd3, %f27;
	ld.global.f32 	%f28, [%rd26];
	cvt.f64.f32 	%fd4, %f28;
	fma.rn.f64 	%fd5, %fd1, %fd3, %fd4;
	cvt.rn.f32.f64 	%f29, %fd5;
	st.global.f32 	[%rd26], %f29;
	bra.uni 	$L__BB1_9;
$L__BB1_8:
	mul.wide.s32 	%rd22, %r65, 4;
	add.s64 	%rd23, %rd1, %rd22;
	mov.b32 	%r51, 0;
	st.global.u32 	[%rd23], %r51;
$L__BB1_9:
	add.s32 	%r65, %r65, %r2;
	setp.lt.s32 	%p16, %r65, %r5;
	@%p16 bra 	$L__BB1_6;
	cvta.to.global.u64 	%rd3, %rd5;
	cvta.to.global.u64 	%rd4, %rd6;
$L__BB1_11:
	div.s32 	%r54, %r66, %r4;
	mul.lo.s32 	%r55, %r54, %r4;
	sub.s32 	%r21, %r66, %r55;
	div.s32 	%r23, %r54, %r3;
	mul.lo.s32 	%r56, %r23, %r3;
	sub.s32 	%r22, %r54, %r56;
	mul.lo.s32 	%r57, %r22, %r21;
	mul.lo.s32 	%r58, %r57, %r23;
	setp.eq.s32 	%p17, %r58, 0;
	setp.ge.s32 	%p18, %r23, %r13;
	setp.ge.s32 	%p19, %r22, %r14;
	or.pred  	%p20, %p18, %p19;
	or.pred  	%p21, %p20, %p17;
	setp.ge.s32 	%p22, %r21, %r15;
	or.pred  	%p23, %p21, %p22;
	@%p23 bra 	$L__BB1_13;
	mad.lo.s32 	%r59, %r23, %r3, %r22;
	mad.lo.s32 	%r60, %r59, %r4, %r21;
	mul.wide.s32 	%rd33, %r60, 4;
	add.s64 	%rd34, %rd3, %rd33;
	ld.global.f32 	%f30, [%rd34];
	add.s64 	%rd35, %rd4, %rd33;
	ld.global.f32 	%f31, [%rd35];
	mul.f32 	%f32, %f2, %f31;
	fma.rn.f32 	%f33, %f3, %f30, %f32;
	neg.f32 	%f34, %f33;
	div.rn.f32 	%f35, %f34, %f5;
	add.s64 	%rd36, %rd2, %rd33;
	st.global.f32 	[%rd36], %f35;
$L__BB1_13:
	add.s32 	%r66, %r66, %r2;
	setp.lt.s32 	%p24, %r66, %r5;
	@%p24 bra 	$L__BB1_11;
$L__BB1_14:
	ret;
$L__BB1_15:
	mul.wide.s32 	%rd12, %r63, 4;
	add.s64 	%rd13, %rd2, %rd12;
	ld.global.f32 	%f11, [%rd13];
	mul.f32 	%f12, %f1, %f11;
	div.rn.f32 	%f13, %f12, 0f40C00000;
	add.s64 	%rd14, %rd1, %rd12;
	st.global.f32 	[%rd14], %f13;
	mul.wide.s32 	%rd15, %r2, 4;
	add.s64 	%rd16, %rd13, %rd15;
	ld.global.f32 	%f14, [%rd16];
	mul.f32 	%f15, %f1, %f14;
	div.rn.f32 	%f16, %f15, 0f40C00000;
	add.s64 	%rd17, %rd14, %rd15;
	st.global.f32 	[%rd17], %f16;
	add.s64 	%rd18, %rd16, %rd15;
	ld.global.f32 	%f17, [%rd18];
	mul.f32 	%f18, %f1, %f17;
	div.rn.f32 	%f19, %f18, 0f40C00000;
	add.s64 	%rd19, %rd17, %rd15;
	st.global.f32 	[%rd19], %f19;
	add.s64 	%rd20, %rd18, %rd15;
	ld.global.f32 	%f20, [%rd20];
	mul.f32 	%f21, %f1, %f20;
	div.rn.f32 	%f22, %f21, 0f40C00000;
	add.s64 	%rd21, %rd19, %rd15;
	st.global.f32 	[%rd21], %f22;
	shl.b32 	%r43, %r2, 2;
	add.s32 	%r63, %r43, %r63;
	setp.lt.s32 	%p6, %r63, %r5;
	@%p6 bra 	$L__BB1_15;
	bra.uni 	$L__BB1_5;

}
	// .globl	_Z16after_poisson_cuiiiiPfS_S_S_S_S_S_S_S_S_S_S_S_S_S_S_S_S_S_S_S_S_S_S_S_S_S_S_S_fffffffffffffffffffffffffffffffS_
.visible .entry _Z16after_poisson_cuiiiiPfS_S_S_S_S_S_S_S_S_S_S_S_S_S_S_S_S_S_S_S_S_S_S_S_S_S_S_S_fffffffffffffffffffffffffffffffS_(
	.param .u32 _Z16after_poisson_cuiiiiPfS_S_S_S_S_S_S_S_S_S_S_S_S_S_S_S_S_S_S_S_S_S_S_S_S_S_S_S_fffffffffffffffffffffffffffffffS__param_0,
	.param .u32 _Z16after_poisson_cuiiiiPfS_S_S_S_S_S_S_S_S_S_S_S_S_S_S_S_S_S_S_S_S_S_S_S_S_S_S_S_fffffffffffffffffffffffffffffffS__param_1,
	.param .u32 _Z16after_poisson_cuiiiiPfS_S_S_S_S_S_S_S_S_S_S_S_S_S_S_S_S_S_S_S_S_S_S_S_S_S_S_S_fffffffffffffffffffffffffffffffS__param_2,
	.param .u32 _Z16after_poisson_cuiiiiPfS_S_S_S_S_S_S_S_S_S_S_S_S_S_S_S_S_S_S_S_S_S_S_S_S_S_S_S_fffffffffffffffffffffffffffffffS__param_3,
	.param .u64 .ptr .align 1 _Z16after_poisson_cuiiiiPfS_S_S_S_S_S_S_S_S_S_S_S_S_S_S_S_S_S_S_S_S_S_S_S_S_S_S_S_fffffffffffffffffffffffffffffffS__param_4,
	.param .u64 .ptr .align 1 _Z16after_poisson_cuiiiiPfS_S_S_S_S_S_S_S_S_S_S_S_S_S_S_S_S_S_S_S_S_S_S_S_S_S_S_S_fffffffffffffffffffffffffffffffS__param_5,
	.param .u64 .ptr .align 1 _Z16after_poisson_cuiiiiPfS_S_S_S_S_S_S_S_S_S_S_S_S_S_S_S_S_S_S_S_S_S_S_S_S_S_S_S_fffffffffffffffffffffffffffffffS__param_6,
	.param .u64 .ptr .align 1 _Z16after_poisson_cuiiiiPfS_S_S_S_S_S_S_S_S_S_S_S_S_S_S_S_S_S_S_S_S_S_S_S_S_S_S_S_fffffffffffffffffffffffffffffffS__param_7,
	.param .u64 .ptr .align 1 _Z16after_poisson_cuiiiiPfS_S_S_S_S_S_S_S_S_S_S_S_S_S_S_S_S_S_S_S_S_S_S_S_S_S_S_S_fffffffffffffffffffffffffffffffS__param_8,
	.param .u64 .ptr .align 1 _Z16after_poisson_cuiiiiPfS_S_S_S_S_S_S_S_S_S_S_S_S_S_S_S_S_S_S_S_S_S_S_S_S_S_S_S_fffffffffffffffffffffffffffffffS__param_9,
	.param .u64 .ptr .align 1 _Z16after_poisson_cuiiiiPfS_S_S_S_S_S_S_S_S_S_S_S_S_S_S_S_S_S_S_S_S_S_S_S_S_S_S_S_fffffffffffffffffffffffffffffffS__param_10,
	.param .u64 .ptr .align 1 _Z16after_poisson_cuiiiiPfS_S_S_S_S_S_S_S_S_S_S_S_S_S_S_S_S_S_S_S_S_S_S_S_S_S_S_S_fffffffffffffffffffffffffffffffS__param_11,
	.param .u64 .ptr .align 1 _Z16after_poisson_cuiiiiPfS_S_S_S_S_S_S_S_S_S_S_S_S_S_S_S_S_S_S_S_S_S_S_S_S_S_S_S_fffffffffffffffffffffffffffffffS__param_12,
	.param .u64 .ptr .align 1 _Z16after_poisson_cuiiiiPfS_S_S_S_S_S_S_S_S_S_S_S_S_S_S_S_S_S_S_S_S_S_S_S_S_S_S_S_fffffffffffffffffffffffffffffffS__param_13,
	.param .u64 .ptr .align 1 _Z16after_poisson_cuiiiiPfS_S_S_S_S_S_S_S_S_S_S_S_S_S_S_S_S_S_S_S_S_S_S_S_S_S_S_S_fffffffffffffffffffffffffffffffS__param_14,
	.param .u64 .ptr .align 1 _Z16after_poisson_cuiiiiPfS_S_S_S_S_S_S_S_S_S_S_S_S_S_S_S_S_S_S_S_S_S_S_S_S_S_S_S_fffffffffffffffffffffffffffffffS__param_15,
	.param .u64 .ptr .align 1 _Z16after_poisson_cuiiiiPfS_S_S_S_S_S_S_S_S_S_S_S_S_S_S_S_S_S_S_S_S_S_S_S_S_S_S_S_fffffffffffffffffffffffffffffffS__param_16,
	.param .u64 .ptr .align 1 _Z16after_poisson_cuiiiiPfS_S_S_S_S_S_S_S_S_S_S_S_S_S_S_S_S_S_S_S_S_S_S_S_S_S_S_S_fffffffffffffffffffffffffffffffS__param_17,
	.param .u64 .ptr .align 1 _Z16after_poisson_cuiiiiPfS_S_S_S_S_S_S_S_S_S_S_S_S_S_S_S_S_S_S_S_S_S_S_S_S_S_S_S_fffffffffffffffffffffffffffffffS__param_18,
	.param .u64 .ptr .align 1 _Z16after_poisson_cuiiiiPfS_S_S_S_S_S_S_S_S_S_S_S_S_S_S_S_S_S_S_S_S_S_S_S_S_S_S_S_fffffffffffffffffffffffffffffffS__param_19,
	.param .u64 .ptr .align 1 _Z16after_poisson_cuiiiiPfS_S_S_S_S_S_S_S_S_S_S_S_S_S_S_S_S_S_S_S_S_S_S_S_S_S_S_S_fffffffffffffffffffffffffffffffS__param_20,
	.param .u64 .ptr .align 1 _Z16after_poisson_cuiiiiPfS_S_S_S_S_S_S_S_S_S_S_S_S_S_S_S_S_S_S_S_S_S_S_S_S_S_S_S_fffffffffffffffffffffffffffffffS__param_21,
	.param .u64 .ptr .align 1 _Z16after_poisson_cuiiiiPfS_S_S_S_S_S_S_S_S_S_S_S_S_S_S_S_S_S_S_S_S_S_S_S_S_S_S_S_fffffffffffffffffffffffffffffffS__param_22,
	.param .u64 .ptr .align 1 _Z16after_poisson_cuiiiiPfS_S_S_S_S_S_S_S_S_S_S_S_S_S_S_S_S_S_S_S_S_S_S_S_S_S_S_S_fffffffffffffffffffffffffffffffS__param_23,
	.param .u64 .ptr .align 1 _Z16after_poisson_cuiiiiPfS_S_S_S_S_S_S_S_S_S_S_S_S_S_S_S_S_S_S_S_S_S_S_S_S_S_S_S_fffffffffffffffffffffffffffffffS__param_24,
	.param .u64 .ptr .align 1 _Z16after_poisson_cuiiiiPfS_S_S_S_S_S_S_S_S_S_S_S_S_S_S_S_S_S_S_S_S_S_S_S_S_S_S_S_fffffffffffffffffffffffffffffffS__param_25,
	.param .u64 .ptr .align 1 _Z16after_poisson_cuiiiiPfS_S_S_S_S_S_S_S_S_S_S_S_S_S_S_S_S_S_S_S_S_S_S_S_S_S_S_S_fffffffffffffffffffffffffffffffS__param_26,
	.param .u64 .ptr .align 1 _Z16after_poisson_cuiiiiPfS_S_S_S_S_S_S_S_S_S_S_S_S_S_S_S_S_S_S_S_S_S_S_S_S_S_S_S_fffffffffffffffffffffffffffffffS__param_27,
	.param .u64 .ptr .align 1 _Z16after_poisson_cuiiiiPfS_S_S_S_S_S_S_S_S_S_S_S_S_S_S_S_S_S_S_S_S_S_S_S_S_S_S_S_fffffffffffffffffffffffffffffffS__param_28,
	.param .u64 .ptr .align 1 _Z16after_poisson_cuiiiiPfS_S_S_S_S_S_S_S_S_S_S_S_S_S_S_S_S_S_S_S_S_S_S_S_S_S_S_S_fffffffffffffffffffffffffffffffS__param_29,
	.param .u64 .ptr .align 1 _Z16after_poisson_cuiiiiPfS_S_S_S_S_S_S_S_S_S_S_S_S_S_S_S_S_S_S_S_S_S_S_S_S_S_S_S_fffffffffffffffffffffffffffffffS__param_30,
	.param .u64 .ptr .align 1 _Z16after_poisson_cuiiiiPfS_S_S_S_S_S_S_S_S_S_S_S_S_S_S_S_S_S_S_S_S_S_S_S_S_S_S_S_fffffffffffffffffffffffffffffffS__param_31,
	.param .u64 .ptr .align 1 _Z16after_poisson_cuiiiiPfS_S_S_S_S_S_S_S_S_S_S_S_S_S_S_S_S_S_S_S_S_S_S_S_S_S_S_S_fffffffffffffffffffffffffffffffS__param_32,
	.param .f32 _Z16after_poisson_cuiiiiPfS_S_S_S_S_S_S_S_S_S_S_S_S_S_S_S_S_S_S_S_S_S_S_S_S_S_S_S_fffffffffffffffffffffffffffffffS__param_33,
	.param .f32 _Z16after_poisson_cuiiiiPfS_S_S_S_S_S_S_S_S_S_S_S_S_S_S_S_S_S_S_S_S_S_S_S_S_S_S_S_fffffffffffffffffffffffffffffffS__param_34,
	.param .f32 _Z16after_poisson_cuiiiiPfS_S_S_S_S_S_S_S_S_S_S_S_S_S_S_S_S_S_S_S_S_S_S_S_S_S_S_S_fffffffffffffffffffffffffffffffS__param_35,
	.param .f32 _Z16after_poisson_cuiiiiPfS_S_S_S_S_S_S_S_S_S_S_S_S_S_S_S_S_S_S_S_S_S_S_S_S_S_S_S_fffffffffffffffffffffffffffffffS__param_36,
	.param .f32 _Z16after_poisson_cuiiiiPfS_S_S_S_S_S_S_S_S_S_S_S_S_S_S_S_S_S_S_S_S_S_S_S_S_S_S_S_fffffffffffffffffffffffffffffffS__param_37,
	.param .f32 _Z16after_poisson_cuiiiiPfS_S_S_S_S_S_S_S_S_S_S_S_S_S_S_S_S_S_S_S_S_S_S_S_S_S_S_S_fffffffffffffffffffffffffffffffS__param_38,
	.param .f32 _Z16after_poisson_cuiiiiPfS_S_S_S_S_S_S_S_S_S_S_S_S_S_S_S_S_S_S_S_S_S_S_S_S_S_S_S_fffffffffffffffffffffffffffffffS__param_39,
	.param .f32 _Z16after_poisson_cuiiiiPfS_S_S_S_S_S_S_S_S_S_S_S_S_S_S_S_S_S_S_S_S_S_S_S_S_S_S_S_fffffffffffffffffffffffffffffffS__param_40,
	.param .f32 _Z16after_poisson_cuiiiiPfS_S_S_S_S_S_S_S_S_S_S_S_S_S_S_S_S_S_S_S_S_S_S_S_S_S_S_S_fffffffffffffffffffffffffffffffS__param_41,
	.param .f32 _Z16after_poisson_cuiiiiPfS_S_S_S_S_S_S_S_S_S_S_S_S_S_S_S_S_S_S_S_S_S_S_S_S_S_S_S_fffffffffffffffffffffffffffffffS__param_42,
	.param .f32 _Z16after_poisson_cuiiiiPfS_S_S_S_S_S_S_S_S_S_S_S_S_S_S_S_S_S_S_S_S_S_S_S_S_S_S_S_fffffffffffffffffffffffffffffffS__param_43,
	.param .f32 _Z16after_poisson_cuiiiiPfS_S_S_S_S_S_S_S_S_S_S_S_S_S_S_S_S_S_S_S_S_S_S_S_S_S_S_S_fffffffffffffffffffffffffffffffS__param_44,
	.param .f32 _Z16after_poisson_cuiiiiPfS_S_S_S_S_S_S_S_S_S_S_S_S_S_S_S_S_S_S_S_S_S_S_S_S_S_S_S_fffffffffffffffffffffffffffffffS__param_45,
	.param .f32 _Z16after_poisson_cuiiiiPfS_S_S_S_S_S_S_S_S_S_S_S_S_S_S_S_S_S_S_S_S_S_S_S_S_S_S_S_fffffffffffffffffffffffffffffffS__param_46,
	.param .f32 _Z16after_poisson_cuiiiiPfS_S_S_S_S_S_S_S_S_S_S_S_S_S_S_S_S_S_S_S_S_S_S_S_S_S_S_S_fffffffffffffffffffffffffffffffS__param_47,
	.param .f32 _Z16after_poisson_cuiiiiPfS_S_S_S_S_S_S_S_S_S_S_S_S_S_S_S_S_S_S_S_S_S_S_S_S_S_S_S_fffffffffffffffffffffffffffffffS__param_48,
	.param .f32 _Z16after_poisson_cuiiiiPfS_S_S_S_S_S_S_S_S_S_S_S_S_S_S_S_S_S_S_S_S_S_S_S_S_S_S_S_fffffffffffffffffffffffffffffffS__param_49,
	.param .f32 _Z16after_poisson_cuiiiiPfS_S_S_S_S_S_S_S_S_S_S_S_S_S_S_S_S_S_S_S_S_S_S_S_S_S_S_S_fffffffffffffffffffffffffffffffS__param_50,
	.param .f32 _Z16after_poisson_cuiiiiPfS_S_S_S_S_S_S_S_S_S_S_S_S_S_S_S_S_S_S_S_S_S_S_S_S_S_S_S_fffffffffffffffffffffffffffffffS__param_51,
	.param .f32 _Z16after_poisson_cuiiiiPfS_S_S_S_S_S_S_S_S_S_S_S_S_S_S_S_S_S_S_S_S_S_S_S_S_S_S_S_fffffffffffffffffffffffffffffffS__param_52,
	.param .f32 _Z16after_poisson_cuiiiiPfS_S_S_S_S_S_S_S_S_S_S_S_S_S_S_S_S_S_S_S_S_S_S_S_S_S_S_S_fffffffffffffffffffffffffffffffS__param_53,
	.param .f32 _Z16after_poisson_cuiiiiPfS_S_S_S_S_S_S_S_S_S_S_S_S_S_S_S_S_S_S_S_S_S_S_S_S_S_S_S_fffffffffffffffffffffffffffffffS__param_54,
	.param .f32 _Z16after_poisson_cuiiiiPfS_S_S_S_S_S_S_S_S_S_S_S_S_S_S_S_S_S_S_S_S_S_S_S_S_S_S_S_fffffffffffffffffffffffffffffffS__param_55,
	.param .f32 _Z16after_poisson_cuiiiiPfS_S_S_S_S_S_S_S_S_S_S_S_S_S_S_S_S_S_S_S_S_S_S_S_S_S_S_S_fffffffffffffffffffffffffffffffS__param_56,
	.param .f32 _Z16after_poisson_cuiiiiPfS_S_S_S_S_S_S_S_S_S_S_S_S_S_S_S_S_S_S_S_S_S_S_S_S_S_S_S_fffffffffffffffffffffffffffffffS__param_57,
	.param .f32 _Z16after_poisson_cuiiiiPfS_S_S_S_S_S_S_S_S_S_S_S_S_S_S_S_S_S_S_S_S_S_S_S_S_S_S_S_fffffffffffffffffffffffffffffffS__param_58,
	.param .f32 _Z16after_poisson_cuiiiiPfS_S_S_S_S_S_S_S_S_S_S_S_S_S_S_S_S_S_S_S_S_S_S_S_S_S_S_S_fffffffffffffffffffffffffffffffS__param_59,
	.param .f32 _Z16after_poisson_cuiiiiPfS_S_S_S_S_S_S_S_S_S_S_S_S_S_S_S_S_S_S_S_S_S_S_S_S_S_S_S_fffffffffffffffffffffffffffffffS__param_60,
	.param .f32 _Z16after_poisson_cuiiiiPfS_S_S_S_S_S_S_S_S_S_S_S_S_S_S_S_S_S_S_S_S_S_S_S_S_S_S_S_fffffffffffffffffffffffffffffffS__param_61,
	.param .f32 _Z16after_poisson_cuiiiiPfS_S_S_S_S_S_S_S_S_S_S_S_S_S_S_S_S_S_S_S_S_S_S_S_S_S_S_S_fffffffffffffffffffffffffffffffS__param_62,
	.param .f32 _Z16after_poisson_cuiiiiPfS_S_S_S_S_S_S_S_S_S_S_S_S_S_S_S_S_S_S_S_S_S_S_S_S_S_S_S_fffffffffffffffffffffffffffffffS__param_63,
	.param .u64 .ptr .align 1 _Z16after_poisson_cuiiiiPfS_S_S_S_S_S_S_S_S_S_S_S_S_S_S_S_S_S_S_S_S_S_S_S_S_S_S_S_fffffffffffffffffffffffffffffffS__param_64
)
{
	.reg .pred 	%p<184>;
	.reg .b32 	%r<371>;
	.reg .b32 	%f<284>;
	.reg .b64 	%rd<272>;
	.reg .b64 	%fd<96>;

	ld.param.u32 	%r134, [_Z16after_poisson_cuiiiiPfS_S_S_S_S_S_S_S_S_S_S_S_S_S_S_S_S_S_S_S_S_S_S_S_S_S_S_S_fffffffffffffffffffffffffffffffS__param_0];
	ld.param.u32 	%r135, [_Z16after_poisson_cuiiiiPfS_S_S_S_S_S_S_S_S_S_S_S_S_S_S_S_S_S_S_S_S_S_S_S_S_S_S_S_fffffffffffffffffffffffffffffffS__param_1];
	ld.param.u32 	%r136, [_Z16after_poisson_cuiiiiPfS_S_S_S_S_S_S_S_S_S_S_S_S_S_S_S_S_S_S_S_S_S_S_S_S_S_S_S_fffffffffffffffffffffffffffffffS__param_2];
	ld.param.u64 	%rd39, [_Z16after_poisson_cuiiiiPfS_S_S_S_S_S_S_S_S_S_S_S_S_S_S_S_S_S_S_S_S_S_S_S_S_S_S_S_fffffffffffffffffffffffffffffffS__param_4];
	ld.param.u64 	%rd40, [_Z16after_poisson_cuiiiiPfS_S_S_S_S_S_S_S_S_S_S_S_S_S_S_S_S_S_S_S_S_S_S_S_S_S_S_S_fffffffffffffffffffffffffffffffS__param_5];
	ld.param.u64 	%rd34, [_Z16after_poisson_cuiiiiPfS_S_S_S_S_S_S_S_S_S_S_S_S_S_S_S_S_S_S_S_S_S_S_S_S_S_S_S_fffffffffffffffffffffffffffffffS__param_8];
	ld.param.u64 	%rd41, [_Z16after_poisson_cuiiiiPfS_S_S_S_S_S_S_S_S_S_S_S_S_S_S_S_S_S_S_S_S_S_S_S_S_S_S_S_fffffffffffffffffffffffffffffffS__param_9];
	ld.param.u64 	%rd42, [_Z16after_poisson_cuiiiiPfS_S_S_S_S_S_S_S_S_S_S_S_S_S_S_S_S_S_S_S_S_S_S_S_S_S_S_S_fffffffffffffffffffffffffffffffS__param_10];
	ld.param.u64 	%rd43, [_Z16after_poisson_cuiiiiPfS_S_S_S_S_S_S_S_S_S_S_S_S_S_S_S_S_S_S_S_S_S_S_S_S_S_S_S_fffffffffffffffffffffffffffffffS__param_11];
	ld.param.u64 	%rd44, [_Z16after_poisson_cuiiiiPfS_S_S_S_S_S_S_S_S_S_S_S_S_S_S_S_S_S_S_S_S_S_S_S_S_S_S_S_fffffffffffffffffffffffffffffffS__param_12];
	ld.param.u64 	%rd45, [_Z16after_poisson_cuiiiiPfS_S_S_S_S_S_S_S_S_S_S_S_S_S_S_S_S_S_S_S_S_S_S_S_S_S_S_S_fffffffffffffffffffffffffffffffS__param_13];
	ld.param.u64 	%rd46, [_Z16after_poisson_cuiiiiPfS_S_S_S_S_S_S_S_S_S_S_S_S_S_S_S_S_S_S_S_S_S_S_S_S_S_S_S_fffffffffffffffffffffffffffffffS__param_14];
	ld.param.u64 	%rd47, [_Z16after_poisson_cuiiiiPfS_S_S_S_S_S_S_S_S_S_S_S_S_S_S_S_S_S_S_S_S_S_S_S_S_S_S_S_fffffffffffffffffffffffffffffffS__param_20];
	ld.param.u64 	%rd48, [_Z16after_poisson_cuiiiiPfS_S_S_S_S_S_S_S_S_S_S_S_S_S_S_S_S_S_S_S_S_S_S_S_S_S_S_S_fffffffffffffffffffffffffffffffS__param_21];
	ld.param.u64 	%rd49, [_Z16after_poisson_cuiiiiPfS_S_S_S_S_S_S_S_S_S_S_S_S_S_S_S_S_S_S_S_S_S_S_S_S_S_S_S_fffffffffffffffffffffffffffffffS__param_22];
	ld.param.u64 	%rd50, [_Z16after_poisson_cuiiiiPfS_S_S_S_S_S_S_S_S_S_S_S_S_S_S_S_S_S_S_S_S_S_S_S_S_S_S_S_fffffffffffffffffffffffffffffffS__param_23];
	ld.param.u64 	%rd51, [_Z16after_poisson_cuiiiiPfS_S_S_S_S_S_S_S_S_S_S_S_S_S_S_S_S_S_S_S_S_S_S_S_S_S_S_S_fffffffffffffffffffffffffffffffS__param_24];
	ld.param.u64 	%rd52, [_Z16after_poisson_cuiiiiPfS_S_S_S_S_S_S_S_S_S_S_S_S_S_S_S_S_S_S_S_S_S_S_S_S_S_S_S_fffffffffffffffffffffffffffffffS__param_25];
	ld.param.u64 	%rd53, [_Z16after_poisson_cuiiiiPfS_S_S_S_S_S_S_S_S_S_S_S_S_S_S_S_S_S_S_S_S_S_S_S_S_S_S_S_fffffffffffffffffffffffffffffffS__param_26];
	ld.param.u64 	%rd35, [_Z16after_poisson_cuiiiiPfS_S_S_S_S_S_S_S_S_S_S_S_S_S_S_S_S_S_S_S_S_S_S_S_S_S_S_S_fffffffffffffffffffffffffffffffS__param_28];
	ld.param.u64 	%rd37, [_Z16after_poisson_cuiiiiPfS_S_S_S_S_S_S_S_S_S_S_S_S_S_S_S_S_S_S_S_S_S_S_S_S_S_S_S_fffffffffffffffffffffffffffffffS__param_30];
	ld.param.u64 	%rd54, [_Z16after_poisson_cuiiiiPfS_S_S_S_S_S_S_S_S_S_S_S_S_S_S_S_S_S_S_S_S_S_S_S_S_S_S_S_fffffffffffffffffffffffffffffffS__param_31];
	ld.param.u64 	%rd55, [_Z16after_poisson_cuiiiiPfS_S_S_S_S_S_S_S_S_S_S_S_S_S_S_S_S_S_S_S_S_S_S_S_S_S_S_S_fffffffffffffffffffffffffffffffS__param_32];
	cvta.to.global.u64 	%rd1, %rd53;
	cvta.to.global.u64 	%rd2, %rd43;
	cvta.to.global.u64 	%rd3, %rd41;
	cvta.to.global.u64 	%rd4, %rd48;
	cvta.to.global.u64 	%rd5, %rd45;
	cvta.to.global.u64 	%rd6, %rd42;
	cvta.to.global.u64 	%rd7, %rd46;
	cvta.to.global.u64 	%rd8, %rd44;
	cvta.to.global.u64 	%rd9, %rd34;
	cvta.to.global.u64 	%rd10, %rd47;
	cvta.to.global.u64 	%rd11, %rd35;
	cvta.to.global.u64 	%rd12, %rd37;
	cvta.to.global.u64 	%rd13, %rd55;
	cvta.to.global.u64 	%rd14, %rd54;
	cvta.to.global.u64 	%rd15, %rd52;
	cvta.to.global.u64 	%rd16, %rd50;
	cvta.to.global.u64 	%rd17, %rd51;
	cvta.to.global.u64 	%rd18, %rd49;
	cvta.to.global.u64 	%rd19, %rd40;
	cvta.to.global.u64 	%rd20, %rd39;
	mov.u32 	%r137, %tid.x;
	mov.u32 	%r138, %ntid.x;
	mov.u32 	%r139, %ctaid.x;
	mad.lo.s32 	%r370, %r138, %r139, %r137;
	mov.u32 	%r140, %nctaid.x;
	mul.lo.s32 	%r2, %r138, %r140;
	add.s32 	%r3, %r134, 3;
	add.s32 	%r4, %r135, 3;
	add.s32 	%r5, %r136, 3;
	mul.lo.s32 	%r6, %r4, %r3;
	mul.lo.s32 	%r7, %r6, %r5;
	setp.ge.s32 	%p1, %r370, %r7;
	@%p1 bra 	$L__BB2_25;
	ld.param.u32 	%r332, [_Z16after_poisson_cuiiiiPfS_S_S_S_S_S_S_S_S_S_S_S_S_S_S_S_S_S_S_S_S_S_S_S_S_S_S_S_fffffffffffffffffffffffffffffffS__param_0];
	add.s32 	%r8, %r332, -1;
	mov.u32 	%r345, %r370;
$L__BB2_2:
	div.s32 	%r141, %r345, %r5;
	mul.lo.s32 	%r142, %r141, %r5;
	sub.s32 	%r11, %r345, %r142;
	div.s32 	%r13, %r141, %r4;
	mul.lo.s32 	%r143, %r13, %r4;
	sub.s32 	%r12, %r141, %r143;
	setp.ge.s32 	%p2, %r13, %r8;
	setp.ge.s32 	%p3, %r12, %r135;
	or.pred  	%p4, %p3, %p2;
	setp.ge.s32 	%p5, %r11, %r136;
	or.pred  	%p6, %p5, %p4;
	@%p6 bra 	$L__BB2_4;
	ld.param.f32 	%f259, [_Z16after_poisson_cuiiiiPfS_S_S_S_S_S_S_S_S_S_S_S_S_S_S_S_S_S_S_S_S_S_S_S_S_S_S_S_fffffffffffffffffffffffffffffffS__param_57];
	mad.lo.s32 	%r144, %r13, %r4, %r12;
	mad.lo.s32 	%r145, %r144, %r5, %r11;
	mul.wide.s32 	%rd56, %r145, 4;
	add.s64 	%rd57, %rd1, %rd56;
	ld.global.f32 	%f19, [%rd57];
	add.s32 	%r146, %r144, %r4;
	mad.lo.s32 	%r147, %r146, %r5, %r11;
	mul.wide.s32 	%rd58, %r147, 4;
	add.s64 	%rd59, %rd1, %rd58;
	ld.global.f32 	%f20, [%rd59];
	sub.f32 	%f21, %f19, %f20;
	div.rn.f32 	%f22, %f21, %f259;
	add.s64 	%rd60, %rd10, %rd56;
	st.global.f32 	[%rd60], %f22;
	add.s64 	%rd61, %rd20, %rd58;
	ld.global.f32 	%f23, [%rd61];
	add.s64 	%rd62, %rd20, %rd56;
	ld.global.f32 	%f24, [%rd62];
	sub.f32 	%f25, %f23, %f24;
	div.rn.f32 	%f26, %f25, %f259;
	add.s64 	%rd63, %rd9, %rd56;
	st.global.f32 	[%rd63], %f26;
	add.s64 	%rd64, %rd19, %rd58;
	ld.global.f32 	%f27, [%rd64];
	add.s64 	%rd65, %rd19, %rd56;
	ld.global.f32 	%f28, [%rd65];
	sub.f32 	%f29, %f27, %f28;
	div.rn.f32 	%f30, %f29, %f259;
	add.s64 	%rd66, %rd6, %rd56;
	st.global.f32 	[%rd66], %f30;
$L__BB2_4:
	add.s32 	%r345, %r345, %r2;
	setp.lt.s32 	%p7, %r345, %r7;
	@%p7 bra 	$L__BB2_2;
	add.s32 	%r9, %r135, -1;
	mul.wide.s32 	%rd69, %r5, 4;
	mov.u32 	%r346, %r370;
$L__BB2_6:
	ld.param.u32 	%r333, [_Z16after_poisson_cuiiiiPfS_S_S_S_S_S_S_S_S_S_S_S_S_S_S_S_S_S_S_S_S_S_S_S_S_S_S_S_fffffffffffffffffffffffffffffffS__param_0];
	div.s32 	%r148, %r346, %r5;
	mul.lo.s32 	%r149, %r148, %r5;
	sub.s32 	%r17, %r346, %r149;
	div.s32 	%r19, %r148, %r4;
	mul.lo.s32 	%r150, %r19, %r4;
	sub.s32 	%r18, %r148, %r150;
	setp.ge.s32 	%p8, %r19, %r333;
	setp.ge.s32 	%p9, %r18, %r9;
	or.pred  	%p10, %p8, %p9;
	setp.ge.s32 	%p11, %r17, %r136;
	or.pred  	%p12, %p11, %p10;
	@%p12 bra 	$L__BB2_8;
	ld.param.f32 	%f260, [_Z16after_poisson_cuiiiiPfS_S_S_S_S_S_S_S_S_S_S_S_S_S_S_S_S_S_S_S_S_S_S_S_S_S_S_S_fffffffffffffffffffffffffffffffS__param_57];
	mad.lo.s32 	%r151, %r19, %r4, %r18;
	mad.lo.s32 	%r152, %r151, %r5, %r17;
	mul.wide.s32 	%rd67, %r152, 4;
	add.s64 	%rd68, %rd1, %rd67;
	ld.global.f32 	%f31, [%rd68];
	add.s32 	%r153, %r152, %r5;
	add.s64 	%rd70, %rd68, %rd69;
	ld.global.f32 	%f32, [%rd70];
	sub.f32 	%f33, %f31, %f32;
	div.rn.f32 	%f34, %f33, %f260;
	add.s64 	%rd71, %rd4, %rd67;
	st.global.f32 	[%rd71], %f34;
	mul.wide.s32 	%rd72, %r153, 4;
	add.s64 	%rd73, %rd20, %rd72;
	ld.global.f32 	%f35, [%rd73];
	add.s64 	%rd74, %rd20, %rd67;
	ld.global.f32 	%f36, [%rd74];
	sub.f32 	%f37, %f35, %f36;
	div.rn.f32 	%f38, %f37, %f260;
	add.s64 	%rd75, %rd3, %rd67;
	st.global.f32 	[%rd75], %f38;
	add.s64 	%rd76, %rd19, %rd72;
	ld.global.f32 	%f39, [%rd76];
	add.s64 	%rd77, %rd19, %rd67;
	ld.global.f32 	%f40, [%rd77];
	sub.f32 	%f41, %f39, %f40;
	div.rn.f32 	%f42, %f41, %f260;
	add.s64 	%rd78, %rd2, %rd67;
	st.global.f32 	[%rd78], %f42;
$L__BB2_8:
	add.s32 	%r346, %r346, %r2;
	setp.lt.s32 	%p13, %r346, %r7;
	@%p13 bra 	$L__BB2_6;
	add.s32 	%r15, %r136, -1;
	mov.u32 	%r350, %r370;
$L__BB2_10:
	ld.param.u32 	%r334, [_Z16after_poisson_cuiiiiPfS_S_S_S_S_S_S_S_S_S_S_S_S_S_S_S_S_S_S_S_S_S_S_S_S_S_S_S_fffffffffffffffffffffffffffffffS__param_0];
	div.s32 	%r154, %r350, %r5;
	mul.lo.s32 	%r155, %r154, %r5;
	sub.s32 	%r29, %r350, %r155;
	div.s32 	%r31, %r154, %r4;
	mul.lo.s32 	%r156, %r31, %r4;
	sub.s32 	%r30, %r154, %r156;
	setp.ge.s32 	%p14, %r31, %r334;
	setp.ge.s32 	%p15, %r30, %r135;
	or.pred  	%p16, %p15, %p14;
	setp.ge.s32 	%p17, %r29, %r15;
	or.pred  	%p18, %p16, %p17;
	@%p18 bra 	$L__BB2_12;
	ld.param.f32 	%f261, [_Z16after_poisson_cuiiiiPfS_S_S_S_S_S_S_S_S_S_S_S_S_S_S_S_S_S_S_S_S_S_S_S_S_S_S_S_fffffffffffffffffffffffffffffffS__param_57];
	ld.param.u64 	%rd268, [_Z16after_poisson_cuiiiiPfS_S_S_S_S_S_S_S_S_S_S_S_S_S_S_S_S_S_S_S_S_S_S_S_S_S_S_S_fffffffffffffffffffffffffffffffS__param_29];
	mad.lo.s32 	%r157, %r31, %r4, %r30;
	mad.lo.s32 	%r158, %r157, %r5, %r29;
	mul.wide.s32 	%rd79, %r158, 4;
	add.s64 	%rd80, %rd1, %rd79;
	ld.global.f32 	%f43, [%rd80];
	ld.global.f32 	%f44, [%rd80+4];
	sub.f32 	%f45, %f43, %f44;
	div.rn.f32 	%f46, %f45, %f261;
	add.s64 	%rd81, %rd12, %rd79;
	st.global.f32 	[%rd81], %f46;
	add.s64 	%rd82, %rd20, %rd79;
	ld.global.f32 	%f47, [%rd82+4];
	ld.global.f32 	%f48, [%rd82];
	sub.f32 	%f49, %f47, %f48;
	div.rn.f32 	%f50, %f49, %f261;
	add.s64 	%rd83, %rd11, %rd79;
	st.global.f32 	[%rd83], %f50;
	add.s64 	%rd84, %rd19, %rd79;
	ld.global.f32 	%f51, [%rd84+4];
	ld.global.f32 	%f52, [%rd84];
	sub.f32 	%f53, %f51, %f52;
	div.rn.f32 	%f54, %f53, %f261;
	cvta.to.global.u64 	%rd85, %rd268;
	add.s64 	%rd86, %rd85, %rd79;
	st.global.f32 	[%rd86], %f54;
$L__BB2_12:
	add.s32 	%r350, %r350, %r2;
	setp.lt.s32 	%p19, %r350, %r7;
	@%p19 bra 	$L__BB2_10;
	add.s32 	%r159, %r370, %r2;
	max.s32 	%r160, %r7, %r159;
	setp.lt.s32 	%p20, %r159, %r7;
	selp.u32 	%r161, 1, 0, %p20;
	add.s32 	%r162, %r159, %r161;
	sub.s32 	%r163, %r160, %r162;
	div.u32 	%r164, %r163, %r2;
	add.s32 	%r21, %r164, %r161;
	and.b32  	%r165, %r21, 3;
	setp.eq.s32 	%p21, %r165, 3;
	mov.u32 	%r349, %r370;
	@%p21 bra 	$L__BB2_16;
	add.s32 	%r166, %r21, 1;
	and.b32  	%r167, %r166, 3;
	neg.s32 	%r347, %r167;
	mov.u32 	%r349, %r370;
$L__BB2_15:
	.pragma "nounroll";
	div.s32 	%r168, %r349, %r5;
	mul.lo.s32 	%r169, %r168, %r5;
	sub.s32 	%r170, %r349, %r169;
	mad.lo.s32 	%r172, %r168, %r5, %r170;
	mul.wide.s32 	%rd87, %r172, 4;
	add.s64 	%rd88, %rd7, %rd87;
	mov.b32 	%r173, 0;
	st.global.u32 	[%rd88], %r173;
	add.s64 	%rd89, %rd8, %rd87;
	st.global.u32 	[%rd89], %r173;
	add.s64 	%rd90, %rd5, %rd87;
	st.global.u32 	[%rd90], %r173;
	add.s32 	%r349, %r349, %r2;
	add.s32 	%r347, %r347, 1;
	setp.ne.s32 	%p22, %r347, 0;
	@%p22 bra 	$L__BB2_15;
$L__BB2_16:
	setp.lt.u32 	%p23, %r21, 3;
	mov.u32 	%r352, %r370;
	@%p23 bra 	$L__BB2_18;
$L__BB2_17:
	div.s32 	%r174, %r349, %r5;
	mul.lo.s32 	%r175, %r174, %r5;
	sub.s32 	%r176, %r349, %r175;
	mad.lo.s32 	%r178, %r174, %r5, %r176;
	mul.wide.s32 	%rd91, %r178, 4;
	add.s64 	%rd92, %rd7, %rd91;
	mov.b32 	%r179, 0;
	st.global.u32 	[%rd92], %r179;
	add.s64 	%rd93, %rd8, %rd91;
	st.global.u32 	[%rd93], %r179;
	add.s64 	%rd94, %rd5, %rd91;
	st.global.u32 	[%rd94], %r179;
	add.s32 	%r180, %r349, %r2;
	div.s32 	%r181, %r180, %r5;
	mul.lo.s32 	%r182, %r181, %r5;
	sub.s32 	%r183, %r180, %r182;
	mad.lo.s32 	%r185, %r181, %r5, %r183;
	mul.wide.s32 	%rd95, %r185, 4;
	add.s64 	%rd96, %rd7, %rd95;
	st.global.u32 	[%rd96], %r179;
	add.s64 	%rd97, %rd8, %rd95;
	st.global.u32 	[%rd97], %r179;
	add.s64 	%rd98, %rd5, %rd95;
	st.global.u32 	[%rd98], %r179;
	add.s32 	%r186, %r180, %r2;
	div.s32 	%r187, %r186, %r5;
	mul.lo.s32 	%r188, %r187, %r5;
	sub.s32 	%r189, %r186, %r188;
	mad.lo.s32 	%r191, %r187, %r5, %r189;
	mul.wide.s32 	%rd99, %r191, 4;
	add.s64 	%rd100, %rd7, %rd99;
	st.global.u32 	[%rd100], %r179;
	add.s64 	%rd101, %rd8, %rd99;
	st.global.u32 	[%rd101], %r179;
	add.s64 	%rd102, %rd5, %rd99;
	st.global.u32 	[%rd102], %r179;
	add.s32 	%r192, %r186, %r2;
	div.s32 	%r193, %r192, %r5;
	mul.lo.s32 	%r194, %r193, %r5;
	sub.s32 	%r195, %r192, %r194;
	mad.lo.s32 	%r197, %r193, %r5, %r195;
	mul.wide.s32 	%rd103, %r197, 4;
	add.s64 	%rd104, %rd7, %rd103;
	st.global.u32 	[%rd104], %r179;
	add.s64 	%rd105, %rd8, %rd103;
	st.global.u32 	[%rd105], %r179;
	add.s64 	%rd106, %rd5, %rd103;
	st.global.u32 	[%rd106], %r179;
	add.s32 	%r349, %r192, %r2;
	setp.lt.s32 	%p24, %r349, %r7;
	mov.u32 	%r352, %r370;
	@%p24 bra 	$L__BB2_17;
$L__BB2_18:
	div.s32 	%r198, %r352, %r5;
	mul.lo.s32 	%r199, %r198, %r5;
	sub.s32 	%r36, %r352, %r199;
	div.s32 	%r38, %r198, %r4;
	mul.lo.s32 	%r200, %r38, %r4;
	sub.s32 	%r37, %r198, %r200;
	setp.eq.s32 	%p25, %r38, 0;
	setp.eq.s32 	%p26, %r36, 0;
	or.pred  	%p27, %p25, %p26;
	setp.ge.s32 	%p28, %r38, %r8;
	setp.ge.s32 	%p29, %r37, %r9;
	or.pred  	%p30, %p28, %p29;
	or.pred  	%p31, %p30, %p27;
	setp.ge.s32 	%p32, %r36, %r15;
	or.pred  	%p33, %p31, %p32;
	@%p33 bra 	$L__BB2_20;
	add.s32 	%r202, %r200, %r37;
	mad.lo.s32 	%r203, %r202, %r5, %r36;
	mul.wide.s32 	%rd107, %r203, 4;
	add.s64 	%rd108, %rd10, %rd107;
	ld.global.f32 	%f55, [%rd108];
	mul.wide.s32 	%rd109, %r5, 4;
	add.s64 	%rd110, %rd108, %rd109;
	ld.global.f32 	%f56, [%rd110];
	add.f32 	%f57, %f55, %f56;
	sub.s32 	%r204, %r200, %r4;
	add.s32 	%r205, %r204, %r37;
	mad.lo.s32 	%r206, %r205, %r5, %r36;
	mul.wide.s32 	%rd111, %r206, 4;
	add.s64 	%rd112, %rd10, %rd111;
	ld.global.f32 	%f58, [%rd112];
	add.f32 	%f59, %f57, %f58;
	add.s64 	%rd113, %rd112, %rd109;
	ld.global.f32 	%f60, [%rd113];
	add.f32 	%f61, %f59, %f60;
	mul.f32 	%f62, %f61, 0f3E800000;
	add.s64 	%rd114, %rd7, %rd107;
	st.global.f32 	[%rd114], %f62;
	add.s64 	%rd115, %rd9, %rd107;
	ld.global.f32 	%f63, [%rd115];
	add.s64 	%rd116, %rd115, %rd109;
	ld.global.f32 	%f64, [%rd116];
	add.f32 	%f65, %f63, %f64;
	add.s64 	%rd117, %rd9, %rd111;
	ld.global.f32 	%f66, [%rd117];
	add.f32 	%f67, %f65, %f66;
	add.s64 	%rd118, %rd117, %rd109;
	ld.global.f32 	%f68, [%rd118];
	add.f32 	%f69, %f67, %f68;
	mul.f32 	%f70, %f69, 0f3E800000;
	add.s64 	%rd119, %rd8, %rd107;
	st.global.f32 	[%rd119], %f70;
	add.s64 	%rd120, %rd6, %rd107;
	ld.global.f32 	%f71, [%rd120];
	add.s64 	%rd121, %rd120, %rd109;
	ld.global.f32 	%f72, [%rd121];
	add.f32 	%f73, %f71, %f72;
	add.s64 	%rd122, %rd6, %rd111;
	ld.global.f32 	%f74, [%rd122];
	add.f32 	%f75, %f73, %f74;
	add.s64 	%rd123, %rd122, %rd109;
	ld.global.f32 	%f76, [%rd123];
	add.f32 	%f77, %f75, %f76;
	mul.f32 	%f78, %f77, 0f3E800000;
	add.s64 	%rd124, %rd5, %rd107;
	st.global.f32 	[%rd124], %f78;
$L__BB2_20:
	add.s32 	%r352, %r352, %r2;
	setp.lt.s32 	%p34, %r352, %r7;
	@%p34 bra 	$L__BB2_18;
	ld.param.f32 	%f247, [_Z16after_poisson_cuiiiiPfS_S_S_S_S_S_S_S_S_S_S_S_S_S_S_S_S_S_S_S_S_S_S_S_S_S_S_S_fffffffffffffffffffffffffffffffS__param_52];
	ld.param.f32 	%f243, [_Z16after_poisson_cuiiiiPfS_S_S_S_S_S_S_S_S_S_S_S_S_S_S_S_S_S_S_S_S_S_S_S_S_S_S_S_fffffffffffffffffffffffffffffffS__param_51];
	ld.param.f32 	%f241, [_Z16after_poisson_cuiiiiPfS_S_S_S_S_S_S_S_S_S_S_S_S_S_S_S_S_S_S_S_S_S_S_S_S_S_S_S_fffffffffffffffffffffffffffffffS__param_50];
	ld.param.f32 	%f239, [_Z16after_poisson_cuiiiiPfS_S_S_S_S_S_S_S_S_S_S_S_S_S_S_S_S_S_S_S_S_S_S_S_S_S_S_S_fffffffffffffffffffffffffffffffS__param_49];
	mul.f32 	%f79, %f239, %f243;
	mul.f32 	%f80, %f243, %f79;
	cvt.f64.f32 	%fd1, %f80;
	mul.f32 	%f81, %f241, %f247;
	mul.f32 	%f82, %f247, %f81;
	cvt.f64.f32 	%fd2, %f82;
	mov.u32 	%r353, %r370;
$L__BB2_22:
	div.s32 	%r207, %r353, %r5;
	mul.lo.s32 	%r208, %r207, %r5;
	sub.s32 	%r45, %r353, %r208;
	div.s32 	%r47, %r207, %r4;
	mul.lo.s32 	%r209, %r47, %r4;
	sub.s32 	%r46, %r207, %r209;
	setp.eq.s32 	%p35, %r47, 0;
	setp.eq.s32 	%p36, %r45, 0;
	or.pred  	%p37, %p35, %p36;
	setp.ge.s32 	%p38, %r47, %r8;
	setp.ge.s32 	%p39, %r46, %r9;
	or.pred  	%p40, %p38, %p39;
	or.pred  	%p41, %p40, %p37;
	setp.ge.s32 	%p42, %r45, %r15;
	or.pred  	%p43, %p41, %p42;
	@%p43 bra 	$L__BB2_24;
	ld.param.f32 	%f281, [_Z16after_poisson_cuiiiiPfS_S_S_S_S_S_S_S_S_S_S_S_S_S_S_S_S_S_S_S_S_S_S_S_S_S_S_S_fffffffffffffffffffffffffffffffS__param_63];
	ld.param.f32 	%f278, [_Z16after_poisson_cuiiiiPfS_S_S_S_S_S_S_S_S_S_S_S_S_S_S_S_S_S_S_S_S_S_S_S_S_S_S_S_fffffffffffffffffffffffffffffffS__param_62];
	ld.param.f32 	%f275, [_Z16after_poisson_cuiiiiPfS_S_S_S_S_S_S_S_S_S_S_S_S_S_S_S_S_S_S_S_S_S_S_S_S_S_S_S_fffffffffffffffffffffffffffffffS__param_61];
	ld.param.f32 	%f272, [_Z16after_poisson_cuiiiiPfS_S_S_S_S_S_S_S_S_S_S_S_S_S_S_S_S_S_S_S_S_S_S_S_S_S_S_S_fffffffffffffffffffffffffffffffS__param_60];
	ld.param.f32 	%f269, [_Z16after_poisson_cuiiiiPfS_S_S_S_S_S_S_S_S_S_S_S_S_S_S_S_S_S_S_S_S_S_S_S_S_S_S_S_fffffffffffffffffffffffffffffffS__param_59];
	ld.param.f32 	%f266, [_Z16after_poisson_cuiiiiPfS_S_S_S_S_S_S_S_S_S_S_S_S_S_S_S_S_S_S_S_S_S_S_S_S_S_S_S_fffffffffffffffffffffffffffffffS__param_58];
	ld.param.f32 	%f253, [_Z16after_poisson_cuiiiiPfS_S_S_S_S_S_S_S_S_S_S_S_S_S_S_S_S_S_S_S_S_S_S_S_S_S_S_S_fffffffffffffffffffffffffffffffS__param_54];
	ld.param.f32 	%f251, [_Z16after_poisson_cuiiiiPfS_S_S_S_S_S_S_S_S_S_S_S_S_S_S_S_S_S_S_S_S_S_S_S_S_S_S_S_fffffffffffffffffffffffffffffffS__param_53];
	ld.param.f32 	%f248, [_Z16after_poisson_cuiiiiPfS_S_S_S_S_S_S_S_S_S_S_S_S_S_S_S_S_S_S_S_S_S_S_S_S_S_S_S_fffffffffffffffffffffffffffffffS__param_52];
	ld.param.f32 	%f244, [_Z16after_poisson_cuiiiiPfS_S_S_S_S_S_S_S_S_S_S_S_S_S_S_S_S_S_S_S_S_S_S_S_S_S_S_S_fffffffffffffffffffffffffffffffS__param_51];
	ld.param.f32 	%f237, [_Z16after_poisson_cuiiiiPfS_S_S_S_S_S_S_S_S_S_S_S_S_S_S_S_S_S_S_S_S_S_S_S_S_S_S_S_fffffffffffffffffffffffffffffffS__param_40];
	mad.lo.s32 	%r210, %r47, %r4, %r46;
	mad.lo.s32 	%r211, %r210, %r5, %r45;
	add.s32 	%r212, %r211, %r5;
	mul.wide.s32 	%rd125, %r212, 4;
	add.s64 	%rd126, %rd20, %rd125;
	ld.global.f32 	%f83, [%rd126];
	mul.wide.s32 	%rd127, %r211, 4;
	add.s64 	%rd128, %rd20, %rd127;
	ld.global.f32 	%f84, [%rd128];
	add.f32 	%f85, %f83, %f84;
	cvt.f64.f32 	%fd9, %f85;
	mul.f64 	%fd10, %fd9, 0dBFE0000000000000;
	cvt.f64.f32 	%fd11, %f272;
	mul.f64 	%fd12, %fd10, %fd11;
	add.s64 	%rd129, %rd4, %rd127;
	ld.global.f32 	%f86, [%rd129];
	cvt.f64.f32 	%fd13, %f86;
	mul.f64 	%fd14, %fd12, %fd13;
	add.s64 	%rd130, %rd3, %rd127;
	ld.global.f32 	%f87, [%rd130];
	mul.f32 	%f88, %f278, %f87;
	cvt.f64.f32 	%fd15, %f88;
	sub.f64 	%fd16, %fd14, %fd15;
	mul.f32 	%f89, %f237, %f266;
	cvt.f64.f32 	%fd17, %f89;
	mul.f64 	%fd18, %fd17, 0dBFE0000000000000;
	mul.f64 	%fd19, %fd18, %fd9;
	add.s64 	%rd131, %rd7, %rd127;
	ld.global.f32 	%f90, [%rd131];
	cvt.f64.f32 	%fd20, %f90;
	mul.f64 	%fd21, %fd19, %fd20;
	div.rn.f64 	%fd22, %fd21, %fd1;
	add.f64 	%fd23, %fd16, %fd22;
	add.s64 	%rd132, %rd8, %rd127;
	ld.global.f32 	%f91, [%rd132];
	mul.f32 	%f92, %f266, %f278;
	mul.f32 	%f93, %f92, %f91;
	div.rn.f32 	%f94, %f93, %f244;
	cvt.f64.f32 	%fd24, %f94;
	sub.f64 	%fd25, %fd23, %fd24;
	cvt.f64.f32 	%fd26, %f251;
	div.rn.f64 	%fd27, %fd25, %fd26;
	cvt.rn.f32.f64 	%f95, %fd27;
	add.s64 	%rd133, %rd16, %rd127;
	st.global.f32 	[%rd133], %f95;
	add.s64 	%rd134, %rd19, %rd125;
	ld.global.f32 	%f96, [%rd134];
	add.s64 	%rd135, %rd19, %rd127;
	ld.global.f32 	%f97, [%rd135];
	add.f32 	%f98, %f96, %f97;
	cvt.f64.f32 	%fd28, %f98;
	mul.f64 	%fd29, %fd28, 0d3FE0000000000000;
	cvt.f64.f32 	%fd30, %f275;
	mul.f64 	%fd31, %fd29, %fd30;
	ld.global.f32 	%f99, [%rd129];
	cvt.f64.f32 	%fd32, %f99;
	mul.f64 	%fd33, %fd31, %fd32;
	add.s64 	%rd136, %rd2, %rd127;
	ld.global.f32 	%f100, [%rd136];
	mul.f32 	%f101, %f281, %f100;
	cvt.f64.f32 	%fd34, %f101;
	sub.f64 	%fd35, %fd33, %fd34;
	mul.f32 	%f102, %f237, %f269;
	cvt.f64.f32 	%fd36, %f102;
	mul.f64 	%fd37, %fd36, 0dBFE0000000000000;
	mul.f64 	%fd38, %fd37, %fd28;
	ld.global.f32 	%f103, [%rd131];
	cvt.f64.f32 	%fd39, %f103;
	mul.f64 	%fd40, %fd38, %fd39;
	div.rn.f64 	%fd41, %fd40, %fd2;
	add.f64 	%fd42, %fd35, %fd41;
	add.s64 	%rd137, %rd5, %rd127;
	ld.global.f32 	%f104, [%rd137];
	mul.f32 	%f105, %f269, %f281;
	mul.f32 	%f106, %f105, %f104;
	div.rn.f32 	%f107, %f106, %f248;
	cvt.f64.f32 	%fd43, %f107;
	add.f64 	%fd44, %fd42, %fd43;
	cvt.f64.f32 	%fd45, %f253;
	div.rn.f64 	%fd46, %fd44, %fd45;
	cvt.rn.f32.f64 	%f108, %fd46;
	add.s64 	%rd138, %rd15, %rd127;
	st.global.f32 	[%rd138], %f108;
$L__BB2_24:
	add.s32 	%r353, %r353, %r2;
	setp.lt.s32 	%p44, %r353, %r7;
	@%p44 bra 	$L__BB2_22;
$L__BB2_25:
	mul.lo.s32 	%r40, %r5, %r3;
	setp.ge.s32 	%p45, %r370, %r40;
	@%p45 bra 	$L__BB2_37;
	ld.param.u32 	%r335, [_Z16after_poisson_cuiiiiPfS_S_S_S_S_S_S_S_S_S_S_S_S_S_S_S_S_S_S_S_S_S_S_S_S_S_S_S_fffffffffffffffffffffffffffffffS__param_0];
	add.s32 	%r41, %r335, -1;
	add.s32 	%r42, %r136, -1;
	add.s32 	%r43, %r135, -2;
	mov.u32 	%r357, %r370;
$L__BB2_27:
	div.s32 	%r58, %r357, %r5;
	mul.lo.s32 	%r213, %r58, %r5;
	sub.s32 	%r57, %r357, %r213;
	setp.eq.s32 	%p46, %r58, 0;
	setp.eq.s32 	%p47, %r57, 0;
	or.pred  	%p48, %p46, %p47;
	setp.ge.s32 	%p49, %r58, %r41;
	setp.ge.s32 	%p50, %r57, %r42;
	or.pred  	%p51, %p49, %p50;
	or.pred  	%p52, %p51, %p48;
	@%p52 bra 	$L__BB2_36;
	mul.lo.s32 	%r59, %r58, %r4;
	mad.lo.s32 	%r60, %r59, %r5, %r57;
	mul.wide.s32 	%rd139, %r60, 4;
	add.s64 	%rd21, %rd16, %rd139;
	ld.global.f32 	%f109, [%rd21];
	setp.leu.f32 	%p53, %f109, 0f00000000;
	@%p53 bra 	$L__BB2_30;
	mov.b32 	%r214, 0;
	st.global.u32 	[%rd21], %r214;
$L__BB2_30:
	add.s64 	%rd22, %rd15, %rd139;
	ld.global.f32 	%f110, [%rd22];
	setp.leu.f32 	%p54, %f110, 0f00000000;
	@%p54 bra 	$L__BB2_32;
	mov.b32 	%r215, 0;
	st.global.u32 	[%rd22], %r215;
$L__BB2_32:
	add.s32 	%r216, %r43, %r59;
	mad.lo.s32 	%r61, %r216, %r5, %r57;
	mul.wide.s32 	%rd141, %r61, 4;
	add.s64 	%rd23, %rd16, %rd141;
	ld.global.f32 	%f111, [%rd23];
	setp.geu.f32 	%p55, %f111, 0f00000000;
	@%p55 bra 	$L__BB2_34;
	mov.b32 	%r217, 0;
	st.global.u32 	[%rd23], %r217;
$L__BB2_34:
	add.s64 	%rd24, %rd15, %rd141;
	ld.global.f32 	%f112, [%rd24];
	setp.geu.f32 	%p56, %f112, 0f00000000;
	@%p56 bra 	$L__BB2_36;
	mov.b32 	%r218, 0;
	st.global.u32 	[%rd24], %r218;
$L__BB2_36:
	add.s32 	%r357, %r357, %r2;
	setp.lt.s32 	%p57, %r357, %r40;
	@%p57 bra 	$L__BB2_27;
$L__BB2_37:
	setp.ge.s32 	%p58, %r370, %r7;
	@%p58 bra 	$L__BB2_50;
	add.s32 	%r219, %r370, %r2;
	max.s32 	%r220, %r7, %r219;
	setp.lt.s32 	%p59, %r219, %r7;
	selp.u32 	%r221, 1, 0, %p59;
	add.s32 	%r222, %r219, %r221;
	sub.s32 	%r223, %r220, %r222;
	div.u32 	%r224, %r223, %r2;
	add.s32 	%r49, %r224, %r221;
	and.b32  	%r225, %r49, 3;
	setp.eq.s32 	%p60, %r225, 3;
	mov.u32 	%r356, %r370;
	@%p60 bra 	$L__BB2_41;
	add.s32 	%r226, %r49, 1;
	and.b32  	%r227, %r226, 3;
	neg.s32 	%r354, %r227;
	mov.u32 	%r356, %r370;
$L__BB2_40:
	.pragma "nounroll";
	div.s32 	%r228, %r356, %r5;
	mul.lo.s32 	%r229, %r228, %r5;
	sub.s32 	%r230, %r356, %r229;
	mad.lo.s32 	%r232, %r228, %r5, %r230;
	mul.wide.s32 	%rd143, %r232, 4;
	add.s64 	%rd144, %rd7, %rd143;
	mov.b32 	%r233, 0;
	st.global.u32 	[%rd144], %r233;
	add.s64 	%rd145, %rd8, %rd143;
	st.global.u32 	[%rd145], %r233;
	add.s64 	%rd146, %rd5, %rd143;
	st.global.u32 	[%rd146], %r233;
	add.s32 	%r356, %r356, %r2;
	add.s32 	%r354, %r354, 1;
	setp.ne.s32 	%p61, %r354, 0;
	@%p61 bra 	$L__BB2_40;
$L__BB2_41:
	setp.lt.u32 	%p62, %r49, 3;
	@%p62 bra 	$L__BB2_42;
	bra.uni 	$L__BB2_113;
$L__BB2_42:
	ld.param.u32 	%r336, [_Z16after_poisson_cuiiiiPfS_S_S_S_S_S_S_S_S_S_S_S_S_S_S_S_S_S_S_S_S_S_S_S_S_S_S_S_fffffffffffffffffffffffffffffffS__param_0];
	add.s32 	%r63, %r336, -1;
	add.s32 	%r64, %r135, -1;
	add.s32 	%r65, %r136, -1;
	mov.u32 	%r359, %r370;
$L__BB2_43:
	div.s32 	%r258, %r359, %r5;
	mul.lo.s32 	%r259, %r258, %r5;
	sub.s32 	%r69, %r359, %r259;
	div.s32 	%r71, %r258, %r4;
	mul.lo.s32 	%r260, %r71, %r4;
	sub.s32 	%r70, %r258, %r260;
	setp.eq.s32 	%p64, %r70, 0;
	setp.eq.s32 	%p65, %r69, 0;
	or.pred  	%p66, %p64, %p65;
	setp.ge.s32 	%p67, %r71, %r63;
	setp.ge.s32 	%p68, %r70, %r64;
	or.pred  	%p69, %p67, %p68;
	or.pred  	%p70, %p69, %p66;
	setp.ge.s32 	%p71, %r69, %r65;
	or.pred  	%p72, %p70, %p71;
	@%p72 bra 	$L__BB2_45;
	mad.lo.s32 	%r261, %r71, %r4, %r70;
	mad.lo.s32 	%r262, %r261, %r5, %r69;
	mul.wide.s32 	%rd163, %r262, 4;
	add.s64 	%rd164, %rd4, %rd163;
	ld.global.f32 	%f113, [%rd164];
	add.s32 	%r263, %r261, -1;
	mad.lo.s32 	%r264, %r263, %r5, %r69;
	mul.wide.s32 	%rd165, %r264, 4;
	add.s64 	%rd166, %rd4, %rd165;
	ld.global.f32 	%f114, [%rd166];
	add.f32 	%f115, %f113, %f114;
	add.s32 	%r265, %r261, %r4;
	mad.lo.s32 	%r266, %r265, %r5, %r69;
	mul.wide.s32 	%rd167, %r266, 4;
	add.s64 	%rd168, %rd4, %rd167;
	ld.global.f32 	%f116, [%rd168];
	add.f32 	%f117, %f115, %f116;
	add.s32 	%r267, %r265, -1;
	mad.lo.s32 	%r268, %r267, %r5, %r69;
	mul.wide.s32 	%rd169, %r268, 4;
	add.s64 	%rd170, %rd4, %rd169;
	ld.global.f32 	%f118, [%rd170];
	add.f32 	%f119, %f117, %f118;
	mul.f32 	%f120, %f119, 0f3E800000;
	add.s64 	%rd171, %rd7, %rd163;
	st.global.f32 	[%rd171], %f120;
	add.s64 	%rd172, %rd3, %rd163;
	ld.global.f32 	%f121, [%rd172];
	add.s64 	%rd173, %rd3, %rd165;
	ld.global.f32 	%f122, [%rd173];
	add.f32 	%f123, %f121, %f122;
	add.s64 	%rd174, %rd3, %rd167;
	ld.global.f32 	%f124, [%rd174];
	add.f32 	%f125, %f123, %f124;
	add.s64 	%rd175, %rd3, %rd169;
	ld.global.f32 	%f126, [%rd175];
	add.f32 	%f127, %f125, %f126;
	mul.f32 	%f128, %f127, 0f3E800000;
	add.s64 	%rd176, %rd8, %rd163;
	st.global.f32 	[%rd176], %f128;
	add.s64 	%rd177, %rd2, %rd163;
	ld.global.f32 	%f129, [%rd177];
	add.s64 	%rd178, %rd2, %rd165;
	ld.global.f32 	%f130, [%rd178];
	add.f32 	%f131, %f129, %f130;
	add.s64 	%rd179, %rd2, %rd167;
	ld.global.f32 	%f132, [%rd179];
	add.f32 	%f133, %f131, %f132;
	add.s64 	%rd180, %rd2, %rd169;
	ld.global.f32 	%f134, [%rd180];
	add.f32 	%f135, %f133, %f134;
	mul.f32 	%f136, %f135, 0f3E800000;
	add.s64 	%rd181, %rd5, %rd163;
	st.global.f32 	[%rd181], %f136;
$L__BB2_45:
	add.s32 	%r359, %r359, %r2;
	setp.lt.s32 	%p73, %r359, %r7;
	@%p73 bra 	$L__BB2_43;
	ld.param.f32 	%f270, [_Z16after_poisson_cuiiiiPfS_S_S_S_S_S_S_S_S_S_S_S_S_S_S_S_S_S_S_S_S_S_S_S_S_S_S_S_fffffffffffffffffffffffffffffffS__param_59];
	ld.param.f32 	%f267, [_Z16after_poisson_cuiiiiPfS_S_S_S_S_S_S_S_S_S_S_S_S_S_S_S_S_S_S_S_S_S_S_S_S_S_S_S_fffffffffffffffffffffffffffffffS__param_58];
	ld.param.f32 	%f249, [_Z16after_poisson_cuiiiiPfS_S_S_S_S_S_S_S_S_S_S_S_S_S_S_S_S_S_S_S_S_S_S_S_S_S_S_S_fffffffffffffffffffffffffffffffS__param_52];
	ld.param.f32 	%f245, [_Z16after_poisson_cuiiiiPfS_S_S_S_S_S_S_S_S_S_S_S_S_S_S_S_S_S_S_S_S_S_S_S_S_S_S_S_fffffffffffffffffffffffffffffffS__param_51];
	ld.param.f32 	%f242, [_Z16after_poisson_cuiiiiPfS_S_S_S_S_S_S_S_S_S_S_S_S_S_S_S_S_S_S_S_S_S_S_S_S_S_S_S_fffffffffffffffffffffffffffffffS__param_50];
	ld.param.f32 	%f240, [_Z16after_poisson_cuiiiiPfS_S_S_S_S_S_S_S_S_S_S_S_S_S_S_S_S_S_S_S_S_S_S_S_S_S_S_S_fffffffffffffffffffffffffffffffS__param_49];
	ld.param.f32 	%f238, [_Z16after_poisson_cuiiiiPfS_S_S_S_S_S_S_S_S_S_S_S_S_S_S_S_S_S_S_S_S_S_S_S_S_S_S_S_fffffffffffffffffffffffffffffffS__param_40];
	mul.f32 	%f137, %f238, %f267;
	cvt.f64.f32 	%fd47, %f137;
	mul.f64 	%fd3, %fd47, 0d3FE0000000000000;
	mul.f32 	%f138, %f240, %f245;
	mul.f32 	%f139, %f245, %f138;
	cvt.f64.f32 	%fd4, %f139;
	mul.f32 	%f140, %f238, %f270;
	cvt.f64.f32 	%fd48, %f140;
	mul.f64 	%fd5, %fd48, 0d3FE0000000000000;
	mul.f32 	%f141, %f242, %f249;
	mul.f32 	%f142, %f249, %f141;
	cvt.f64.f32 	%fd6, %f142;
	mov.u32 	%r360, %r370;
$L__BB2_47:
	div.s32 	%r269, %r360, %r5;
	mul.lo.s32 	%r270, %r269, %r5;
	sub.s32 	%r78, %r360, %r270;
	div.s32 	%r80, %r269, %r4;
	mul.lo.s32 	%r271, %r80, %r4;
	sub.s32 	%r79, %r269, %r271;
	setp.eq.s32 	%p74, %r79, 0;
	setp.eq.s32 	%p75, %r78, 0;
	or.pred  	%p76, %p74, %p75;
	setp.ge.s32 	%p77, %r80, %r63;
	setp.ge.s32 	%p78, %r79, %r64;
	or.pred  	%p79, %p77, %p78;
	or.pred  	%p80, %p79, %p76;
	setp.ge.s32 	%p81, %r78, %r65;
	or.pred  	%p82, %p80, %p81;
	@%p82 bra 	$L__BB2_49;
	ld.param.f32 	%f282, [_Z16after_poisson_cuiiiiPfS_S_S_S_S_S_S_S_S_S_S_S_S_S_S_S_S_S_S_S_S_S_S_S_S_S_S_S_fffffffffffffffffffffffffffffffS__param_63];
	ld.param.f32 	%f279, [_Z16after_poisson_cuiiiiPfS_S_S_S_S_S_S_S_S_S_S_S_S_S_S_S_S_S_S_S_S_S_S_S_S_S_S_S_fffffffffffffffffffffffffffffffS__param_62];
	ld.param.f32 	%f276, [_Z16after_poisson_cuiiiiPfS_S_S_S_S_S_S_S_S_S_S_S_S_S_S_S_S_S_S_S_S_S_S_S_S_S_S_S_fffffffffffffffffffffffffffffffS__param_61];
	ld.param.f32 	%f273, [_Z16after_poisson_cuiiiiPfS_S_S_S_S_S_S_S_S_S_S_S_S_S_S_S_S_S_S_S_S_S_S_S_S_S_S_S_fffffffffffffffffffffffffffffffS__param_60];
	ld.param.f32 	%f271, [_Z16after_poisson_cuiiiiPfS_S_S_S_S_S_S_S_S_S_S_S_S_S_S_S_S_S_S_S_S_S_S_S_S_S_S_S_fffffffffffffffffffffffffffffffS__param_59];
	ld.param.f32 	%f268, [_Z16after_poisson_cuiiiiPfS_S_S_S_S_S_S_S_S_S_S_S_S_S_S_S_S_S_S_S_S_S_S_S_S_S_S_S_fffffffffffffffffffffffffffffffS__param_58];
	ld.param.f32 	%f254, [_Z16after_poisson_cuiiiiPfS_S_S_S_S_S_S_S_S_S_S_S_S_S_S_S_S_S_S_S_S_S_S_S_S_S_S_S_fffffffffffffffffffffffffffffffS__param_54];
	ld.param.f32 	%f252, [_Z16after_poisson_cuiiiiPfS_S_S_S_S_S_S_S_S_S_S_S_S_S_S_S_S_S_S_S_S_S_S_S_S_S_S_S_fffffffffffffffffffffffffffffffS__param_53];
	ld.param.f32 	%f250, [_Z16after_poisson_cuiiiiPfS_S_S_S_S_S_S_S_S_S_S_S_S_S_S_S_S_S_S_S_S_S_S_S_S_S_S_S_fffffffffffffffffffffffffffffffS__param_52];
	ld.param.f32 	%f246, [_Z16after_poisson_cuiiiiPfS_S_S_S_S_S_S_S_S_S_S_S_S_S_S_S_S_S_S_S_S_S_S_S_S_S_S_S_fffffffffffffffffffffffffffffffS__param_51];
	ld.param.u64 	%rd266, [_Z16after_poisson_cuiiiiPfS_S_S_S_S_S_S_S_S_S_S_S_S_S_S_S_S_S_S_S_S_S_S_S_S_S_S_S_fffffffffffffffffffffffffffffffS__param_8];
	mad.lo.s32 	%r274, %r80, %r4, %r79;
	mad.lo.s32 	%r275, %r274, %r5, %r78;
	mul.wide.s32 	%rd182, %r275, 4;
	add.s64 	%rd183, %rd20, %rd182;
	ld.global.f32 	%f143, [%rd183];
	add.s32 	%r276, %r274, %r4;
	mad.lo.s32 	%r277, %r276, %r5, %r78;
	mul.wide.s32 	%rd184, %r277, 4;
	add.s64 	%rd185, %rd20, %rd184;
	ld.global.f32 	%f144, [%rd185];
	add.f32 	%f145, %f143, %f144;
	cvt.f64.f32 	%fd49, %f145;
	mul.f64 	%fd50, %fd49, 0dBFE0000000000000;
	cvt.f64.f32 	%fd51, %f273;
	mul.f64 	%fd52, %fd50, %fd51;
	add.s64 	%rd186, %rd10, %rd182;
	ld.global.f32 	%f146, [%rd186];
	cvt.f64.f32 	%fd53, %f146;
	mul.f64 	%fd54, %fd52, %fd53;
	cvta.to.global.u64 	%rd187, %rd266;
	add.s64 	%rd188, %rd187, %rd182;
	ld.global.f32 	%f147, [%rd188];
	mul.f32 	%f148, %f279, %f147;
	cvt.f64.f32 	%fd55, %f148;
	sub.f64 	%fd56, %fd54, %fd55;
	add.s64 	%rd189, %rd8, %rd182;
	ld.global.f32 	%f149, [%rd189];
	mul.f32 	%f150, %f268, %f279;
	mul.f32 	%f151, %f150, %f149;
	div.rn.f32 	%f152, %f151, %f246;
	cvt.f64.f32 	%fd57, %f152;
	add.f64 	%fd58, %fd56, %fd57;
	mul.f64 	%fd59, %fd3, %fd49;
	div.rn.f64 	%fd60, %fd59, %fd4;
	add.s64 	%rd190, %rd7, %rd182;
	ld.global.f32 	%f153, [%rd190];
	cvt.f64.f32 	%fd61, %f153;
	fma.rn.f64 	%fd62, %fd60, %fd61, %fd58;
	cvt.f64.f32 	%fd63, %f252;
	div.rn.f64 	%fd64, %fd62, %fd63;
	cvt.rn.f32.f64 	%f154, %fd64;
	add.s64 	%rd191, %rd18, %rd182;
	st.global.f32 	[%rd191], %f154;
	add.s64 	%rd192, %rd19, %rd182;
	ld.global.f32 	%f155, [%rd192];
	add.s64 	%rd193, %rd19, %rd184;
	ld.global.f32 	%f156, [%rd193];
	add.f32 	%f157, %f155, %f156;
	cvt.f64.f32 	%fd65, %f157;
	mul.f64 	%fd66, %fd65, 0d3FE0000000000000;
	cvt.f64.f32 	%fd67, %f276;
	mul.f64 	%fd68, %fd66, %fd67;
	ld.global.f32 	%f158, [%rd186];
	cvt.f64.f32 	%fd69, %f158;
	mul.f64 	%fd70, %fd68, %fd69;
	add.s64 	%rd194, %rd6, %rd182;
	ld.global.f32 	%f159, [%rd194];
	mul.f32 	%f160, %f282, %f159;
	cvt.f64.f32 	%fd71, %f160;
	sub.f64 	%fd72, %fd70, %fd71;
	add.s64 	%rd195, %rd5, %rd182;
	ld.global.f32 	%f161, [%rd195];
	mul.f32 	%f162, %f271, %f282;
	mul.f32 	%f163, %f162, %f161;
	div.rn.f32 	%f164, %f163, %f250;
	cvt.f64.f32 	%fd73, %f164;
	sub.f64 	%fd74, %fd72, %fd73;
	mul.f64 	%fd75, %fd5, %fd65;
	ld.global.f32 	%f165, [%rd190];
	cvt.f64.f32 	%fd76, %f165;
	mul.f64 	%fd77, %fd75, %fd76;
	div.rn.f64 	%fd78, %fd77, %fd6;
	add.f64 	%fd79, %fd74, %fd78;
	cvt.f64.f32 	%fd80, %f254;
	div.rn.f64 	%fd81, %fd79, %fd80;
	cvt.rn.f32.f64 	%f166, %fd81;
	add.s64 	%rd196, %rd17, %rd182;
	st.global.f32 	[%rd196], %f166;
$L__BB2_49:
	add.s32 	%r360, %r360, %r2;
	setp.lt.s32 	%p83, %r360, %r7;
	@%p83 bra 	$L__BB2_47;
$L__BB2_50:
	mul.lo.s32 	%r73, %r5, %r4;
	setp.ge.s32 	%p84, %r370, %r73;
	@%p84 bra 	$L__BB2_62;
	add.s32 	%r74, %r135, -1;
	add.s32 	%r75, %r136, -1;
	mad.lo.s32 	%r76, %r4, -5, %r6;
	mov.u32 	%r361, %r370;
$L__BB2_52:
	div.s32 	%r87, %r361, %r5;
	mul.lo.s32 	%r278, %r87, %r5;
	sub.s32 	%r86, %r361, %r278;
	setp.eq.s32 	%p85, %r87, 0;
	setp.eq.s32 	%p86, %r86, 0;
	or.pred  	%p87, %p85, %p86;
	setp.ge.s32 	%p88, %r87, %r74;
	setp.ge.s32 	%p89, %r86, %r75;
	or.pred  	%p90, %p88, %p89;
	or.pred  	%p91, %p90, %p87;
	@%p91 bra 	$L__BB2_61;
	mad.lo.s32 	%r88, %r87, %r5, %r86;
	mul.wide.s32 	%rd197, %r88, 4;
	add.s64 	%rd25, %rd18, %rd197;
	ld.global.f32 	%f167, [%rd25];
	setp.leu.f32 	%p92, %f167, 0f00000000;
	@%p92 bra 	$L__BB2_55;
	mov.b32 	%r279, 0;
	st.global.u32 	[%rd25], %r279;
$L__BB2_55:
	add.s64 	%rd26, %rd17, %rd197;
	ld.global.f32 	%f168, [%rd26];
	setp.leu.f32 	%p93, %f168, 0f00000000;
	@%p93 bra 	$L__BB2_57;
	mov.b32 	%r280, 0;
	st.global.u32 	[%rd26], %r280;
$L__BB2_57:
	add.s32 	%r281, %r87, %r76;
	mad.lo.s32 	%r89, %r281, %r5, %r86;
	mul.wide.s32 	%rd199, %r89, 4;
	add.s64 	%rd27, %rd18, %rd199;
	ld.global.f32 	%f169, [%rd27];
	setp.geu.f32 	%p94, %f169, 0f00000000;
	@%p94 bra 	$L__BB2_59;
	mov.b32 	%r282, 0;
	st.global.u32 	[%rd27], %r282;
$L__BB2_59:
	add.s64 	%rd28, %rd17, %rd199;
	ld.global.f32 	%f170, [%rd28];
	setp.geu.f32 	%p95, %f170, 0f00000000;
	@%p95 bra 	$L__BB2_61;
	mov.b32 	%r283, 0;
	st.global.u32 	[%rd28], %r283;
$L__BB2_61:
	add.s32 	%r361, %r361, %r2;
	setp.lt.s32 	%p96, %r361, %r73;
	@%p96 bra 	$L__BB2_52;
$L__BB2_62:
	setp.ge.s32 	%p97, %r370, %r7;
	@%p97 bra 	$L__BB2_67;
	ld.param.f32 	%f277, [_Z16after_poisson_cuiiiiPfS_S_S_S_S_S_S_S_S_S_S_S_S_S_S_S_S_S_S_S_S_S_S_S_S_S_S_S_fffffffffffffffffffffffffffffffS__param_61];
	ld.param.f32 	%f274, [_Z16after_poisson_cuiiiiPfS_S_S_S_S_S_S_S_S_S_S_S_S_S_S_S_S_S_S_S_S_S_S_S_S_S_S_S_fffffffffffffffffffffffffffffffS__param_60];
	ld.param.u32 	%r337, [_Z16after_poisson_cuiiiiPfS_S_S_S_S_S_S_S_S_S_S_S_S_S_S_S_S_S_S_S_S_S_S_S_S_S_S_S_fffffffffffffffffffffffffffffffS__param_0];
	add.s32 	%r82, %r337, -1;
	add.s32 	%r83, %r135, -1;
	add.s32 	%r84, %r136, -1;
	cvt.f64.f32 	%fd7, %f274;
	cvt.f64.f32 	%fd8, %f277;
	mov.u32 	%r362, %r370;
$L__BB2_64:
	div.s32 	%r284, %r362, %r5;
	mul.lo.s32 	%r285, %r284, %r5;
	sub.s32 	%r94, %r362, %r285;
	div.s32 	%r96, %r284, %r4;
	mul.lo.s32 	%r286, %r96, %r4;
	sub.s32 	%r95, %r284, %r286;
	setp.eq.s32 	%p98, %r95, 0;
	setp.eq.s32 	%p99, %r96, 0;
	or.pred  	%p100, %p99, %p98;
	setp.ge.s32 	%p101, %r96, %r82;
	setp.ge.s32 	%p102, %r95, %r83;
	or.pred  	%p103, %p101, %p102;
	or.pred  	%p104, %p103, %p100;
	setp.ge.s32 	%p105, %r94, %r84;
	or.pred  	%p106, %p104, %p105;
	@%p106 bra 	$L__BB2_66;
	ld.param.f32 	%f283, [_Z16after_poisson_cuiiiiPfS_S_S_S_S_S_S_S_S_S_S_S_S_S_S_S_S_S_S_S_S_S_S_S_S_S_S_S_fffffffffffffffffffffffffffffffS__param_63];
	ld.param.f32 	%f280, [_Z16after_poisson_cuiiiiPfS_S_S_S_S_S_S_S_S_S_S_S_S_S_S_S_S_S_S_S_S_S_S_S_S_S_S_S_fffffffffffffffffffffffffffffffS__param_62];
	ld.param.u64 	%rd270, [_Z16after_poisson_cuiiiiPfS_S_S_S_S_S_S_S_S_S_S_S_S_S_S_S_S_S_S_S_S_S_S_S_S_S_S_S_fffffffffffffffffffffffffffffffS__param_30];
	ld.param.u64 	%rd269, [_Z16after_poisson_cuiiiiPfS_S_S_S_S_S_S_S_S_S_S_S_S_S_S_S_S_S_S_S_S_S_S_S_S_S_S_S_fffffffffffffffffffffffffffffffS__param_29];
	ld.param.u64 	%rd267, [_Z16after_poisson_cuiiiiPfS_S_S_S_S_S_S_S_S_S_S_S_S_S_S_S_S_S_S_S_S_S_S_S_S_S_S_S_fffffffffffffffffffffffffffffffS__param_28];
	mad.lo.s32 	%r287, %r96, %r4, %r95;
	mad.lo.s32 	%r288, %r287, %r5, %r94;
	mul.wide.s32 	%rd201, %r288, 4;
	add.s64 	%rd202, %rd20, %rd201;
	ld.global.f32 	%f171, [%rd202];
	ld.global.f32 	%f172, [%rd202+4];
	add.f32 	%f173, %f171, %f172;
	cvt.f64.f32 	%fd82, %f173;
	mul.f64 	%fd83, %fd82, 0dBFE0000000000000;
	mul.f64 	%fd84, %fd83, %fd7;
	cvta.to.global.u64 	%rd203, %rd270;
	add.s64 	%rd204, %rd203, %rd201;
	ld.global.f32 	%f174, [%rd204];
	cvt.f64.f32 	%fd85, %f174;
	mul.f64 	%fd86, %fd84, %fd85;
	cvta.to.global.u64 	%rd205, %rd267;
	add.s64 	%rd206, %rd205, %rd201;
	ld.global.f32 	%f175, [%rd206];
	mul.f32 	%f176, %f280, %f175;
	cvt.f64.f32 	%fd87, %f176;
	sub.f64 	%fd88, %fd86, %fd87;
	cvt.rn.f32.f64 	%f177, %fd88;
	add.s64 	%rd207, %rd14, %rd201;
	st.global.f32 	[%rd207], %f177;
	add.s64 	%rd208, %rd19, %rd201;
	ld.global.f32 	%f178, [%rd208];
	ld.global.f32 	%f179, [%rd208+4];
	add.f32 	%f180, %f178, %f179;
	cvt.f64.f32 	%fd89, %f180;
	mul.f64 	%fd90, %fd89, 0d3FE0000000000000;
	mul.f64 	%fd91, %fd90, %fd8;
	ld.global.f32 	%f181, [%rd204];
	cvt.f64.f32 	%fd92, %f181;
	mul.f64 	%fd93, %fd91, %fd92;
	cvta.to.global.u64 	%rd209, %rd269;
	add.s64 	%rd210, %rd209, %rd201;
	ld.global.f32 	%f182, [%rd210];
	mul.f32 	%f183, %f283, %f182;
	cvt.f64.f32 	%fd94, %f183;
	sub.f64 	%fd95, %fd93, %fd94;
	cvt.rn.f32.f64 	%f184, %fd95;
	add.s64 	%rd211, %rd13, %rd201;
	st.global.f32 	[%rd211], %f184;
$L__BB2_66:
	add.s32 	%r362, %r362, %r2;
	setp.lt.s32 	%p107, %r362, %r7;
	@%p107 bra 	$L__BB2_64;
$L__BB2_67:
	setp.ge.s32 	%p108, %r370, %r6;
	@%p108 bra 	$L__BB2_79;
	ld.param.u32 	%r338, [_Z16after_poisson_cuiiiiPfS_S_S_S_S_S_S_S_S_S_S_S_S_S_S_S_S_S_S_S_S_S_S_S_S_S_S_S_fffffffffffffffffffffffffffffffS__param_0];
	add.s32 	%r91, %r338, -1;
	add.s32 	%r92, %r135, -1;
	mul.wide.s32 	%rd31, %r136, 4;
	mov.u32 	%r363, %r370;
$L__BB2_69:
	div.s32 	%r100, %r363, %r4;
	mul.lo.s32 	%r289, %r100, %r4;
	sub.s32 	%r99, %r363, %r289;
	setp.eq.s32 	%p109, %r100, 0;
	setp.eq.s32 	%p110, %r99, 0;
	or.pred  	%p111, %p109, %p110;
	setp.ge.s32 	%p112, %r100, %r91;
	setp.ge.s32 	%p113, %r99, %r92;
	or.pred  	%p114, %p112, %p113;
	or.pred  	%p115, %p114, %p111;
	@%p115 bra 	$L__BB2_78;
	mad.lo.s32 	%r290, %r100, %r4, %r99;
	mul.lo.s32 	%r101, %r290, %r5;
	mul.wide.s32 	%rd212, %r101, 4;
	add.s64 	%rd29, %rd14, %rd212;
	ld.global.f32 	%f185, [%rd29];
	setp.leu.f32 	%p116, %f185, 0f00000000;
	@%p116 bra 	$L__BB2_72;
	mov.b32 	%r291, 0;
	st.global.u32 	[%rd29], %r291;
$L__BB2_72:
	add.s64 	%rd30, %rd13, %rd212;
	ld.global.f32 	%f186, [%rd30];
	setp.leu.f32 	%p117, %f186, 0f00000000;
	@%p117 bra 	$L__BB2_74;
	mov.b32 	%r292, 0;
	st.global.u32 	[%rd30], %r292;
$L__BB2_74:
	add.s64 	%rd32, %rd29, %rd31;
	ld.global.f32 	%f187, [%rd32+-8];
	setp.geu.f32 	%p118, %f187, 0f00000000;
	@%p118 bra 	$L__BB2_76;
	mov.b32 	%r293, 0;
	st.global.u32 	[%rd32+-8], %r293;
$L__BB2_76:
	add.s64 	%rd33, %rd30, %rd31;
	ld.global.f32 	%f188, [%rd33+-8];
	setp.geu.f32 	%p119, %f188, 0f00000000;
	@%p119 bra 	$L__BB2_78;
	mov.b32 	%r294, 0;
	st.global.u32 	[%rd33+-8], %r294;
$L__BB2_78:
	add.s32 	%r363, %r363, %r2;
	setp.lt.s32 	%p120, %r363, %r6;
	@%p120 bra 	$L__BB2_69;
$L__BB2_79:
	setp.ge.s32 	%p121, %r370, %r7;
	mov.u32 	%r364, %r370;
	@%p121 bra 	$L__BB2_80;
	bra.uni 	$L__BB2_110;
$L__BB2_80:
	setp.ge.s32 	%p130, %r370, %r6;
	@%p130 bra 	$L__BB2_85;
	ld.param.f32 	%f256, [_Z16after_poisson_cuiiiiPfS_S_S_S_S_S_S_S_S_S_S_S_S_S_S_S_S_S_S_S_S_S_S_S_S_S_S_S_fffffffffffffffffffffffffffffffS__param_56];
	neg.f32 	%f1, %f256;
	mov.u32 	%r365, %r370;
$L__BB2_82:
	ld.param.u32 	%r340, [_Z16after_poisson_cuiiiiPfS_S_S_S_S_S_S_S_S_S_S_S_S_S_S_S_S_S_S_S_S_S_S_S_S_S_S_S_fffffffffffffffffffffffffffffffS__param_0];
	div.s32 	%r110, %r365, %r4;
	mul.lo.s32 	%r308, %r110, %r4;
	sub.s32 	%r109, %r365, %r308;
	setp.eq.s32 	%p131, %r110, 0;
	setp.eq.s32 	%p132, %r109, 0;
	or.pred  	%p133, %p131, %p132;
	setp.ge.s32 	%p134, %r110, %r340;
	setp.ge.s32 	%p135, %r109, %r135;
	or.pred  	%p136, %p134, %p135;
	or.pred  	%p137, %p136, %p133;
	@%p137 bra 	$L__BB2_84;
	ld.param.f32 	%f263, [_Z16after_poisson_cuiiiiPfS_S_S_S_S_S_S_S_S_S_S_S_S_S_S_S_S_S_S_S_S_S_S_S_S_S_S_S_fffffffffffffffffffffffffffffffS__param_57];
	mad.lo.s32 	%r309, %r110, %r4, %r109;
	mul.lo.s32 	%r310, %r309, %r5;
	mul.wide.s32 	%rd229, %r310, 4;
	add.s64 	%rd230, %rd14, %rd229;
	ld.global.f32 	%f219, [%rd230];
	mul.f32 	%f220, %f219, %f1;
	div.rn.f32 	%f221, %f220, %f263;
	add.s64 	%rd231, %rd20, %rd229;
	st.global.f32 	[%rd231], %f221;
	add.s64 	%rd232, %rd13, %rd229;
	ld.global.f32 	%f222, [%rd232];
	mul.f32 	%f223, %f222, %f1;
	div.rn.f32 	%f224, %f223, %f263;
	add.s64 	%rd233, %rd19, %rd229;
	st.global.f32 	[%rd233], %f224;
$L__BB2_84:
	add.s32 	%r365, %r365, %r2;
	setp.lt.s32 	%p138, %r365, %r6;
	@%p138 bra 	$L__BB2_82;
$L__BB2_85:
	setp.ge.s32 	%p139, %r370, %r40;
	@%p139 bra 	$L__BB2_90;
	ld.param.f32 	%f257, [_Z16after_poisson_cuiiiiPfS_S_S_S_S_S_S_S_S_S_S_S_S_S_S_S_S_S_S_S_S_S_S_S_S_S_S_S_fffffffffffffffffffffffffffffffS__param_56];
	neg.f32 	%f2, %f257;
	mov.u32 	%r366, %r370;
$L__BB2_87:
	ld.param.u32 	%r341, [_Z16after_poisson_cuiiiiPfS_S_S_S_S_S_S_S_S_S_S_S_S_S_S_S_S_S_S_S_S_S_S_S_S_S_S_S_fffffffffffffffffffffffffffffffS__param_0];
	div.s32 	%r114, %r366, %r5;
	mul.lo.s32 	%r311, %r114, %r5;
	sub.s32 	%r113, %r366, %r311;
	setp.eq.s32 	%p140, %r114, 0;
	setp.eq.s32 	%p141, %r113, 0;
	or.pred  	%p142, %p140, %p141;
	setp.ge.s32 	%p143, %r114, %r341;
	setp.ge.s32 	%p144, %r113, %r136;
	or.pred  	%p145, %p143, %p144;
	or.pred  	%p146, %p145, %p142;
	@%p146 bra 	$L__BB2_89;
	ld.param.f32 	%f264, [_Z16after_poisson_cuiiiiPfS_S_S_S_S_S_S_S_S_S_S_S_S_S_S_S_S_S_S_S_S_S_S_S_S_S_S_S_fffffffffffffffffffffffffffffffS__param_57];
	mad.lo.s32 	%r312, %r73, %r114, %r113;
	mul.wide.s32 	%rd234, %r312, 4;
	add.s64 	%rd235, %rd16, %rd234;
	ld.global.f32 	%f225, [%rd235];
	mul.f32 	%f226, %f225, %f2;
	div.rn.f32 	%f227, %f226, %f264;
	add.s64 	%rd236, %rd20, %rd234;
	st.global.f32 	[%rd236], %f227;
	add.s64 	%rd237, %rd15, %rd234;
	ld.global.f32 	%f228, [%rd237];
	mul.f32 	%f229, %f228, %f2;
	div.rn.f32 	%f230, %f229, %f264;
	add.s64 	%rd238, %rd19, %rd234;
	st.global.f32 	[%rd238], %f230;
$L__BB2_89:
	add.s32 	%r366, %r366, %r2;
	setp.lt.s32 	%p147, %r366, %r40;
	@%p147 bra 	$L__BB2_87;
$L__BB2_90:
	setp.ge.s32 	%p148, %r370, %r73;
	@%p148 bra 	$L__BB2_95;
	ld.param.f32 	%f258, [_Z16after_poisson_cuiiiiPfS_S_S_S_S_S_S_S_S_S_S_S_S_S_S_S_S_S_S_S_S_S_S_S_S_S_S_S_fffffffffffffffffffffffffffffffS__param_56];
	neg.f32 	%f3, %f258;
	mov.u32 	%r367, %r370;
$L__BB2_92:
	div.s32 	%r119, %r367, %r5;
	mul.lo.s32 	%r313, %r119, %r5;
	sub.s32 	%r118, %r367, %r313;
	setp.eq.s32 	%p149, %r119, 0;
	setp.eq.s32 	%p150, %r118, 0;
	or.pred  	%p151, %p149, %p150;
	setp.ge.s32 	%p152, %r119, %r135;
	setp.ge.s32 	%p153, %r118, %r136;
	or.pred  	%p154, %p152, %p153;
	or.pred  	%p155, %p154, %p151;
	@%p155 bra 	$L__BB2_94;
	ld.param.f32 	%f265, [_Z16after_poisson_cuiiiiPfS_S_S_S_S_S_S_S_S_S_S_S_S_S_S_S_S_S_S_S_S_S_S_S_S_S_S_S_fffffffffffffffffffffffffffffffS__param_57];
	mad.lo.s32 	%r314, %r119, %r5, %r118;
	mul.wide.s32 	%rd239, %r314, 4;
	add.s64 	%rd240, %rd18, %rd239;
	ld.global.f32 	%f231, [%rd240];
	mul.f32 	%f232, %f231, %f3;
	div.rn.f32 	%f233, %f232, %f265;
	add.s64 	%rd241, %rd20, %rd239;
	st.global.f32 	[%rd241], %f233;
	add.s64 	%rd242, %rd17, %rd239;
	ld.global.f32 	%f234, [%rd242];
	mul.f32 	%f235, %f234, %f3;
	div.rn.f32 	%f236, %f235, %f265;
	add.s64 	%rd243, %rd19, %rd239;
	st.global.f32 	[%rd243], %f236;
$L__BB2_94:
	add.s32 	%r367, %r367, %r2;
	setp.lt.s32 	%p156, %r367, %r73;
	@%p156 bra 	$L__BB2_92;
$L__BB2_95:
	setp.ge.s32 	%p157, %r370, %r40;
	@%p157 bra 	$L__BB2_100;
	add.s32 	%r116, %r135, -1;
	mov.u32 	%r368, %r370;
$L__BB2_97:
	ld.param.u32 	%r342, [_Z16after_poisson_cuiiiiPfS_S_S_S_S_S_S_S_S_S_S_S_S_S_S_S_S_S_S_S_S_S_S_S_S_S_S_S_fffffffffffffffffffffffffffffffS__param_0];
	div.s32 	%r124, %r368, %r5;
	mul.lo.s32 	%r315, %r124, %r5;
	sub.s32 	%r123, %r368, %r315;
	setp.eq.s32 	%p158, %r124, 0;
	setp.eq.s32 	%p159, %r123, 0;
	or.pred  	%p160, %p158, %p159;
	setp.ge.s32 	%p161, %r124, %r342;
	setp.ge.s32 	%p162, %r123, %r136;
	or.pred  	%p163, %p161, %p162;
	or.pred  	%p164, %p163, %p160;
	@%p164 bra 	$L__BB2_99;
	mul.lo.s32 	%r316, %r124, %r4;
	mad.lo.s32 	%r317, %r316, %r5, %r123;
	mul.wide.s32 	%rd244, %r317, 4;
	add.s64 	%rd245, %rd20, %rd244;
	mov.b32 	%r318, 0;
	st.global.u32 	[%rd245], %r318;
	add.s64 	%rd246, %rd19, %rd244;
	st.global.u32 	[%rd246], %r318;
	add.s32 	%r319, %r116, %r316;
	mad.lo.s32 	%r320, %r319, %r5, %r123;
	mul.wide.s32 	%rd247, %r320, 4;
	add.s64 	%rd248, %rd20, %rd247;
	st.global.u32 	[%rd248], %r318;
	add.s64 	%rd249, %rd19, %rd247;
	st.global.u32 	[%rd249], %r318;
$L__BB2_99:
	add.s32 	%r368, %r368, %r2;
	setp.lt.s32 	%p165, %r368, %r40;
	@%p165 bra 	$L__BB2_97;
$L__BB2_100:
	setp.ge.s32 	%p166, %r370, %r73;
	@%p166 bra 	$L__BB2_105;
	ld.param.u32 	%r343, [_Z16after_poisson_cuiiiiPfS_S_S_S_S_S_S_S_S_S_S_S_S_S_S_S_S_S_S_S_S_S_S_S_S_S_S_S_fffffffffffffffffffffffffffffffS__param_0];
	add.s32 	%r321, %r343, -1;
	mul.lo.s32 	%r121, %r4, %r321;
	mov.u32 	%r369, %r370;
$L__BB2_102:
	div.s32 	%r128, %r369, %r5;
	mul.lo.s32 	%r322, %r128, %r5;
	sub.s32 	%r127, %r369, %r322;
	setp.eq.s32 	%p167, %r128, 0;
	setp.eq.s32 	%p168, %r127, 0;
	or.pred  	%p169, %p167, %p168;
	setp.ge.s32 	%p170, %r128, %r135;
	setp.ge.s32 	%p171, %r127, %r136;
	or.pred  	%p172, %p170, %p171;
	or.pred  	%p173, %p172, %p169;
	@%p173 bra 	$L__BB2_104;
	mad.lo.s32 	%r323, %r128, %r5, %r127;
	mul.wide.s32 	%rd250, %r323, 4;
	add.s64 	%rd251, %rd20, %rd250;
	mov.b32 	%r324, 0;
	st.global.u32 	[%rd251], %r324;
	add.s64 	%rd252, %rd19, %rd250;
	st.global.u32 	[%rd252], %r324;
	add.s32 	%r325, %r128, %r121;
	mad.lo.s32 	%r326, %r325, %r5, %r127;
	mul.wide.s32 	%rd253, %r326, 4;
	add.s64 	%rd254, %rd20, %rd253;
	st.global.u32 	[%rd254], %r324;
	add.s64 	%rd255, %rd19, %rd253;
	st.global.u32 	[%rd255], %r324;
$L__BB2_104:
	add.s32 	%r369, %r369, %r2;
	setp.lt.s32 	%p174, %r369, %r73;
	@%p174 bra 	$L__BB2_102;
$L__BB2_105:
	setp.ge.s32 	%p175, %r370, %r6;
	@%p175 bra 	$L__BB2_109;
$L__BB2_106:
	ld.param.u32 	%r344, [_Z16after_poisson_cuiiiiPfS_S_S_S_S_S_S_S_S_S_S_S_S_S_S_S_S_S_S_S_S_S_S_S_S_S_S_S_fffffffffffffffffffffffffffffffS__param_0];
	div.s32 	%r132, %r370, %r4;
	mul.lo.s32 	%r327, %r132, %r4;
	sub.s32 	%r131, %r370, %r327;
	setp.eq.s32 	%p176, %r132, 0;
	setp.eq.s32 	%p177, %r131, 0;
	or.pred  	%p178, %p176, %p177;
	setp.gt.s32 	%p179, %r132, %r344;
	setp.gt.s32 	%p180, %r131, %r135;
	or.pred  	%p181, %p179, %p180;
	or.pred  	%p182, %p181, %p178;
	@%p182 bra 	$L__BB2_108;
	mad.lo.s32 	%r328, %r132, %r4, %r131;
	mul.lo.s32 	%r329, %r328, %r5;
	cvt.s64.s32 	%rd256, %r329;
	cvt.s64.s32 	%rd257, %r136;
	add.s64 	%rd258, %rd257, %rd256;
	shl.b64 	%rd259, %rd258, 2;
	add.s64 	%rd260, %rd20, %rd259;
	mov.b32 	%r330, 0;
	st.global.u32 	[%rd260+-4], %r330;
	mul.wide.s32 	%rd261, %r329, 4;
	add.s64 	%rd262, %rd20, %rd261;
	st.global.u32 	[%rd262], %r330;
	add.s64 	%rd263, %rd19, %rd259;
	st.global.u32 	[%rd263+-4], %r330;
	add.s64 	%rd264, %rd19, %rd261;
	st.global.u32 	[%rd264], %r330;
$L__BB2_108:
	add.s32 	%r370, %r370, %r2;
	setp.lt.s32 	%p183, %r370, %r6;
	@%p183 bra 	$L__BB2_106;
$L__BB2_109:
	ld.param.u64 	%rd271, [_Z16after_poisson_cuiiiiPfS_S_S_S_S_S_S_S_S_S_S_S_S_S_S_S_S_S_S_S_S_S_S_S_S_S_S_S_fffffffffffffffffffffffffffffffS__param_64];
	cvta.to.global.u64 	%rd265, %rd271;
	mov.b32 	%r331, 0;
	st.global.u32 	[%rd265], %r331;
	ret;
$L__BB2_110:
	ld.param.u32 	%r339, [_Z16after_poisson_cuiiiiPfS_S_S_S_S_S_S_S_S_S_S_S_S_S_S_S_S_S_S_S_S_S_S_S_S_S_S_S_fffffffffffffffffffffffffffffffS__param_0];
	div.s32 	%r295, %r364, %r5;
	mul.lo.s32 	%r296, %r295, %r5;
	sub.s32 	%r104, %r364, %r296;
	div.s32 	%r106, %r295, %r4;
	mul.lo.s32 	%r297, %r106, %r4;
	sub.s32 	%r105, %r295, %r297;
	mul.lo.s32 	%r298, %r105, %r104;
	mul.lo.s32 	%r299, %r298, %r106;
	setp.eq.s32 	%p122, %r299, 0;
	setp.ge.s32 	%p123, %r106, %r339;
	setp.ge.s32 	%p124, %r105, %r135;
	or.pred  	%p125, %p123, %p124;
	or.pred  	%p126, %p125, %p122;
	setp.ge.s32 	%p127, %r104, %r136;
	or.pred  	%p128, %p127, %p126;
	@%p128 bra 	$L__BB2_112;
	ld.param.f32 	%f262, [_Z16after_poisson_cuiiiiPfS_S_S_S_S_S_S_S_S_S_S_S_S_S_S_S_S_S_S_S_S_S_S_S_S_S_S_S_fffffffffffffffffffffffffffffffS__param_57];
	ld.param.f32 	%f255, [_Z16after_poisson_cuiiiiPfS_S_S_S_S_S_S_S_S_S_S_S_S_S_S_S_S_S_S_S_S_S_S_S_S_S_S_S_fffffffffffffffffffffffffffffffS__param_56];
	add.s32 	%r301, %r297, %r105;
	mad.lo.s32 	%r302, %r301, %r5, %r104;
	mul.wide.s32 	%rd214, %r302, 4;
	add.s64 	%rd215, %rd20, %rd214;
	ld.global.f32 	%f189, [%rd215];
	add.s64 	%rd216, %rd18, %rd214;
	ld.global.f32 	%f190, [%rd216];
	sub.s32 	%r303, %r297, %r4;
	add.s32 	%r304, %r303, %r105;
	mad.lo.s32 	%r305, %r304, %r5, %r104;
	mul.wide.s32 	%rd217, %r305, 4;
	add.s64 	%rd218, %rd18, %rd217;
	ld.global.f32 	%f191, [%rd218];
	sub.f32 	%f192, %f190, %f191;
	add.s64 	%rd219, %rd16, %rd214;
	ld.global.f32 	%f193, [%rd219];
	add.f32 	%f194, %f192, %f193;
	add.s32 	%r306, %r301, -1;
	mad.lo.s32 	%r307, %r306, %r5, %r104;
	mul.wide.s32 	%rd220, %r307, 4;
	add.s64 	%rd221, %rd16, %rd220;
	ld.global.f32 	%f195, [%rd221];
	sub.f32 	%f196, %f194, %f195;
	add.s64 	%rd222, %rd14, %rd214;
	ld.global.f32 	%f197, [%rd222];
	add.f32 	%f198, %f196, %f197;
	ld.global.f32 	%f199, [%rd222+-4];
	sub.f32 	%f200, %f198, %f199;
	mul.f32 	%f201, %f255, %f200;
	div.rn.f32 	%f202, %f201, %f262;
	sub.f32 	%f203, %f189, %f202;
	st.global.f32 	[%rd215], %f203;
	add.s64 	%rd223, %rd19, %rd214;
	ld.global.f32 	%f204, [%rd223];
	add.s64 	%rd224, %rd17, %rd214;
	ld.global.f32 	%f205, [%rd224];
	add.s64 	%rd225, %rd17, %rd217;
	ld.global.f32 	%f206, [%rd225];
	sub.f32 	%f207, %f205, %f206;
	add.s64 	%rd226, %rd15, %rd214;
	ld.global.f32 	%f208, [%rd226];
	add.f32 	%f209, %f207, %f208;
	add.s64 	%rd227, %rd15, %rd220;
	ld.global.f32 	%f210, [%rd227];
	sub.f32 	%f211, %f209, %f210;
	add.s64 	%rd228, %rd13, %rd214;
	ld.global.f32 	%f212, [%rd228];
	add.f32 	%f213, %f211, %f212;
	ld.global.f32 	%f214, [%rd228+-4];
	sub.f32 	%f215, %f213, %f214;
	mul.f32 	%f216, %f255, %f215;
	div.rn.f32 	%f217, %f216, %f262;
	sub.f32 	%f218, %f204, %f217;
	st.global.f32 	[%rd223], %f218;
$L__BB2_112:
	add.s32 	%r364, %r364, %r2;
	setp.lt.s32 	%p129, %r364, %r7;
	@%p129 bra 	$L__BB2_110;
	bra.uni 	$L__BB2_80;
$L__BB2_113:
	div.s32 	%r234, %r356, %r5;
	mul.lo.s32 	%r235, %r234, %r5;
	sub.s32 	%r236, %r356, %r235;
	mad.lo.s32 	%r238, %r234, %r5, %r236;
	mul.wide.s32 	%rd147, %r238, 4;
	add.s64 	%rd148, %rd7, %rd147;
	mov.b32 	%r239, 0;
	st.global.u32 	[%rd148], %r239;
	add.s64 	%rd149, %rd8, %rd147;
	st.global.u32 	[%rd149], %r239;
	add.s64 	%rd150, %rd5, %rd147;
	st.global.u32 	[%rd150], %r239;
	add.s32 	%r240, %r356, %r2;
	div.s32 	%r241, %r240, %r5;
	mul.lo.s32 	%r242, %r241, %r5;
	sub.s32 	%r243, %r240, %r242;
	mad.lo.s32 	%r245, %r241, %r5, %r243;
	mul.wide.s32 	%rd151, %r245, 4;
	add.s64 	%rd152, %rd7, %rd151;
	st.global.u32 	[%rd152], %r239;
	add.s64 	%rd153, %rd8, %rd151;
	st.global.u32 	[%rd153], %r239;
	add.s64 	%rd154, %rd5, %rd151;
	st.global.u32 	[%rd154], %r239;
	add.s32 	%r246, %r240, %r2;
	div.s32 	%r247, %r246, %r5;
	mul.lo.s32 	%r248, %r247, %r5;
	sub.s32 	%r249, %r246, %r248;
	mad.lo.s32 	%r251, %r247, %r5, %r249;
	mul.wide.s32 	%rd155, %r251, 4;
	add.s64 	%rd156, %rd7, %rd155;
	st.global.u32 	[%rd156], %r239;
	add.s64 	%rd157, %rd8, %rd155;
	st.global.u32 	[%rd157], %r239;
	add.s64 	%rd158, %rd5, %rd155;
	st.global.u32 	[%rd158], %r239;
	add.s32 	%r252, %r246, %r2;
	div.s32 	%r253, %r252, %r5;
	mul.lo.s32 	%r254, %r253, %r5;
	sub.s32 	%r255, %r252, %r254;
	mad.lo.s32 	%r257, %r253, %r5, %r255;
	mul.wide.s32 	%rd159, %r257, 4;
	add.s64 	%rd160, %rd7, %rd159;
	st.global.u32 	[%rd160], %r239;
	add.s64 	%rd161, %rd8, %rd159;
	st.global.u32 	[%rd161], %r239;
	add.s64 	%rd162, %rd5, %rd159;
	st.global.u32 	[%rd162], %r239;
	add.s32 	%r356, %r252, %r2;
	setp.lt.s32 	%p63, %r356, %r7;
	@%p63 bra 	$L__BB2_113;
	bra.uni 	$L__BB2_42;

}
	// .globl	_Z9sum_ne_cuiiiPfS_
.visible .entry _Z9sum_ne_cuiiiPfS_(
	.param .u32 _Z9sum_ne_cuiiiPfS__param_0,
	.param .u32 _Z9sum_ne_cuiiiPfS__param_1,
	.param .u32 _Z9sum_ne_cuiiiPfS__param_2,
	.param .u64 .ptr .align 1 _Z9sum_ne_cuiiiPfS__param_3,
	.param .u64 .ptr .align 1 _Z9sum_ne_cuiiiPfS__param_4
)
{
	.reg .pred 	%p<10>;
	.reg .b32 	%r<29>;
	.reg .b32 	%f<3>;
	.reg .b64 	%rd<7>;

	ld.param.u32 	%r12, [_Z9sum_ne_cuiiiPfS__param_0];
	ld.param.u32 	%r13, [_Z9sum_ne_cuiiiPfS__param_1];
	ld.param.u32 	%r14, [_Z9sum_ne_cuiiiPfS__param_2];
	ld.param.u64 	%rd3, [_Z9sum_ne_cuiiiPfS__param_3];
	ld.param.u64 	%rd4, [_Z9sum_ne_cuiiiPfS__param_4];
	mov.u32 	%r15, %tid.x;
	mov.u32 	%r1, %ntid.x;
	mov.u32 	%r16, %ctaid.x;
	mad.lo.s32 	%r28, %r1, %r16, %r15;
	add.s32 	%r17, %r12, 3;
	add.s32 	%r3, %r13, 3;
	add.s32 	%r4, %r14, 3;
	mul.lo.s32 	%r18, %r3, %r17;
	mul.lo.s32 	%r5, %r18, %r4;
	setp.ge.s32 	%p1, %r28, %r5;
	@%p1 bra 	$L__BB3_5;
	add.s32 	%r6, %r12, -1;
	add.s32 	%r7, %r13, -1;
	add.s32 	%r8, %r14, -1;
	mov.u32 	%r19, %nctaid.x;
	mul.lo.s32 	%r9, %r1, %r19;
	cvta.to.global.u64 	%rd1, %rd3;
	cvta.to.global.u64 	%rd2, %rd4;
$L__BB3_2:
	div.s32 	%r20, %r28, %r4;
	mul.lo.s32 	%r21, %r20, %r4;
	sub.s32 	%r22, %r28, %r21;
	div.s32 	%r23, %r20, %r3;
	mul.lo.s32 	%r24, %r23, %r3;
	sub.s32 	%r25, %r20, %r24;
	mul.lo.s32 	%r26, %r25, %r22;
	mul.lo.s32 	%r27, %r26, %r23;
	setp.eq.s32 	%p2, %r27, 0;
	setp.ge.s32 	%p3, %r23, %r6;
	setp.ge.s32 	%p4, %r25, %r7;
	or.pred  	%p5, %p3, %p4;
	or.pred  	%p6, %p5, %p2;
	setp.ge.s32 	%p7, %r22, %r8;
	or.pred  	%p8, %p6, %p7;
	@%p8 bra 	$L__BB3_4;
	mul.wide.s32 	%rd5, %r28, 4;
	add.s64 	%rd6, %rd1, %rd5;
	ld.global.f32 	%f1, [%rd6];
	atom.global.add.f32 	%f2, [%rd2], %f1;
$L__BB3_4:
	add.s32 	%r28, %r28, %r9;
	setp.lt.s32 	%p9, %r28, %r5;
	@%p9 bra 	$L__BB3_2;
$L__BB3_5:
	ret;

}
	// .globl	_Z12update_ne_cuiiiPfS_S_f
.visible .entry _Z12update_ne_cuiiiPfS_S_f(
	.param .u32 _Z12update_ne_cuiiiPfS_S_f_param_0,
	.param .u32 _Z12update_ne_cuiiiPfS_S_f_param_1,
	.param .u32 _Z12update_ne_cuiiiPfS_S_f_param_2,
	.param .u64 .ptr .align 1 _Z12update_ne_cuiiiPfS_S_f_param_3,
	.param .u64 .ptr .align 1 _Z12update_ne_cuiiiPfS_S_f_param_4,
	.param .u64 .ptr .align 1 _Z12update_ne_cuiiiPfS_S_f_param_5,
	.param .f32 _Z12update_ne_cuiiiPfS_S_f_param_6
)
{
	.reg .pred 	%p<10>;
	.reg .b32 	%r<31>;
	.reg .b32 	%f<9>;
	.reg .b64 	%rd<10>;

	ld.param.u32 	%r14, [_Z12update_ne_cuiiiPfS_S_f_param_0];
	ld.param.u32 	%r15, [_Z12update_ne_cuiiiPfS_S_f_param_1];
	ld.param.u32 	%r16, [_Z12update_ne_cuiiiPfS_S_f_param_2];
	ld.param.u64 	%rd3, [_Z12update_ne_cuiiiPfS_S_f_param_3];
	ld.param.u64 	%rd4, [_Z12update_ne_cuiiiPfS_S_f_param_4];
	ld.param.u64 	%rd5, [_Z12update_ne_cuiiiPfS_S_f_param_5];
	ld.param.f32 	%f2, [_Z12update_ne_cuiiiPfS_S_f_param_6];
	cvta.to.global.u64 	%rd6, %rd5;
	mov.u32 	%r17, %tid.x;
	mov.u32 	%r18, %ntid.x;
	mov.u32 	%r19, %ctaid.x;
	mad.lo.s32 	%r30, %r18, %r19, %r17;
	mov.u32 	%r20, %nctaid.x;
	mul.lo.s32 	%r2, %r18, %r20;
	add.s32 	%r21, %r14, 3;
	add.s32 	%r3, %r15, 3;
	add.s32 	%r4, %r16, 3;
	mul.lo.s32 	%r22, %r3, %r21;
	mul.lo.s32 	%r5, %r22, %r4;
	ld.global.f32 	%f3, [%rd6];
	sub.f32 	%f4, %f2, %f3;
	div.rn.f32 	%f1, %f4, %f3;
	setp.ge.s32 	%p1, %r30, %r5;
	@%p1 bra 	$L__BB4_5;
	add.s32 	%r6, %r14, -1;
	add.s32 	%r7, %r15, -1;
	add.s32 	%r8, %r16, -1;
	cvta.to.global.u64 	%rd1, %rd3;
	cvta.to.global.u64 	%rd2, %rd4;
$L__BB4_2:
	div.s32 	%r23, %r30, %r4;
	mul.lo.s32 	%r24, %r23, %r4;
	sub.s32 	%r10, %r30, %r24;
	div.s32 	%r12, %r23, %r3;
	mul.lo.s32 	%r25, %r12, %r3;
	sub.s32 	%r11, %r23, %r25;
	mul.lo.s32 	%r26, %r11, %r10;
	mul.lo.s32 	%r27, %r26, %r12;
	setp.eq.s32 	%p2, %r27, 0;
	setp.ge.s32 	%p3, %r12, %r6;
	setp.ge.s32 	%p4, %r11, %r7;
	or.pred  	%p5, %p3, %p4;
	or.pred  	%p6, %p5, %p2;
	setp.ge.s32 	%p7, %r10, %r8;
	or.pred  	%p8, %p6, %p7;
	@%p8 bra 	$L__BB4_4;
	mad.lo.s32 	%r28, %r12, %r3, %r11;
	mad.lo.s32 	%r29, %r28, %r4, %r10;
	mul.wide.s32 	%rd7, %r29, 4;
	add.s64 	%rd8, %rd1, %rd7;
	ld.global.f32 	%f5, [%rd8];
	fma.rn.f32 	%f6, %f1, %f5, %f5;
	st.global.f32 	[%rd8], %f6;
	add.s64 	%rd9, %rd2, %rd7;
	ld.global.f32 	%f7, [%rd9];
	fma.rn.f32 	%f8, %f1, %f6, %f7;
	st.global.f32 	[%rd9], %f8;
$L__BB4_4:
	add.s32 	%r30, %r30, %r2;
	setp.lt.s32 	%p9, %r30, %r5;
	@%p9 bra 	$L__BB4_2;
$L__BB4_5:
	ret;

}


// ===== COMPILED SASS (sm_100) =====

	.target	sm_100

	.elftype	@"ET_EXEC"


//--------------------- .note.nv.tkinfo           --------------------------
	.section	.note.nv.tkinfo,"",@"SHT_NOTE"
	.sectionflags	@"SHF_NOTE_NV_TKINFO"
	.tkinfo
        /*0018*/ 	.word	0x00000002
        /*0030*/ 	.string	""
        /*0030*/ 	.string	"ptxas"
        /*0030*/ 	.string	"Cuda compilation tools, release 13.0, V13.0.88"
        /*0030*/ 	.string	"Build cuda_13.0.r13.0/compiler.36424714_0"
        /*0030*/ 	.string	"-arch sm_100 -m 64 "



//--------------------- .note.nv.cuinfo           --------------------------
	.section	.note.nv.cuinfo,"",@"SHT_NOTE"
	.sectionflags	@"SHF_NOTE_NV_CUINFO"
        /*0018*/ 	.short	0x0002
        /*001a*/ 	.short	0x0064
        /*001c*/ 	.short	0x0082
	.zero		2


//--------------------- .nv.info                  --------------------------
	.section	.nv.info,"",@"SHT_CUDA_INFO"
	.align	4


	//----- nvinfo : EIATTR_REGCOUNT
	.align		4
        /*0000*/ 	.byte	0x04, 0x2f
        /*0002*/ 	.short	(.L_1 - .L_0)
	.align		4
.L_0:
        /*0004*/ 	.word	index@(_Z20poisson_solve_1it_cuiiiiiiiiPfS_S_ffi)
        /*0008*/ 	.word	0x00000024


	//----- nvinfo : EIATTR_FRAME_SIZE
	.align		4
.L_1:
        /*000c*/ 	.byte	0x04, 0x11
        /*000e*/ 	.short	(.L_3 - .L_2)
	.align		4
.L_2:
        /*0010*/ 	.word	index@($__internal_5_$__cuda_sm20_div_rn_f64_full)
        /*0014*/ 	.word	0x00000000


	//----- nvinfo : EIATTR_FRAME_SIZE
	.align		4
.L_3:
        /*0018*/ 	.byte	0x04, 0x11
        /*001a*/ 	.short	(.L_5 - .L_4)
	.align		4
.L_4:
        /*001c*/ 	.word	index@(_Z20poisson_solve_1it_cuiiiiiiiiPfS_S_ffi)
        /*0020*/ 	.word	0x00000000


	//----- nvinfo : EIATTR_REGCOUNT
	.align		4
.L_5:
        /*0024*/ 	.byte	0x04, 0x2f
        /*0026*/ 	.short	(.L_7 - .L_6)
	.align		4
.L_6:
        /*0028*/ 	.word	index@(_Z17before_poisson_cuiiiiPfS_S_S_S_S_S_S_S_S_S_S_S_S_S_S_S_S_S_S_S_S_S_S_S_S_S_fffffffffffffffffffffffffffffff)
        /*002c*/ 	.word	0x0000001e


	//----- nvinfo : EIATTR_FRAME_SIZE
	.align		4
.L_7:
        /*0030*/ 	.byte	0x04, 0x11
        /*0032*/ 	.short	(.L_9 - .L_8)
	.align		4
.L_8:
        /*0034*/ 	.word	index@($__internal_4_$__cuda_sm3x_div_rn_noftz_f32_slowpath)
        /*0038*/ 	.word	0x00000000


	//----- nvinfo : EIATTR_FRAME_SIZE
	.align		4
.L_9:
        /*003c*/ 	.byte	0x04, 0x11
        /*003e*/ 	.short	(.L_11 - .L_10)
	.align		4
.L_10:
        /*0040*/ 	.word	index@($__internal_3_$__cuda_sm20_div_rn_f64_full)
        /*0044*/ 	.word	0x00000000


	//----- nvinfo : EIATTR_FRAME_SIZE
	.align		4
.L_11:
        /*0048*/ 	.byte	0x04, 0x11
        /*004a*/ 	.short	(.L_13 - .L_12)
	.align		4
.L_12:
        /*004c*/ 	.word	index@(_Z17before_poisson_cuiiiiPfS_S_S_S_S_S_S_S_S_S_S_S_S_S_S_S_S_S_S_S_S_S_S_S_S_S_fffffffffffffffffffffffffffffff)
        /*0050*/ 	.word	0x00000000


	//----- nvinfo : EIATTR_REGCOUNT
	.align		4
.L_13:
        /*0054*/ 	.byte	0x04, 0x2f
        /*0056*/ 	.short	(.L_15 - .L_14)
	.align		4
.L_14:
        /*0058*/ 	.word	index@(_Z16after_poisson_cuiiiiPfS_S_S_S_S_S_S_S_S_S_S_S_S_S_S_S_S_S_S_S_S_S_S_S_S_S_S_S_fffffffffffffffffffffffffffffffS_)
        /*005c*/ 	.word	0x00000030


	//----- nvinfo : EIATTR_FRAME_SIZE
	.align		4
.L_15:
        /*0060*/ 	.byte	0x04, 0x11
        /*0062*/ 	.short	(.L_17 - .L_16)
	.align		4
.L_16:
        /*0064*/ 	.word	index@($__internal_2_$__cuda_sm3x_div_rn_noftz_f32_slowpath)
        /*0068*/ 	.word	0x00000000


	//----- nvinfo : EIATTR_FRAME_SIZE
	.align		4
.L_17:
        /*006c*/ 	.byte	0x04, 0x11
        /*006e*/ 	.short	(.L_19 - .L_18)
	.align		4
.L_18:
        /*0070*/ 	.word	index@($__internal_1_$__cuda_sm20_div_rn_f64_full)
        /*0074*/ 	.word	0x00000000


	//----- nvinfo : EIATTR_FRAME_SIZE
	.align		4
.L_19:
        /*0078*/ 	.byte	0x04, 0x11
        /*007a*/ 	.short	(.L_21 - .L_20)
	.align		4
.L_20:
        /*007c*/ 	.word	index@(_Z16after_poisson_cuiiiiPfS_S_S_S_S_S_S_S_S_S_S_S_S_S_S_S_S_S_S_S_S_S_S_S_S_S_S_S_fffffffffffffffffffffffffffffffS_)
        /*0080*/ 	.word	0x00000000


	//----- nvinfo : EIATTR_REGCOUNT
	.align		4
.L_21:
        /*0084*/ 	.byte	0x04, 0x2f
        /*0086*/ 	.short	(.L_23 - .L_22)
	.align		4
.L_22:
        /*0088*/ 	.word	index@(_Z9sum_ne_cuiiiPfS_)
        /*008c*/ 	.word	0x0000001a


	//----- nvinfo : EIATTR_FRAME_SIZE
	.align		4
.L_23:
        /*0090*/ 	.byte	0x04, 0x11
        /*0092*/ 	.short	(.L_25 - .L_24)
	.align		4
.L_24:
        /*0094*/ 	.word	index@(_Z9sum_ne_cuiiiPfS_)
        /*0098*/ 	.word	0x00000000


	//----- nvinfo : EIATTR_REGCOUNT
	.align		4
.L_25:
        /*009c*/ 	.byte	0x04, 0x2f
        /*009e*/ 	.short	(.L_27 - .L_26)
	.align		4
.L_26:
        /*00a0*/ 	.word	index@(_Z12update_ne_cuiiiPfS_S_f)
        /*00a4*/ 	.word	0x00000016


	//----- nvinfo : EIATTR_FRAME_SIZE
	.align		4
.L_27:
        /*00a8*/ 	.byte	0x04, 0x11
        /*00aa*/ 	.short	(.L_29 - .L_28)
	.align		4
.L_28:
        /*00ac*/ 	.word	index@($__internal_0_$__cuda_sm3x_div_rn_noftz_f32_slowpath)
        /*00b0*/ 	.word	0x00000000


	//----- nvinfo : EIATTR_FRAME_SIZE
	.align		4
.L_29:
        /*00b4*/ 	.byte	0x04, 0x11
        /*00b6*/ 	.short	(.L_31 - .L_30)
	.align		4
.L_30:
        /*00b8*/ 	.word	index@(_Z12update_ne_cuiiiPfS_S_f)
        /*00bc*/ 	.word	0x00000000


	//----- nvinfo : EIATTR_MIN_STACK_SIZE
	.align		4
.L_31:
        /*00c0*/ 	.byte	0x04, 0x12
        /*00c2*/ 	.short	(.L_33 - .L_32)
	.align		4
.L_32:
        /*00c4*/ 	.word	index@(_Z12update_ne_cuiiiPfS_S_f)
        /*00c8*/ 	.word	0x00000000


	//----- nvinfo : EIATTR_MIN_STACK_SIZE
	.align		4
.L_33:
        /*00cc*/ 	.byte	0x04, 0x12
        /*00ce*/ 	.short	(.L_35 - .L_34)
	.align		4
.L_34:
        /*00d0*/ 	.word	index@(_Z9sum_ne_cuiiiPfS_)
        /*00d4*/ 	.word	0x00000000


	//----- nvinfo : EIATTR_MIN_STACK_SIZE
	.align		4
.L_35:
        /*00d8*/ 	.byte	0x04, 0x12
        /*00da*/ 	.short	(.L_37 - .L_36)
	.align		4
.L_36:
        /*00dc*/ 	.word	index@(_Z16after_poisson_cuiiiiPfS_S_S_S_S_S_S_S_S_S_S_S_S_S_S_S_S_S_S_S_S_S_S_S_S_S_S_S_fffffffffffffffffffffffffffffffS_)
        /*00e0*/ 	.word	0x00000000


	//----- nvinfo : EIATTR_MIN_STACK_SIZE
	.align		4
.L_37:
        /*00e4*/ 	.byte	0x04, 0x12
        /*00e6*/ 	.short	(.L_39 - .L_38)
	.align		4
.L_38:
        /*00e8*/ 	.word	index@(_Z17before_poisson_cuiiiiPfS_S_S_S_S_S_S_S_S_S_S_S_S_S_S_S_S_S_S_S_S_S_S_S_S_S_fffffffffffffffffffffffffffffff)
        /*00ec*/ 	.word	0x00000000


	//----- nvinfo : EIATTR_MIN_STACK_SIZE
	.align		4
.L_39:
        /*00f0*/ 	.byte	0x04, 0x12
        /*00f2*/ 	.short	(.L_41 - .L_40)
	.align		4
.L_40:
        /*00f4*/ 	.word	index@(_Z20poisson_solve_1it_cuiiiiiiiiPfS_S_ffi)
        /*00f8*/ 	.word	0x00000000
.L_41:


//--------------------- .nv.compat                --------------------------
	.section	.nv.compat,"",@"SHT_CUDA_COMPAT_INFO"
	.align	4
        /*0000*/ 	.byte	0x02, 0x09, 0x00, 0x00, 0x02, 0x02, 0x01, 0x00, 0x02, 0x05, 0x05, 0x00, 0x03, 0x07, 0x01, 0x01
        /*0010*/ 	.byte	0x02, 0x03, 0x00, 0x00, 0x02, 0x06, 0x01, 0x00, 0x04, 0x0b, 0x08, 0x00, 0x01, 0x00, 0x00, 0x00
        /*0020*/ 	.byte	0x00, 0x00, 0x00, 0x00


//--------------------- .nv.info._Z12update_ne_cuiiiPfS_S_f --------------------------
	.section	.nv.info._Z12update_ne_cuiiiPfS_S_f,"",@"SHT_CUDA_INFO"
	.sectionflags	@""
	.align	4


	//----- nvinfo : EIATTR_CUDA_API_VERSION
	.align		4
        /*0000*/ 	.byte	0x04, 0x37
        /*0002*/ 	.short	(.L_43 - .L_42)
.L_42:
        /*0004*/ 	.word	0x00000082


	//----- nvinfo : EIATTR_KPARAM_INFO
	.align		4
.L_43:
        /*0008*/ 	.byte	0x04, 0x17
        /*000a*/ 	.short	(.L_45 - .L_44)
.L_44:
        /*000c*/ 	.word	0x00000000
        /*0010*/ 	.short	0x0006
        /*0012*/ 	.short	0x0028
        /*0014*/ 	.byte	0x00, 0xf0, 0x11, 0x00


	//----- nvinfo : EIATTR_KPARAM_INFO
	.align		4
.L_45:
        /*0018*/ 	.byte	0x04, 0x17
        /*001a*/ 	.short	(.L_47 - .L_46)
.L_46:
        /*001c*/ 	.word	0x00000000
        /*0020*/ 	.short	0x0005
        /*0022*/ 	.short	0x0020
        /*0024*/ 	.byte	0x00, 0xf5, 0x21, 0x00


	//----- nvinfo : EIATTR_KPARAM_INFO
	.align		4
.L_47:
        /*0028*/ 	.byte	0x04, 0x17
        /*002a*/ 	.short	(.L_49 - .L_48)
.L_48:
        /*002c*/ 	.word	0x00000000
        /*0030*/ 	.short	0x0004
        /*0032*/ 	.short	0x0018
        /*0034*/ 	.byte	0x00, 0xf5, 0x21, 0x00


	//----- nvinfo : EIATTR_KPARAM_INFO
	.align		4
.L_49:
        /*0038*/ 	.byte	0x04, 0x17
        /*003a*/ 	.short	(.L_51 - .L_50)
.L_50:
        /*003c*/ 	.word	0x00000000
        /*0040*/ 	.short	0x0003
        /*0042*/ 	.short	0x0010
        /*0044*/ 	.byte	0x00, 0xf5, 0x21, 0x00


	//----- nvinfo : EIATTR_KPARAM_INFO
	.align		4
.L_51:
        /*0048*/ 	.byte	0x04, 0x17
        /*004a*/ 	.short	(.L_53 - .L_52)
.L_52:
        /*004c*/ 	.word	0x00000000
        /*0050*/ 	.short	0x0002
        /*0052*/ 	.short	0x0008
        /*0054*/ 	.byte	0x00, 0xf0, 0x11, 0x00


	//----- nvinfo : EIATTR_KPARAM_INFO
	.align		4
.L_53:
        /*0058*/ 	.byte	0x04, 0x17
        /*005a*/ 	.short	(.L_55 - .L_54)
.L_54:
        /*005c*/ 	.word	0x00000000
        /*0060*/ 	.short	0x0001
        /*0062*/ 	.short	0x0004
        /*0064*/ 	.byte	0x00, 0xf0, 0x11, 0x00


	//----- nvinfo : EIATTR_KPARAM_INFO
	.align		4
.L_55:
        /*0068*/ 	.byte	0x04, 0x17
        /*006a*/ 	.short	(.L_57 - .L_56)
.L_56:
        /*006c*/ 	.word	0x00000000
        /*0070*/ 	.short	0x0000
        /*0072*/ 	.short	0x0000
        /*0074*/ 	.byte	0x00, 0xf0, 0x11, 0x00


	//----- nvinfo : EIATTR_SPARSE_MMA_MASK
	.align		4
.L_57:
        /*0078*/ 	.byte	0x03, 0x50
        /*007a*/ 	.short	0x0000


	//----- nvinfo : EIATTR_MAXREG_COUNT
	.align		4
        /*007c*/ 	.byte	0x03, 0x1b
        /*007e*/ 	.short	0x00ff


	//----- nvinfo : EIATTR_MERCURY_ISA_VERSION
	.align		4
        /*0080*/ 	.byte	0x03, 0x5f
        /*0082*/ 	.short	0x0101


	//----- nvinfo : EIATTR_VRC_CTA_INIT_COUNT
	.align		4
        /*0084*/ 	.byte	0x02, 0x4a
	.zero		1
	.zero		1


	//----- nvinfo : EIATTR_EXIT_INSTR_OFFSETS
	.align		4
        /*0088*/ 	.byte	0x04, 0x1c
        /*008a*/ 	.short	(.L_59 - .L_58)


	//   ....[0]....
.L_58:
        /*008c*/ 	.word	0x000001f0


	//   ....[1]....
        /*0090*/ 	.word	0x00000750


	//----- nvinfo : EIATTR_CRS_STACK_SIZE
	.align		4
.L_59:
        /*0094*/ 	.byte	0x04, 0x1e
        /*0096*/ 	.short	(.L_61 - .L_60)
.L_60:
        /*0098*/ 	.word	0x00000000


	//----- nvinfo : EIATTR_CBANK_PARAM_SIZE
	.align		4
.L_61:
        /*009c*/ 	.byte	0x03, 0x19
        /*009e*/ 	.short	0x002c


	//----- nvinfo : EIATTR_PARAM_CBANK
	.align		4
        /*00a0*/ 	.byte	0x04, 0x0a
        /*00a2*/ 	.short	(.L_63 - .L_62)
	.align		4
.L_62:
        /*00a4*/ 	.word	index@(.nv.constant0._Z12update_ne_cuiiiPfS_S_f)
        /*00a8*/ 	.short	0x0380
        /*00aa*/ 	.short	0x002c


	//----- nvinfo : EIATTR_SW_WAR
	.align		4
.L_63:
        /*00ac*/ 	.byte	0x04, 0x36
        /*00ae*/ 	.short	(.L_65 - .L_64)
.L_64:
        /*00b0*/ 	.word	0x00000008
.L_65:


//--------------------- .nv.info._Z9sum_ne_cuiiiPfS_ --------------------------
	.section	.nv.info._Z9sum_ne_cuiiiPfS_,"",@"SHT_CUDA_INFO"
	.sectionflags	@""
	.align	4


	//----- nvinfo : EIATTR_CUDA_API_VERSION
	.align		4
        /*0000*/ 	.byte	0x04, 0x37
        /*0002*/ 	.short	(.L_67 - .L_66)
.L_66:
        /*0004*/ 	.word	0x00000082


	//----- nvinfo : EIATTR_KPARAM_INFO
	.align		4
.L_67:
        /*0008*/ 	.byte	0x04, 0x17
        /*000a*/ 	.short	(.L_69 - .L_68)
.L_68:
        /*000c*/ 	.word	0x00000000
        /*0010*/ 	.short	0x0004
        /*0012*/ 	.short	0x0018
        /*0014*/ 	.byte	0x00, 0xf5, 0x21, 0x00


	//----- nvinfo : EIATTR_KPARAM_INFO
	.align		4
.L_69:
        /*0018*/ 	.byte	0x04, 0x17
        /*001a*/ 	.short	(.L_71 - .L_70)
.L_70:
        /*001c*/ 	.word	0x00000000
        /*0020*/ 	.short	0x0003
        /*0022*/ 	.short	0x0010
        /*0024*/ 	.byte	0x00, 0xf5, 0x21, 0x00


	//----- nvinfo : EIATTR_KPARAM_INFO
	.align		4
.L_71:
        /*0028*/ 	.byte	0x04, 0x17
        /*002a*/ 	.short	(.L_73 - .L_72)
.L_72:
        /*002c*/ 	.word	0x00000000
        /*0030*/ 	.short	0x0002
        /*0032*/ 	.short	0x0008
        /*0034*/ 	.byte	0x00, 0xf0, 0x11, 0x00


	//----- nvinfo : EIATTR_KPARAM_INFO
	.align		4
.L_73:
        /*0038*/ 	.byte	0x04, 0x17
        /*003a*/ 	.short	(.L_75 - .L_74)
.L_74:
        /*003c*/ 	.word	0x00000000
        /*0040*/ 	.short	0x0001
        /*0042*/ 	.short	0x0004
        /*0044*/ 	.byte	0x00, 0xf0, 0x11, 0x00


	//----- nvinfo : EIATTR_KPARAM_INFO
	.align		4
.L_75:
        /*0048*/ 	.byte	0x04, 0x17
        /*004a*/ 	.short	(.L_77 - .L_76)
.L_76:
        /*004c*/ 	.word	0x00000000
        /*0050*/ 	.short	0x0000
        /*0052*/ 	.short	0x0000
        /*0054*/ 	.byte	0x00, 0xf0, 0x11, 0x00


	//----- nvinfo : EIATTR_SPARSE_MMA_MASK
	.align		4
.L_77:
        /*0058*/ 	.byte	0x03, 0x50
        /*005a*/ 	.short	0x0000


	//----- nvinfo : EIATTR_MAXREG_COUNT
	.align		4
        /*005c*/ 	.byte	0x03, 0x1b
        /*005e*/ 	.short	0x00ff


	//----- nvinfo : EIATTR_MERCURY_ISA_VERSION
	.align		4
        /*0060*/ 	.byte	0x03, 0x5f
        /*0062*/ 	.short	0x0101


	//----- nvinfo : EIATTR_VRC_CTA_INIT_COUNT
	.align		4
        /*0064*/ 	.byte	0x02, 0x4a
	.zero		1
	.zero		1


	//----- nvinfo : EIATTR_EXIT_INSTR_OFFSETS
	.align		4
        /*0068*/ 	.byte	0x04, 0x1c
        /*006a*/ 	.short	(.L_79 - .L_78)


	//   ....[0]....
.L_78:
        /*006c*/ 	.word	0x000000d0


	//   ....[1]....
        /*0070*/ 	.word	0x000005b0


	//----- nvinfo : EIATTR_CRS_STACK_SIZE
	.align		4
.L_79:
        /*0074*/ 	.byte	0x04, 0x1e
        /*0076*/ 	.short	(.L_81 - .L_80)
.L_80:
        /*0078*/ 	.word	0x00000000


	//----- nvinfo : EIATTR_CBANK_PARAM_SIZE
	.align		4
.L_81:
        /*007c*/ 	.byte	0x03, 0x19
        /*007e*/ 	.short	0x0020


	//----- nvinfo : EIATTR_PARAM_CBANK
	.align		4
        /*0080*/ 	.byte	0x04, 0x0a
        /*0082*/ 	.short	(.L_83 - .L_82)
	.align		4
.L_82:
        /*0084*/ 	.word	index@(.nv.constant0._Z9sum_ne_cuiiiPfS_)
        /*0088*/ 	.short	0x0380
        /*008a*/ 	.short	0x0020


	//----- nvinfo : EIATTR_SW_WAR
	.align		4
.L_83:
        /*008c*/ 	.byte	0x04, 0x36
        /*008e*/ 	.short	(.L_85 - .L_84)
.L_84:
        /*0090*/ 	.word	0x00000008
.L_85:


//--------------------- .nv.info._Z16after_poisson_cuiiiiPfS_S_S_S_S_S_S_S_S_S_S_S_S_S_S_S_S_S_S_S_S_S_S_S_S_S_S_S_fffffffffffffffffffffffffffffffS_ --------------------------
	.section	.nv.info._Z16after_poisson_cuiiiiPfS_S_S_S_S_S_S_S_S_S_S_S_S_S_S_S_S_S_S_S_S_S_S_S_S_S_S_S_fffffffffffffffffffffffffffffffS_,"",@"SHT_CUDA_INFO"
	.sectionflags	@""
	.align	4


	//----- nvinfo : EIATTR_CUDA_API_VERSION
	.align		4
        /*0000*/ 	.byte	0x04, 0x37
        /*0002*/ 	.short	(.L_87 - .L_86)
.L_86:
        /*0004*/ 	.word	0x00000082


	//----- nvinfo : EIATTR_KPARAM_INFO
	.align		4
.L_87:
        /*0008*/ 	.byte	0x04, 0x17
        /*000a*/ 	.short	(.L_89 - .L_88)
.L_88:
        /*000c*/ 	.word	0x00000000
        /*0010*/ 	.short	0x0040
        /*0012*/ 	.short	0x0178
        /*0014*/ 	.byte	0x00, 0xf5, 0x21, 0x00


	//----- nvinfo : EIATTR_KPARAM_INFO
	.align		4
.L_89:
        /*0018*/ 	.byte	0x04, 0x17
        /*001a*/ 	.short	(.L_91 - .L_90)
.L_90:
        /*001c*/ 	.word	0x00000000
        /*0020*/ 	.short	0x003f
        /*0022*/ 	.short	0x0170
        /*0024*/ 	.byte	0x00, 0xf0, 0x11, 0x00


	//----- nvinfo : EIATTR_KPARAM_INFO
	.align		4
.L_91:
        /*0028*/ 	.byte	0x04, 0x17
        /*002a*/ 	.short	(.L_93 - .L_92)
.L_92:
        /*002c*/ 	.word	0x00000000
        /*0030*/ 	.short	0x003e
        /*0032*/ 	.short	0x016c
        /*0034*/ 	.byte	0x00, 0xf0, 0x11, 0x00


	//----- nvinfo : EIATTR_KPARAM_INFO
	.align		4
.L_93:
        /*0038*/ 	.byte	0x04, 0x17
        /*003a*/ 	.short	(.L_95 - .L_94)
.L_94:
        /*003c*/ 	.word	0x00000000
        /*0040*/ 	.short	0x003d
        /*0042*/ 	.short	0x0168
        /*0044*/ 	.byte	0x00, 0xf0, 0x11, 0x00


	//----- nvinfo : EIATTR_KPARAM_INFO
	.align		4
.L_95:
        /*0048*/ 	.byte	0x04, 0x17
        /*004a*/ 	.short	(.L_97 - .L_96)
.L_96:
        /*004c*/ 	.word	0x00000000
        /*0050*/ 	.short	0x003c
        /*0052*/ 	.short	0x0164
        /*0054*/ 	.byte	0x00, 0xf0, 0x11, 0x00


	//----- nvinfo : EIATTR_KPARAM_INFO
	.align		4
.L_97:
        /*0058*/ 	.byte	0x04, 0x17
        /*005a*/ 	.short	(.L_99 - .L_98)
.L_98:
        /*005c*/ 	.word	0x00000000
        /*0060*/ 	.short	0x003b
        /*0062*/ 	.short	0x0160
        /*0064*/ 	.byte	0x00, 0xf0, 0x11, 0x00


	//----- nvinfo : EIATTR_KPARAM_INFO
	.align		4
.L_99:
        /*0068*/ 	.byte	0x04, 0x17
        /*006a*/ 	.short	(.L_101 - .L_100)
.L_100:
        /*006c*/ 	.word	0x00000000
        /*0070*/ 	.short	0x003a
        /*0072*/ 	.short	0x015c
        /*0074*/ 	.byte	0x00, 0xf0, 0x11, 0x00


	//----- nvinfo : EIATTR_KPARAM_INFO
	.align		4
.L_101:
        /*0078*/ 	.byte	0x04, 0x17
        /*007a*/ 	.short	(.L_103 - .L_102)
.L_102:
        /*007c*/ 	.word	0x00000000
        /*0080*/ 	.short	0x0039
        /*0082*/ 	.short	0x0158
        /*0084*/ 	.byte	0x00, 0xf0, 0x11, 0x00


	//----- nvinfo : EIATTR_KPARAM_INFO
	.align		4
.L_103:
        /*0088*/ 	.byte	0x04, 0x17
        /*008a*/ 	.short	(.L_105 - .L_104)
.L_104:
        /*008c*/ 	.word	0x00000000
        /*0090*/ 	.short	0x0038
        /*0092*/ 	.short	0x0154
        /*0094*/ 	.byte	0x00, 0xf0, 0x11, 0x00


	//----- nvinfo : EIATTR_KPARAM_INFO
	.align		4
.L_105:
        /*0098*/ 	.byte	0x04, 0x17
        /*009a*/ 	.short	(.L_107 - .L_106)
.L_106:
        /*009c*/ 	.word	0x00000000
        /*00a0*/ 	.short	0x0037
        /*00a2*/ 	.short	0x0150
        /*00a4*/ 	.byte	0x00, 0xf0, 0x11, 0x00


	//----- nvinfo : EIATTR_KPARAM_INFO
	.align		4
.L_107:
        /*00a8*/ 	.byte	0x04, 0x17
        /*00aa*/ 	.short	(.L_109 - .L_108)
.L_108:
        /*00ac*/ 	.word	0x00000000
        /*00b0*/ 	.short	0x0036
        /*00b2*/ 	.short	0x014c
        /*00b4*/ 	.byte	0x00, 0xf0, 0x11, 0x00


	//----- nvinfo : EIATTR_KPARAM_INFO
	.align		4
.L_109:
        /*00b8*/ 	.byte	0x04, 0x17
        /*00ba*/ 	.short	(.L_111 - .L_110)
.L_110:
        /*00bc*/ 	.word	0x00000000
        /*00c0*/ 	.short	0x0035
        /*00c2*/ 	.short	0x0148
        /*00c4*/ 	.byte	0x00, 0xf0, 0x11, 0x00


	//----- nvinfo : EIATTR_KPARAM_INFO
	.align		4
.L_111:
        /*00c8*/ 	.byte	0x04, 0x17
        /*00ca*/ 	.short	(.L_113 - .L_112)
.L_112:
        /*00cc*/ 	.word	0x00000000
        /*00d0*/ 	.short	0x0034
        /*00d2*/ 	.short	0x0144
        /*00d4*/ 	.byte	0x00, 0xf0, 0x11, 0x00


	//----- nvinfo : EIATTR_KPARAM_INFO
	.align		4
.L_113:
        /*00d8*/ 	.byte	0x04, 0x17
        /*00da*/ 	.short	(.L_115 - .L_114)
.L_114:
        /*00dc*/ 	.word	0x00000000
        /*00e0*/ 	.short	0x0033
        /*00e2*/ 	.short	0x0140
        /*00e4*/ 	.byte	0x00, 0xf0, 0x11, 0x00


	//----- nvinfo : EIATTR_KPARAM_INFO
	.align		4
.L_115:
        /*00e8*/ 	.byte	0x04, 0x17
        /*00ea*/ 	.short	(.L_117 - .L_116)
.L_116:
        /*00ec*/ 	.word	0x00000000
        /*00f0*/ 	.short	0x0032
        /*00f2*/ 	.short	0x013c
        /*00f4*/ 	.byte	0x00, 0xf0, 0x11, 0x00


	//----- nvinfo : EIATTR_KPARAM_INFO
	.align		4
.L_117:
        /*00f8*/ 	.byte	0x04, 0x17
        /*00fa*/ 	.short	(.L_119 - .L_118)
.L_118:
        /*00fc*/ 	.word	0x00000000
        /*0100*/ 	.short	0x0031
        /*0102*/ 	.short	0x0138
        /*0104*/ 	.byte	0x00, 0xf0, 0x11, 0x00


	//----- nvinfo : EIATTR_KPARAM_INFO
	.align		4
.L_119:
        /*0108*/ 	.byte	0x04, 0x17
        /*010a*/ 	.short	(.L_121 - .L_120)
.L_120:
        /*010c*/ 	.word	0x00000000
        /*0110*/ 	.short	0x0030
        /*0112*/ 	.short	0x0134
        /*0114*/ 	.byte	0x00, 0xf0, 0x11, 0x00


	//----- nvinfo : EIATTR_KPARAM_INFO
	.align		4
.L_121:
        /*0118*/ 	.byte	0x04, 0x17
        /*011a*/ 	.short	(.L_123 - .L_122)
.L_122:
        /*011c*/ 	.word	0x00000000
        /*0120*/ 	.short	0x002f
        /*0122*/ 	.short	0x0130
        /*0124*/ 	.byte	0x00, 0xf0, 0x11, 0x00


	//----- nvinfo : EIATTR_KPARAM_INFO
	.align		4
.L_123:
        /*0128*/ 	.byte	0x04, 0x17
        /*012a*/ 	.short	(.L_125 - .L_124)
.L_124:
        /*012c*/ 	.word	0x00000000
        /*0130*/ 	.short	0x002e
        /*0132*/ 	.short	0x012c
        /*0134*/ 	.byte	0x00, 0xf0, 0x11, 0x00


	//----- nvinfo : EIATTR_KPARAM_INFO
	.align		4
.L_125:
        /*0138*/ 	.byte	0x04, 0x17
        /*013a*/ 	.short	(.L_127 - .L_126)
.L_126:
        /*013c*/ 	.word	0x00000000
        /*0140*/ 	.short	0x002d
        /*0142*/ 	.short	0x0128
        /*0144*/ 	.byte	0x00, 0xf0, 0x11, 0x00


	//----- nvinfo : EIATTR_KPARAM_INFO
	.align		4
.L_127:
        /*0148*/ 	.byte	0x04, 0x17
        /*014a*/ 	.short	(.L_129 - .L_128)
.L_128:
        /*014c*/ 	.word	0x00000000
        /*0150*/ 	.short	0x002c
        /*0152*/ 	.short	0x0124
        /*0154*/ 	.byte	0x00, 0xf0, 0x11, 0x00


	//----- nvinfo : EIATTR_KPARAM_INFO
	.align		4
.L_129:
        /*0158*/ 	.byte	0x04, 0x17
        /*015a*/ 	.short	(.L_131 - .L_130)
.L_130:
        /*015c*/ 	.word	0x00000000
        /*0160*/ 	.short	0x002b
        /*0162*/ 	.short	0x0120
        /*0164*/ 	.byte	0x00, 0xf0, 0x11, 0x00


	//----- nvinfo : EIATTR_KPARAM_INFO
	.align		4
.L_131:
        /*0168*/ 	.byte	0x04, 0x17
        /*016a*/ 	.short	(.L_133 - .L_132)
.L_132:
        /*016c*/ 	.word	0x00000000
        /*0170*/ 	.short	0x002a
        /*0172*/ 	.short	0x011c
        /*0174*/ 	.byte	0x00, 0xf0, 0x11, 0x00


	//----- nvinfo : EIATTR_KPARAM_INFO
	.align		4
.L_133:
        /*0178*/ 	.byte	0x04, 0x17
        /*017a*/ 	.short	(.L_135 - .L_134)
.L_134:
        /*017c*/ 	.word	0x00000000
        /*0180*/ 	.short	0x0029
        /*0182*/ 	.short	0x0118
        /*0184*/ 	.byte	0x00, 0xf0, 0x11, 0x00


	//----- nvinfo : EIATTR_KPARAM_INFO
	.align		4
.L_135:
        /*0188*/ 	.byte	0x04, 0x17
        /*018a*/ 	.short	(.L_137 - .L_136)
.L_136:
        /*018c*/ 	.word	0x00000000
        /*0190*/ 	.short	0x0028
        /*0192*/ 	.short	0x0114
        /*0194*/ 	.byte	0x00, 0xf0, 0x11, 0x00


	//----- nvinfo : EIATTR_KPARAM_INFO
	.align		4
.L_137:
        /*0198*/ 	.byte	0x04, 0x17
        /*019a*/ 	.short	(.L_139 - .L_138)
.L_138:
        /*019c*/ 	.word	0x00000000
        /*01a0*/ 	.short	0x0027
        /*01a2*/ 	.short	0x0110
        /*01a4*/ 	.byte	0x00, 0xf0, 0x11, 0x00


	//----- nvinfo : EIATTR_KPARAM_INFO
	.align		4
.L_139:
        /*01a8*/ 	.byte	0x04, 0x17
        /*01aa*/ 	.short	(.L_141 - .L_140)
.L_140:
        /*01ac*/ 	.word	0x00000000
        /*01b0*/ 	.short	0x0026
        /*01b2*/ 	.short	0x010c
        /*01b4*/ 	.byte	0x00, 0xf0, 0x11, 0x00


	//----- nvinfo : EIATTR_KPARAM_INFO
	.align		4
.L_141:
        /*01b8*/ 	.byte	0x04, 0x17
        /*01ba*/ 	.short	(.L_143 - .L_142)
.L_142:
        /*01bc*/ 	.word	0x00000000
        /*01c0*/ 	.short	0x0025
        /*01c2*/ 	.short	0x0108
        /*01c4*/ 	.byte	0x00, 0xf0, 0x11, 0x00


	//----- nvinfo : EIATTR_KPARAM_INFO
	.align		4
.L_143:
        /*01c8*/ 	.byte	0x04, 0x17
        /*01ca*/ 	.short	(.L_145 - .L_144)
.L_144:
        /*01cc*/ 	.word	0x00000000
        /*01d0*/ 	.short	0x0024
        /*01d2*/ 	.short	0x0104
        /*01d4*/ 	.byte	0x00, 0xf0, 0x11, 0x00


	//----- nvinfo : EIATTR_KPARAM_INFO
	.align		4
.L_145:
        /*01d8*/ 	.byte	0x04, 0x17
        /*01da*/ 	.short	(.L_147 - .L_146)
.L_146:
        /*01dc*/ 	.word	0x00000000
        /*01e0*/ 	.short	0x0023
        /*01e2*/ 	.short	0x0100
        /*01e4*/ 	.byte	0x00, 0xf0, 0x11, 0x00


	//----- nvinfo : EIATTR_KPARAM_INFO
	.align		4
.L_147:
        /*01e8*/ 	.byte	0x04, 0x17
        /*01ea*/ 	.short	(.L_149 - .L_148)
.L_148:
        /*01ec*/ 	.word	0x00000000
        /*01f0*/ 	.short	0x0022
        /*01f2*/ 	.short	0x00fc
        /*01f4*/ 	.byte	0x00, 0xf0, 0x11, 0x00


	//----- nvinfo : EIATTR_KPARAM_INFO
	.align		4
.L_149:
        /*01f8*/ 	.byte	0x04, 0x17
        /*01fa*/ 	.short	(.L_151 - .L_150)
.L_150:
        /*01fc*/ 	.word	0x00000000
        /*0200*/ 	.short	0x0021
        /*0202*/ 	.short	0x00f8
        /*0204*/ 	.byte	0x00, 0xf0, 0x11, 0x00


	//----- nvinfo : EIATTR_KPARAM_INFO
	.align		4
.L_151:
        /*0208*/ 	.byte	0x04, 0x17
        /*020a*/ 	.short	(.L_153 - .L_152)
.L_152:
        /*020c*/ 	.word	0x00000000
        /*0210*/ 	.short	0x0020
        /*0212*/ 	.short	0x00f0
        /*0214*/ 	.byte	0x00, 0xf5, 0x21, 0x00


	//----- nvinfo : EIATTR_KPARAM_INFO
	.align		4
.L_153:
        /*0218*/ 	.byte	0x04, 0x17
        /*021a*/ 	.short	(.L_155 - .L_154)
.L_154:
        /*021c*/ 	.word	0x00000000
        /*0220*/ 	.short	0x001f
        /*0222*/ 	.short	0x00e8
        /*0224*/ 	.byte	0x00, 0xf5, 0x21, 0x00


	//----- nvinfo : EIATTR_KPARAM_INFO
	.align		4
.L_155:
        /*0228*/ 	.byte	0x04, 0x17
        /*022a*/ 	.short	(.L_157 - .L_156)
.L_156:
        /*022c*/ 	.word	0x00000000
        /*0230*/ 	.short	0x001e
        /*0232*/ 	.short	0x00e0
        /*0234*/ 	.byte	0x00, 0xf5, 0x21, 0x00


	//----- nvinfo : EIATTR_KPARAM_INFO
	.align		4
.L_157:
        /*0238*/ 	.byte	0x04, 0x17
        /*023a*/ 	.short	(.L_159 - .L_158)
.L_158:
        /*023c*/ 	.word	0x00000000
        /*0240*/ 	.short	0x001d
        /*0242*/ 	.short	0x00d8
        /*0244*/ 	.byte	0x00, 0xf5, 0x21, 0x00


	//----- nvinfo : EIATTR_KPARAM_INFO
	.align		4
.L_159:
        /*0248*/ 	.byte	0x04, 0x17
        /*024a*/ 	.short	(.L_161 - .L_160)
.L_160:
        /*024c*/ 	.word	0x00000000
        /*0250*/ 	.short	0x001c
        /*0252*/ 	.short	0x00d0
        /*0254*/ 	.byte	0x00, 0xf5, 0x21, 0x00


	//----- nvinfo : EIATTR_KPARAM_INFO
	.align		4
.L_161:
        /*0258*/ 	.byte	0x04, 0x17
        /*025a*/ 	.short	(.L_163 - .L_162)
.L_162:
        /*025c*/ 	.word	0x00000000
        /*0260*/ 	.short	0x001b
        /*0262*/ 	.short	0x00c8
        /*0264*/ 	.byte	0x00, 0xf5, 0x21, 0x00


	//----- nvinfo : EIATTR_KPARAM_INFO
	.align		4
.L_163:
        /*0268*/ 	.byte	0x04, 0x17
        /*026a*/ 	.short	(.L_165 - .L_164)
.L_164:
        /*026c*/ 	.word	0x00000000
        /*0270*/ 	.short	0x001a
        /*0272*/ 	.short	0x00c0
        /*0274*/ 	.byte	0x00, 0xf5, 0x21, 0x00


	//----- nvinfo : EIATTR_KPARAM_INFO
	.align		4
.L_165:
        /*0278*/ 	.byte	0x04, 0x17
        /*027a*/ 	.short	(.L_167 - .L_166)
.L_166:
        /*027c*/ 	.word	0x00000000
        /*0280*/ 	.short	0x0019
        /*0282*/ 	.short	0x00b8
        /*0284*/ 	.byte	0x00, 0xf5, 0x21, 0x00


	//----- nvinfo : EIATTR_KPARAM_INFO
	.align		4
.L_167:
        /*0288*/ 	.byte	0x04, 0x17
        /*028a*/ 	.short	(.L_169 - .L_168)
.L_168:
        /*028c*/ 	.word	0x00000000
        /*0290*/ 	.short	0x0018
        /*0292*/ 	.short	0x00b0
        /*0294*/ 	.byte	0x00, 0xf5, 0x21, 0x00


	//----- nvinfo : EIATTR_KPARAM_INFO
	.align		4
.L_169:
        /*0298*/ 	.byte	0x04, 0x17
        /*029a*/ 	.short	(.L_171 - .L_170)
.L_170:
        /*029c*/ 	.word	0x00000000
        /*02a0*/ 	.short	0x0017
        /*02a2*/ 	.short	0x00a8
        /*02a4*/ 	.byte	0x00, 0xf5, 0x21, 0x00


	//----- nvinfo : EIATTR_KPARAM_INFO
	.align		4
.L_171:
        /*02a8*/ 	.byte	0x04, 0x17
        /*02aa*/ 	.short	(.L_173 - .L_172)
.L_172:
        /*02ac*/ 	.word	0x00000000
        /*02b0*/ 	.short	0x0016
        /*02b2*/ 	.short	0x00a0
        /*02b4*/ 	.byte	0x00, 0xf5, 0x21, 0x00


	//----- nvinfo : EIATTR_KPARAM_INFO
	.align		4
.L_173:
        /*02b8*/ 	.byte	0x04, 0x17
        /*02ba*/ 	.short	(.L_175 - .L_174)
.L_174:
        /*02bc*/ 	.word	0x00000000
        /*02c0*/ 	.short	0x0015
        /*02c2*/ 	.short	0x0098
        /*02c4*/ 	.byte	0x00, 0xf5, 0x21, 0x00


	//----- nvinfo : EIATTR_KPARAM_INFO
	.align		4
.L_175:
        /*02c8*/ 	.byte	0x04, 0x17
        /*02ca*/ 	.short	(.L_177 - .L_176)
.L_176:
        /*02cc*/ 	.word	0x00000000
        /*02d0*/ 	.short	0x0014
        /*02d2*/ 	.short	0x0090
        /*02d4*/ 	.byte	0x00, 0xf5, 0x21, 0x00


	//----- nvinfo : EIATTR_KPARAM_INFO
	.align		4
.L_177:
        /*02d8*/ 	.byte	0x04, 0x17
        /*02da*/ 	.short	(.L_179 - .L_178)
.L_178:
        /*02dc*/ 	.word	0x00000000
        /*02e0*/ 	.short	0x0013
        /*02e2*/ 	.short	0x0088
        /*02e4*/ 	.byte	0x00, 0xf5, 0x21, 0x00


	//----- nvinfo : EIATTR_KPARAM_INFO
	.align		4
.L_179:
        /*02e8*/ 	.byte	0x04, 0x17
        /*02ea*/ 	.short	(.L_181 - .L_180)
.L_180:
        /*02ec*/ 	.word	0x00000000
        /*02f0*/ 	.short	0x0012
        /*02f2*/ 	.short	0x0080
        /*02f4*/ 	.byte	0x00, 0xf5, 0x21, 0x00


	//----- nvinfo : EIATTR_KPARAM_INFO
	.align		4
.L_181:
        /*02f8*/ 	.byte	0x04, 0x17
        /*02fa*/ 	.short	(.L_183 - .L_182)
.L_182:
        /*02fc*/ 	.word	0x00000000
        /*0300*/ 	.short	0x0011
        /*0302*/ 	.short	0x0078
        /*0304*/ 	.byte	0x00, 0xf5, 0x21, 0x00


	//----- nvinfo : EIATTR_KPARAM_INFO
	.align		4
.L_183:
        /*0308*/ 	.byte	0x04, 0x17
        /*030a*/ 	.short	(.L_185 - .L_184)
.L_184:
        /*030c*/ 	.word	0x00000000
        /*0310*/ 	.short	0x0010
        /*0312*/ 	.short	0x0070
        /*0314*/ 	.byte	0x00, 0xf5, 0x21, 0x00


	//----- nvinfo : EIATTR_KPARAM_INFO
	.align		4
.L_185:
        /*0318*/ 	.byte	0x04, 0x17
        /*031a*/ 	.short	(.L_187 - .L_186)
.L_186:
        /*031c*/ 	.word	0x00000000
        /*0320*/ 	.short	0x000f
        /*0322*/ 	.short	0x0068
        /*0324*/ 	.byte	0x00, 0xf5, 0x21, 0x00


	//----- nvinfo : EIATTR_KPARAM_INFO
	.align		4
.L_187:
        /*0328*/ 	.byte	0x04, 0x17
        /*032a*/ 	.short	(.L_189 - .L_188)
.L_188:
        /*032c*/ 	.word	0x00000000
        /*0330*/ 	.short	0x000e
        /*0332*/ 	.short	0x0060
        /*0334*/ 	.byte	0x00, 0xf5, 0x21, 0x00


	//----- nvinfo : EIATTR_KPARAM_INFO
	.align		4
.L_189:
        /*0338*/ 	.byte	0x04, 0x17
        /*033a*/ 	.short	(.L_191 - .L_190)
.L_190:
        /*033c*/ 	.word	0x00000000
        /*0340*/ 	.short	0x000d
        /*0342*/ 	.short	0x0058
        /*0344*/ 	.byte	0x00, 0xf5, 0x21, 0x00


	//----- nvinfo : EIATTR_KPARAM_INFO
	.align		4
.L_191:
        /*0348*/ 	.byte	0x04, 0x17
        /*034a*/ 	.short	(.L_193 - .L_192)
.L_192:
        /*034c*/ 	.word	0x00000000
        /*0350*/ 	.short	0x000c
        /*0352*/ 	.short	0x0050
        /*0354*/ 	.byte	0x00, 0xf5, 0x21, 0x00


	//----- nvinfo : EIATTR_KPARAM_INFO
	.align		4
.L_193:
        /*0358*/ 	.byte	0x04, 0x17
        /*035a*/ 	.short	(.L_195 - .L_194)
.L_194:
        /*035c*/ 	.word	0x00000000
        /*0360*/ 	.short	0x000b
        /*0362*/ 	.short	0x0048
        /*0364*/ 	.byte	0x00, 0xf5, 0x21, 0x00


	//----- nvinfo : EIATTR_KPARAM_INFO
	.align		4
.L_195:
        /*0368*/ 	.byte	0x04, 0x17
        /*036a*/ 	.short	(.L_197 - .L_196)
.L_196:
        /*036c*/ 	.word	0x00000000
        /*0370*/ 	.short	0x000a
        /*0372*/ 	.short	0x0040
        /*0374*/ 	.byte	0x00, 0xf5, 0x21, 0x00


	//----- nvinfo : EIATTR_KPARAM_INFO
	.align		4
.L_197:
        /*0378*/ 	.byte	0x04, 0x17
        /*037a*/ 	.short	(.L_199 - .L_198)
.L_198:
        /*037c*/ 	.word	0x00000000
        /*0380*/ 	.short	0x0009
        /*0382*/ 	.short	0x0038
        /*0384*/ 	.byte	0x00, 0xf5, 0x21, 0x00


	//----- nvinfo : EIATTR_KPARAM_INFO
	.align		4
.L_199:
        /*0388*/ 	.byte	0x04, 0x17
        /*038a*/ 	.short	(.L_201 - .L_200)
.L_200:
        /*038c*/ 	.word	0x00000000
        /*0390*/ 	.short	0x0008
        /*0392*/ 	.short	0x0030
        /*0394*/ 	.byte	0x00, 0xf5, 0x21, 0x00


	//----- nvinfo : EIATTR_KPARAM_INFO
	.align		4
.L_201:
        /*0398*/ 	.byte	0x04, 0x17
        /*039a*/ 	.short	(.L_203 - .L_202)
.L_202:
        /*039c*/ 	.word	0x00000000
        /*03a0*/ 	.short	0x0007
        /*03a2*/ 	.short	0x0028
        /*03a4*/ 	.byte	0x00, 0xf5, 0x21, 0x00


	//----- nvinfo : EIATTR_KPARAM_INFO
	.align		4
.L_203:
        /*03a8*/ 	.byte	0x04, 0x17
        /*03aa*/ 	.short	(.L_205 - .L_204)
.L_204:
        /*03ac*/ 	.word	0x00000000
        /*03b0*/ 	.short	0x0006
        /*03b2*/ 	.short	0x0020
        /*03b4*/ 	.byte	0x00, 0xf5, 0x21, 0x00


	//----- nvinfo : EIATTR_KPARAM_INFO
	.align		4
.L_205:
        /*03b8*/ 	.byte	0x04, 0x17
        /*03ba*/ 	.short	(.L_207 - .L_206)
.L_206:
        /*03bc*/ 	.word	0x00000000
        /*03c0*/ 	.short	0x0005
        /*03c2*/ 	.short	0x0018
        /*03c4*/ 	.byte	0x00, 0xf5, 0x21, 0x00


	//----- nvinfo : EIATTR_KPARAM_INFO
	.align		4
.L_207:
        /*03c8*/ 	.byte	0x04, 0x17
        /*03ca*/ 	.short	(.L_209 - .L_208)
.L_208:
        /*03cc*/ 	.word	0x00000000
        /*03d0*/ 	.short	0x0004
        /*03d2*/ 	.short	0x0010
        /*03d4*/ 	.byte	0x00, 0xf5, 0x21, 0x00


	//----- nvinfo : EIATTR_KPARAM_INFO
	.align		4
.L_209:
        /*03d8*/ 	.byte	0x04, 0x17
        /*03da*/ 	.short	(.L_211 - .L_210)
.L_210:
        /*03dc*/ 	.word	0x00000000
        /*03e0*/ 	.short	0x0003
        /*03e2*/ 	.short	0x000c
        /*03e4*/ 	.byte	0x00, 0xf0, 0x11, 0x00


	//----- nvinfo : EIATTR_KPARAM_INFO
	.align		4
.L_211:
        /*03e8*/ 	.byte	0x04, 0x17
        /*03ea*/ 	.short	(.L_213 - .L_212)
.L_212:
        /*03ec*/ 	.word	0x00000000
        /*03f0*/ 	.short	0x0002
        /*03f2*/ 	.short	0x0008
        /*03f4*/ 	.byte	0x00, 0xf0, 0x11, 0x00


	//----- nvinfo : EIATTR_KPARAM_INFO
	.align		4
.L_213:
        /*03f8*/ 	.byte	0x04, 0x17
        /*03fa*/ 	.short	(.L_215 - .L_214)
.L_214:
        /*03fc*/ 	.word	0x00000000
        /*0400*/ 	.short	0x0001
        /*0402*/ 	.short	0x0004
        /*0404*/ 	.byte	0x00, 0xf0, 0x11, 0x00


	//----- nvinfo : EIATTR_KPARAM_INFO
	.align		4
.L_215:
        /*0408*/ 	.byte	0x04, 0x17
        /*040a*/ 	.short	(.L_217 - .L_216)
.L_216:
        /*040c*/ 	.word	0x00000000
        /*0410*/ 	.short	0x0000
        /*0412*/ 	.short	0x0000
        /*0414*/ 	.byte	0x00, 0xf0, 0x11, 0x00


	//----- nvinfo : EIATTR_SPARSE_MMA_MASK
	.align		4
.L_217:
        /*0418*/ 	.byte	0x03, 0x50
        /*041a*/ 	.short	0x0000


	//----- nvinfo : EIATTR_MAXREG_COUNT
	.align		4
        /*041c*/ 	.byte	0x03, 0x1b
        /*041e*/ 	.short	0x00ff


	//----- nvinfo : EIATTR_MERCURY_ISA_VERSION
	.align		4
        /*0420*/ 	.byte	0x03, 0x5f
        /*0422*/ 	.short	0x0101


	//----- nvinfo : EIATTR_VRC_CTA_INIT_COUNT
	.align		4
        /*0424*/ 	.byte	0x02, 0x4a
	.zero		1
	.zero		1


	//----- nvinfo : EIATTR_EXIT_INSTR_OFFSETS
	.align		4
        /*0428*/ 	.byte	0x04, 0x1c
        /*042a*/ 	.short	(.L_219 - .L_218)


	//   ....[0]....
.L_218:
        /*042c*/ 	.word	0x0000a8a0


	//----- nvinfo : EIATTR_CRS_STACK_SIZE
	.align		4
.L_219:
        /*0430*/ 	.byte	0x04, 0x1e
        /*0432*/ 	.short	(.L_221 - .L_220)
.L_220:
        /*0434*/ 	.word	0x00000000


	//----- nvinfo : EIATTR_CBANK_PARAM_SIZE
	.align		4
.L_221:
        /*0438*/ 	.byte	0x03, 0x19
        /*043a*/ 	.short	0x0180


	//----- nvinfo : EIATTR_PARAM_CBANK
	.align		4
        /*043c*/ 	.byte	0x04, 0x0a
        /*043e*/ 	.short	(.L_223 - .L_222)
	.align		4
.L_222:
        /*0440*/ 	.word	index@(.nv.constant0._Z16after_poisson_cuiiiiPfS_S_S_S_S_S_S_S_S_S_S_S_S_S_S_S_S_S_S_S_S_S_S_S_S_S_S_S_fffffffffffffffffffffffffffffffS_)
        /*0444*/ 	.short	0x0380
        /*0446*/ 	.short	0x0180


	//----- nvinfo : EIATTR_SW_WAR
	.align		4
.L_223:
        /*0448*/ 	.byte	0x04, 0x36
        /*044a*/ 	.short	(.L_225 - .L_224)
.L_224:
        /*044c*/ 	.word	0x00000008
.L_225:


//--------------------- .nv.info._Z17before_poisson_cuiiiiPfS_S_S_S_S_S_S_S_S_S_S_S_S_S_S_S_S_S_S_S_S_S_S_S_S_S_fffffffffffffffffffffffffffffff --------------------------
	.section	.nv.info._Z17before_poisson_cuiiiiPfS_S_S_S_S_S_S_S_S_S_S_S_S_S_S_S_S_S_S_S_S_S_S_S_S_S_fffffffffffffffffffffffffffffff,"",@"SHT_CUDA_INFO"
	.sectionflags	@""
	.align	4


	//----- nvinfo : EIATTR_CUDA_API_VERSION
	.align		4
        /*0000*/ 	.byte	0x04, 0x37
        /*0002*/ 	.short	(.L_227 - .L_226)
.L_226:
        /*0004*/ 	.word	0x00000082


	//----- nvinfo : EIATTR_KPARAM_INFO
	.align		4
.L_227:
        /*0008*/ 	.byte	0x04, 0x17
        /*000a*/ 	.short	(.L_229 - .L_228)
.L_228:
        /*000c*/ 	.word	0x00000000
        /*0010*/ 	.short	0x003d
        /*0012*/ 	.short	0x0160
        /*0014*/ 	.byte	0x00, 0xf0, 0x11, 0x00


	//----- nvinfo : EIATTR_KPARAM_INFO
	.align		4
.L_229:
        /*0018*/ 	.byte	0x04, 0x17
        /*001a*/ 	.short	(.L_231 - .L_230)
.L_230:
        /*001c*/ 	.word	0x00000000
        /*0020*/ 	.short	0x003c
        /*0022*/ 	.short	0x015c
        /*0024*/ 	.byte	0x00, 0xf0, 0x11, 0x00


	//----- nvinfo : EIATTR_KPARAM_INFO
	.align		4
.L_231:
        /*0028*/ 	.byte	0x04, 0x17
        /*002a*/ 	.short	(.L_233 - .L_232)
.L_232:
        /*002c*/ 	.word	0x00000000
        /*0030*/ 	.short	0x003b
        /*0032*/ 	.short	0x0158
        /*0034*/ 	.byte	0x00, 0xf0, 0x11, 0x00


	//----- nvinfo : EIATTR_KPARAM_INFO
	.align		4
.L_233:
        /*0038*/ 	.byte	0x04, 0x17
        /*003a*/ 	.short	(.L_235 - .L_234)
.L_234:
        /*003c*/ 	.word	0x00000000
        /*0040*/ 	.short	0x003a
        /*0042*/ 	.short	0x0154
        /*0044*/ 	.byte	0x00, 0xf0, 0x11, 0x00


	//----- nvinfo : EIATTR_KPARAM_INFO
	.align		4
.L_235:
        /*0048*/ 	.byte	0x04, 0x17
        /*004a*/ 	.short	(.L_237 - .L_236)
.L_236:
        /*004c*/ 	.word	0x00000000
        /*0050*/ 	.short	0x0039
        /*0052*/ 	.short	0x0150
        /*0054*/ 	.byte	0x00, 0xf0, 0x11, 0x00


	//----- nvinfo : EIATTR_KPARAM_INFO
	.align		4
.L_237:
        /*0058*/ 	.byte	0x04, 0x17
        /*005a*/ 	.short	(.L_239 - .L_238)
.L_238:
        /*005c*/ 	.word	0x00000000
        /*0060*/ 	.short	0x0038
        /*0062*/ 	.short	0x014c
        /*0064*/ 	.byte	0x00, 0xf0, 0x11, 0x00


	//----- nvinfo : EIATTR_KPARAM_INFO
	.align		4
.L_239:
        /*0068*/ 	.byte	0x04, 0x17
        /*006a*/ 	.short	(.L_241 - .L_240)
.L_240:
        /*006c*/ 	.word	0x00000000
        /*0070*/ 	.short	0x0037
        /*0072*/ 	.short	0x0148
        /*0074*/ 	.byte	0x00, 0xf0, 0x11, 0x00


	//----- nvinfo : EIATTR_KPARAM_INFO
	.align		4
.L_241:
        /*0078*/ 	.byte	0x04, 0x17
        /*007a*/ 	.short	(.L_243 - .L_242)
.L_242:
        /*007c*/ 	.word	0x00000000
        /*0080*/ 	.short	0x0036
        /*0082*/ 	.short	0x0144
        /*0084*/ 	.byte	0x00, 0xf0, 0x11, 0x00


	//----- nvinfo : EIATTR_KPARAM_INFO
	.align		4
.L_243:
        /*0088*/ 	.byte	0x04, 0x17
        /*008a*/ 	.short	(.L_245 - .L_244)
.L_244:
        /*008c*/ 	.word	0x00000000
        /*0090*/ 	.short	0x0035
        /*0092*/ 	.short	0x0140
        /*0094*/ 	.byte	0x00, 0xf0, 0x11, 0x00


	//----- nvinfo : EIATTR_KPARAM_INFO
	.align		4
.L_245:
        /*0098*/ 	.byte	0x04, 0x17
        /*009a*/ 	.short	(.L_247 - .L_246)
.L_246:
        /*009c*/ 	.word	0x00000000
        /*00a0*/ 	.short	0x0034
        /*00a2*/ 	.short	0x013c
        /*00a4*/ 	.byte	0x00, 0xf0, 0x11, 0x00


	//----- nvinfo : EIATTR_KPARAM_INFO
	.align		4
.L_247:
        /*00a8*/ 	.byte	0x04, 0x17
        /*00aa*/ 	.short	(.L_249 - .L_248)
.L_248:
        /*00ac*/ 	.word	0x00000000
        /*00b0*/ 	.short	0x0033
        /*00b2*/ 	.short	0x0138
        /*00b4*/ 	.byte	0x00, 0xf0, 0x11, 0x00


	//----- nvinfo : EIATTR_KPARAM_INFO
	.align		4
.L_249:
        /*00b8*/ 	.byte	0x04, 0x17
        /*00ba*/ 	.short	(.L_251 - .L_250)
.L_250:
        /*00bc*/ 	.word	0x00000000
        /*00c0*/ 	.short	0x0032
        /*00c2*/ 	.short	0x0134
        /*00c4*/ 	.byte	0x00, 0xf0, 0x11, 0x00


	//----- nvinfo : EIATTR_KPARAM_INFO
	.align		4
.L_251:
        /*00c8*/ 	.byte	0x04, 0x17
        /*00ca*/ 	.short	(.L_253 - .L_252)
.L_252:
        /*00cc*/ 	.word	0x00000000
        /*00d0*/ 	.short	0x0031
        /*00d2*/ 	.short	0x0130
        /*00d4*/ 	.byte	0x00, 0xf0, 0x11, 0x00


	//----- nvinfo : EIATTR_KPARAM_INFO
	.align		4
.L_253:
        /*00d8*/ 	.byte	0x04, 0x17
        /*00da*/ 	.short	(.L_255 - .L_254)
.L_254:
        /*00dc*/ 	.word	0x00000000
        /*00e0*/ 	.short	0x0030
        /*00e2*/ 	.short	0x012c
        /*00e4*/ 	.byte	0x00, 0xf0, 0x11, 0x00


	//----- nvinfo : EIATTR_KPARAM_INFO
	.align		4
.L_255:
        /*00e8*/ 	.byte	0x04, 0x17
        /*00ea*/ 	.short	(.L_257 - .L_256)
.L_256:
        /*00ec*/ 	.word	0x00000000
        /*00f0*/ 	.short	0x002f
        /*00f2*/ 	.short	0x0128
        /*00f4*/ 	.byte	0x00, 0xf0, 0x11, 0x00


	//----- nvinfo : EIATTR_KPARAM_INFO
	.align		4
.L_257:
        /*00f8*/ 	.byte	0x04, 0x17
        /*00fa*/ 	.short	(.L_259 - .L_258)
.L_258:
        /*00fc*/ 	.word	0x00000000
        /*0100*/ 	.short	0x002e
        /*0102*/ 	.short	0x0124
        /*0104*/ 	.byte	0x00, 0xf0, 0x11, 0x00


	//----- nvinfo : EIATTR_KPARAM_INFO
	.align		4
.L_259:
        /*0108*/ 	.byte	0x04, 0x17
        /*010a*/ 	.short	(.L_261 - .L_260)
.L_260:
        /*010c*/ 	.word	0x00000000
        /*0110*/ 	.short	0x002d
        /*0112*/ 	.short	0x0120
        /*0114*/ 	.byte	0x00, 0xf0, 0x11, 0x00


	//----- nvinfo : EIATTR_KPARAM_INFO
	.align		4
.L_261:
        /*0118*/ 	.byte	0x04, 0x17
        /*011a*/ 	.short	(.L_263 - .L_262)
.L_262:
        /*011c*/ 	.word	0x00000000
        /*0120*/ 	.short	0x002c
        /*0122*/ 	.short	0x011c
        /*0124*/ 	.byte	0x00, 0xf0, 0x11, 0x00


	//----- nvinfo : EIATTR_KPARAM_INFO
	.align		4
.L_263:
        /*0128*/ 	.byte	0x04, 0x17
        /*012a*/ 	.short	(.L_265 - .L_264)
.L_264:
        /*012c*/ 	.word	0x00000000
        /*0130*/ 	.short	0x002b
        /*0132*/ 	.short	0x0118
        /*0134*/ 	.byte	0x00, 0xf0, 0x11, 0x00


	//----- nvinfo : EIATTR_KPARAM_INFO
	.align		4
.L_265:
        /*0138*/ 	.byte	0x04, 0x17
        /*013a*/ 	.short	(.L_267 - .L_266)
.L_266:
        /*013c*/ 	.word	0x00000000
        /*0140*/ 	.short	0x002a
        /*0142*/ 	.short	0x0114
        /*0144*/ 	.byte	0x00, 0xf0, 0x11, 0x00


	//----- nvinfo : EIATTR_KPARAM_INFO
	.align		4
.L_267:
        /*0148*/ 	.byte	0x04, 0x17
        /*014a*/ 	.short	(.L_269 - .L_268)
.L_268:
        /*014c*/ 	.word	0x00000000
        /*0150*/ 	.short	0x0029
        /*0152*/ 	.short	0x0110
        /*0154*/ 	.byte	0x00, 0xf0, 0x11, 0x00


	//----- nvinfo : EIATTR_KPARAM_INFO
	.align		4
.L_269:
        /*0158*/ 	.byte	0x04, 0x17
        /*015a*/ 	.short	(.L_271 - .L_270)
.L_270:
        /*015c*/ 	.word	0x00000000
        /*0160*/ 	.short	0x0028
        /*0162*/ 	.short	0x010c
        /*0164*/ 	.byte	0x00, 0xf0, 0x11, 0x00


	//----- nvinfo : EIATTR_KPARAM_INFO
	.align		4
.L_271:
        /*0168*/ 	.byte	0x04, 0x17
        /*016a*/ 	.short	(.L_273 - .L_272)
.L_272:
        /*016c*/ 	.word	0x00000000
        /*0170*/ 	.short	0x0027
        /*0172*/ 	.short	0x0108
        /*0174*/ 	.byte	0x00, 0xf0, 0x11, 0x00


	//----- nvinfo : EIATTR_KPARAM_INFO
	.align		4
.L_273:
        /*0178*/ 	.byte	0x04, 0x17
        /*017a*/ 	.short	(.L_275 - .L_274)
.L_274:
        /*017c*/ 	.word	0x00000000
        /*0180*/ 	.short	0x0026
        /*0182*/ 	.short	0x0104
        /*0184*/ 	.byte	0x00, 0xf0, 0x11, 0x00


	//----- nvinfo : EIATTR_KPARAM_INFO
	.align		4
.L_275:
        /*0188*/ 	.byte	0x04, 0x17
        /*018a*/ 	.short	(.L_277 - .L_276)
.L_276:
        /*018c*/ 	.word	0x00000000
        /*0190*/ 	.short	0x0025
        /*0192*/ 	.short	0x0100
        /*0194*/ 	.byte	0x00, 0xf0, 0x11, 0x00


	//----- nvinfo : EIATTR_KPARAM_INFO
	.align		4
.L_277:
        /*0198*/ 	.byte	0x04, 0x17
        /*019a*/ 	.short	(.L_279 - .L_278)
.L_278:
        /*019c*/ 	.word	0x00000000
        /*01a0*/ 	.short	0x0024
        /*01a2*/ 	.short	0x00fc
        /*01a4*/ 	.byte	0x00, 0xf0, 0x11, 0x00


	//----- nvinfo : EIATTR_KPARAM_INFO
	.align		4
.L_279:
        /*01a8*/ 	.byte	0x04, 0x17
        /*01aa*/ 	.short	(.L_281 - .L_280)
.L_280:
        /*01ac*/ 	.word	0x00000000
        /*01b0*/ 	.short	0x0023
        /*01b2*/ 	.short	0x00f8
        /*01b4*/ 	.byte	0x00, 0xf0, 0x11, 0x00


	//----- nvinfo : EIATTR_KPARAM_INFO
	.align		4
.L_281:
        /*01b8*/ 	.byte	0x04, 0x17
        /*01ba*/ 	.short	(.L_283 - .L_282)
.L_282:
        /*01bc*/ 	.word	0x00000000
        /*01c0*/ 	.short	0x0022
        /*01c2*/ 	.short	0x00f4
        /*01c4*/ 	.byte	0x00, 0xf0, 0x11, 0x00


	//----- nvinfo : EIATTR_KPARAM_INFO
	.align		4
.L_283:
        /*01c8*/ 	.byte	0x04, 0x17
        /*01ca*/ 	.short	(.L_285 - .L_284)
.L_284:
        /*01cc*/ 	.word	0x00000000
        /*01d0*/ 	.short	0x0021
        /*01d2*/ 	.short	0x00f0
        /*01d4*/ 	.byte	0x00, 0xf0, 0x11, 0x00


	//----- nvinfo : EIATTR_KPARAM_INFO
	.align		4
.L_285:
        /*01d8*/ 	.byte	0x04, 0x17
        /*01da*/ 	.short	(.L_287 - .L_286)
.L_286:
        /*01dc*/ 	.word	0x00000000
        /*01e0*/ 	.short	0x0020
        /*01e2*/ 	.short	0x00ec
        /*01e4*/ 	.byte	0x00, 0xf0, 0x11, 0x00


	//----- nvinfo : EIATTR_KPARAM_INFO
	.align		4
.L_287:
        /*01e8*/ 	.byte	0x04, 0x17
        /*01ea*/ 	.short	(.L_289 - .L_288)
.L_288:
        /*01ec*/ 	.word	0x00000000
        /*01f0*/ 	.short	0x001f
        /*01f2*/ 	.short	0x00e8
        /*01f4*/ 	.byte	0x00, 0xf0, 0x11, 0x00


	//----- nvinfo : EIATTR_KPARAM_INFO
	.align		4
.L_289:
        /*01f8*/ 	.byte	0x04, 0x17
        /*01fa*/ 	.short	(.L_291 - .L_290)
.L_290:
        /*01fc*/ 	.word	0x00000000
        /*0200*/ 	.short	0x001e
        /*0202*/ 	.short	0x00e0
        /*0204*/ 	.byte	0x00, 0xf5, 0x21, 0x00


	//----- nvinfo : EIATTR_KPARAM_INFO
	.align		4
.L_291:
        /*0208*/ 	.byte	0x04, 0x17
        /*020a*/ 	.short	(.L_293 - .L_292)
.L_292:
        /*020c*/ 	.word	0x00000000
        /*0210*/ 	.short	0x001d
        /*0212*/ 	.short	0x00d8
        /*0214*/ 	.byte	0x00, 0xf5, 0x21, 0x00


	//----- nvinfo : EIATTR_KPARAM_INFO
	.align		4
.L_293:
        /*0218*/ 	.byte	0x04, 0x17
        /*021a*/ 	.short	(.L_295 - .L_294)
.L_294:
        /*021c*/ 	.word	0x00000000
        /*0220*/ 	.short	0x001c
        /*0222*/ 	.short	0x00d0
        /*0224*/ 	.byte	0x00, 0xf5, 0x21, 0x00


	//----- nvinfo : EIATTR_KPARAM_INFO
	.align		4
.L_295:
        /*0228*/ 	.byte	0x04, 0x17
        /*022a*/ 	.short	(.L_297 - .L_296)
.L_296:
        /*022c*/ 	.word	0x00000000
        /*0230*/ 	.short	0x001b
        /*0232*/ 	.short	0x00c8
        /*0234*/ 	.byte	0x00, 0xf5, 0x21, 0x00


	//----- nvinfo : EIATTR_KPARAM_INFO
	.align		4
.L_297:
        /*0238*/ 	.byte	0x04, 0x17
        /*023a*/ 	.short	(.L_299 - .L_298)
.L_298:
        /*023c*/ 	.word	0x00000000
        /*0240*/ 	.short	0x001a
        /*0242*/ 	.short	0x00c0
        /*0244*/ 	.byte	0x00, 0xf5, 0x21, 0x00


	//----- nvinfo : EIATTR_KPARAM_INFO
	.align		4
.L_299:
        /*0248*/ 	.byte	0x04, 0x17
        /*024a*/ 	.short	(.L_301 - .L_300)
.L_300:
        /*024c*/ 	.word	0x00000000
        /*0250*/ 	.short	0x0019
        /*0252*/ 	.short	0x00b8
        /*0254*/ 	.byte	0x00, 0xf5, 0x21, 0x00


	//----- nvinfo : EIATTR_KPARAM_INFO
	.align		4
.L_301:
        /*0258*/ 	.byte	0x04, 0x17
        /*025a*/ 	.short	(.L_303 - .L_302)
.L_302:
        /*025c*/ 	.word	0x00000000
        /*0260*/ 	.short	0x0018
        /*0262*/ 	.short	0x00b0
        /*0264*/ 	.byte	0x00, 0xf5, 0x21, 0x00


	//----- nvinfo : EIATTR_KPARAM_INFO
	.align		4
.L_303:
        /*0268*/ 	.byte	0x04, 0x17
        /*026a*/ 	.short	(.L_305 - .L_304)
.L_304:
        /*026c*/ 	.word	0x00000000
        /*0270*/ 	.short	0x0017
        /*0272*/ 	.short	0x00a8
        /*0274*/ 	.byte	0x00, 0xf5, 0x21, 0x00


	//----- nvinfo : EIATTR_KPARAM_INFO
	.align		4
.L_305:
        /*0278*/ 	.byte	0x04, 0x17
        /*027a*/ 	.short	(.L_307 - .L_306)
.L_306:
        /*027c*/ 	.word	0x00000000
        /*0280*/ 	.short	0x0016
        /*0282*/ 	.short	0x00a0
        /*0284*/ 	.byte	0x00, 0xf5, 0x21, 0x00


	//----- nvinfo : EIATTR_KPARAM_INFO
	.align		4
.L_307:
        /*0288*/ 	.byte	0x04, 0x17
        /*028a*/ 	.short	(.L_309 - .L_308)
.L_308:
        /*028c*/ 	.word	0x00000000
        /*0290*/ 	.short	0x0015
        /*0292*/ 	.short	0x0098
        /*0294*/ 	.byte	0x00, 0xf5, 0x21, 0x00


	//----- nvinfo : EIATTR_KPARAM_INFO
	.align		4
.L_309:
        /*0298*/ 	.byte	0x04, 0x17
        /*029a*/ 	.short	(.L_311 - .L_310)
.L_310:
        /*029c*/ 	.word	0x00000000
        /*02a0*/ 	.short	0x0014
        /*02a2*/ 	.short	0x0090
        /*02a4*/ 	.byte	0x00, 0xf5, 0x21, 0x00


	//----- nvinfo : EIATTR_KPARAM_INFO
	.align		4
.L_311:
        /*02a8*/ 	.byte	0x04, 0x17
        /*02aa*/ 	.short	(.L_313 - .L_312)
.L_312:
        /*02ac*/ 	.word	0x00000000
        /*02b0*/ 	.short	0x0013
        /*02b2*/ 	.short	0x0088
        /*02b4*/ 	.byte	0x00, 0xf5, 0x21, 0x00


	//----- nvinfo : EIATTR_KPARAM_INFO
	.align		4
.L_313:
        /*02b8*/ 	.byte	0x04, 0x17
        /*02ba*/ 	.short	(.L_315 - .L_314)
.L_314:
        /*02bc*/ 	.word	0x00000000
        /*02c0*/ 	.short	0x0012
        /*02c2*/ 	.short	0x0080
        /*02c4*/ 	.byte	0x00, 0xf5, 0x21, 0x00


	//----- nvinfo : EIATTR_KPARAM_INFO
	.align		4
.L_315:
        /*02c8*/ 	.byte	0x04, 0x17
        /*02ca*/ 	.short	(.L_317 - .L_316)
.L_316:
        /*02cc*/ 	.word	0x00000000
        /*02d0*/ 	.short	0x0011
        /*02d2*/ 	.short	0x0078
        /*02d4*/ 	.byte	0x00, 0xf5, 0x21, 0x00


	//----- nvinfo : EIATTR_KPARAM_INFO
	.align		4
.L_317:
        /*02d8*/ 	.byte	0x04, 0x17
        /*02da*/ 	.short	(.L_319 - .L_318)
.L_318:
        /*02dc*/ 	.word	0x00000000
        /*02e0*/ 	.short	0x0010
        /*02e2*/ 	.short	0x0070
        /*02e4*/ 	.byte	0x00, 0xf5, 0x21, 0x00


	//----- nvinfo : EIATTR_KPARAM_INFO
	.align		4
.L_319:
        /*02e8*/ 	.byte	0x04, 0x17
        /*02ea*/ 	.short	(.L_321 - .L_320)
.L_320:
        /*02ec*/ 	.word	0x00000000
        /*02f0*/ 	.short	0x000f
        /*02f2*/ 	.short	0x0068
        /*02f4*/ 	.byte	0x00, 0xf5, 0x21, 0x00


	//----- nvinfo : EIATTR_KPARAM_INFO
	.align		4
.L_321:
        /*02f8*/ 	.byte	0x04, 0x17
        /*02fa*/ 	.short	(.L_323 - .L_322)
.L_322:
        /*02fc*/ 	.word	0x00000000
        /*0300*/ 	.short	0x000e
        /*0302*/ 	.short	0x0060
        /*0304*/ 	.byte	0x00, 0xf5, 0x21, 0x00


	//----- nvinfo : EIATTR_KPARAM_INFO
	.align		4
.L_323:
        /*0308*/ 	.byte	0x04, 0x17
        /*030a*/ 	.short	(.L_325 - .L_324)
.L_324:
        /*030c*/ 	.word	0x00000000
        /*0310*/ 	.short	0x000d
        /*0312*/ 	.short	0x0058
        /*0314*/ 	.byte	0x00, 0xf5, 0x21, 0x00


	//----- nvinfo : EIATTR_KPARAM_INFO
	.align		4
.L_325:
        /*0318*/ 	.byte	0x04, 0x17
        /*031a*/ 	.short	(.L_327 - .L_326)
.L_326:
        /*031c*/ 	.word	0x00000000
        /*0320*/ 	.short	0x000c
        /*0322*/ 	.short	0x0050
        /*0324*/ 	.byte	0x00, 0xf5, 0x21, 0x00


	//----- nvinfo : EIATTR_KPARAM_INFO
	.align		4
.L_327:
        /*0328*/ 	.byte	0x04, 0x17
        /*032a*/ 	.short	(.L_329 - .L_328)
.L_328:
        /*032c*/ 	.word	0x00000000
        /*0330*/ 	.short	0x000b
        /*0332*/ 	.short	0x0048
        /*0334*/ 	.byte	0x00, 0xf5, 0x21, 0x00


	//----- nvinfo : EIATTR_KPARAM_INFO
	.align		4
.L_329:
        /*0338*/ 	.byte	0x04, 0x17
        /*033a*/ 	.short	(.L_331 - .L_330)
.L_330:
        /*033c*/ 	.word	0x00000000
        /*0340*/ 	.short	0x000a
        /*0342*/ 	.short	0x0040
        /*0344*/ 	.byte	0x00, 0xf5, 0x21, 0x00


	//----- nvinfo : EIATTR_KPARAM_INFO
	.align		4
.L_331:
        /*0348*/ 	.byte	0x04, 0x17
        /*034a*/ 	.short	(.L_333 - .L_332)
.L_332:
        /*034c*/ 	.word	0x00000000
        /*0350*/ 	.short	0x0009
        /*0352*/ 	.short	0x0038
        /*0354*/ 	.byte	0x00, 0xf5, 0x21, 0x00


	//----- nvinfo : EIATTR_KPARAM_INFO
	.align		4
.L_333:
        /*0358*/ 	.byte	0x04, 0x17
        /*035a*/ 	.short	(.L_335 - .L_334)
.L_334:
        /*035c*/ 	.word	0x00000000
        /*0360*/ 	.short	0x0008
        /*0362*/ 	.short	0x0030
        /*0364*/ 	.byte	0x00, 0xf5, 0x21, 0x00


	//----- nvinfo : EIATTR_KPARAM_INFO
	.align		4
.L_335:
        /*0368*/ 	.byte	0x04, 0x17
        /*036a*/ 	.short	(.L_337 - .L_336)
.L_336:
        /*036c*/ 	.word	0x00000000
        /*0370*/ 	.short	0x0007
        /*0372*/ 	.short	0x0028
        /*0374*/ 	.byte	0x00, 0xf5, 0x21, 0x00


	//----- nvinfo : EIATTR_KPARAM_INFO
	.align		4
.L_337:
        /*0378*/ 	.byte	0x04, 0x17
        /*037a*/ 	.short	(.L_339 - .L_338)
.L_338:
        /*037c*/ 	.word	0x00000000
        /*0380*/ 	.short	0x0006
        /*0382*/ 	.short	0x0020
        /*0384*/ 	.byte	0x00, 0xf5, 0x21, 0x00


	//----- nvinfo : EIATTR_KPARAM_INFO
	.align		4
.L_339:
        /*0388*/ 	.byte	0x04, 0x17
        /*038a*/ 	.short	(.L_341 - .L_340)
.L_340:
        /*038c*/ 	.word	0x00000000
        /*0390*/ 	.short	0x0005
        /*0392*/ 	.short	0x0018
        /*0394*/ 	.byte	0x00, 0xf5, 0x21, 0x00


	//----- nvinfo : EIATTR_KPARAM_INFO
	.align		4
.L_341:
        /*0398*/ 	.byte	0x04, 0x17
        /*039a*/ 	.short	(.L_343 - .L_342)
.L_342:
        /*039c*/ 	.word	0x00000000
        /*03a0*/ 	.short	0x0004
        /*03a2*/ 	.short	0x0010
        /*03a4*/ 	.byte	0x00, 0xf5, 0x21, 0x00


	//----- nvinfo : EIATTR_KPARAM_INFO
	.align		4
.L_343:
        /*03a8*/ 	.byte	0x04, 0x17
        /*03aa*/ 	.short	(.L_345 - .L_344)
.L_344:
        /*03ac*/ 	.word	0x00000000
        /*03b0*/ 	.short	0x0003
        /*03b2*/ 	.short	0x000c
        /*03b4*/ 	.byte	0x00, 0xf0, 0x11, 0x00


	//----- nvinfo : EIATTR_KPARAM_INFO
	.align		4
.L_345:
        /*03b8*/ 	.byte	0x04, 0x17
        /*03ba*/ 	.short	(.L_347 - .L_346)
.L_346:
        /*03bc*/ 	.word	0x00000000
        /*03c0*/ 	.short	0x0002
        /*03c2*/ 	.short	0x0008
        /*03c4*/ 	.byte	0x00, 0xf0, 0x11, 0x00


	//----- nvinfo : EIATTR_KPARAM_INFO
	.align		4
.L_347:
        /*03c8*/ 	.byte	0x04, 0x17
        /*03ca*/ 	.short	(.L_349 - .L_348)
.L_348:
        /*03cc*/ 	.word	0x00000000
        /*03d0*/ 	.short	0x0001
        /*03d2*/ 	.short	0x0004
        /*03d4*/ 	.byte	0x00, 0xf0, 0x11, 0x00


	//----- nvinfo : EIATTR_KPARAM_INFO
	.align		4
.L_349:
        /*03d8*/ 	.byte	0x04, 0x17
        /*03da*/ 	.short	(.L_351 - .L_350)
.L_350:
        /*03dc*/ 	.word	0x00000000
        /*03e0*/ 	.short	0x0000
        /*03e2*/ 	.short	0x0000
        /*03e4*/ 	.byte	0x00, 0xf0, 0x11, 0x00


	//----- nvinfo : EIATTR_SPARSE_MMA_MASK
	.align		4
.L_351:
        /*03e8*/ 	.byte	0x03, 0x50
        /*03ea*/ 	.short	0x0000


	//----- nvinfo : EIATTR_MAXREG_COUNT
	.align		4
        /*03ec*/ 	.byte	0x03, 0x1b
        /*03ee*/ 	.short	0x00ff


	//----- nvinfo : EIATTR_MERCURY_ISA_VERSION
	.align		4
        /*03f0*/ 	.byte	0x03, 0x5f
        /*03f2*/ 	.short	0x0101


	//----- nvinfo : EIATTR_VRC_CTA_INIT_COUNT
	.align		4
        /*03f4*/ 	.byte	0x02, 0x4a
	.zero		1
	.zero		1


	//----- nvinfo : EIATTR_EXIT_INSTR_OFFSETS
	.align		4
        /*03f8*/ 	.byte	0x04, 0x1c
        /*03fa*/ 	.short	(.L_353 - .L_352)


	//   ....[0]....
.L_352:
        /*03fc*/ 	.word	0x000000f0


	//   ....[1]....
        /*0400*/ 	.word	0x000018b0


	//----- nvinfo : EIATTR_CRS_STACK_SIZE
	.align		4
.L_353:
        /*0404*/ 	.byte	0x04, 0x1e
        /*0406*/ 	.short	(.L_355 - .L_354)
.L_354:
        /*0408*/ 	.word	0x00000000


	//----- nvinfo : EIATTR_CBANK_PARAM_SIZE
	.align		4
.L_355:
        /*040c*/ 	.byte	0x03, 0x19
        /*040e*/ 	.short	0x0164


	//----- nvinfo : EIATTR_PARAM_CBANK
	.align		4
        /*0410*/ 	.byte	0x04, 0x0a
        /*0412*/ 	.short	(.L_357 - .L_356)
	.align		4
.L_356:
        /*0414*/ 	.word	index@(.nv.constant0._Z17before_poisson_cuiiiiPfS_S_S_S_S_S_S_S_S_S_S_S_S_S_S_S_S_S_S_S_S_S_S_S_S_S_fffffffffffffffffffffffffffffff)
        /*0418*/ 	.short	0x0380
        /*041a*/ 	.short	0x0164


	//----- nvinfo : EIATTR_SW_WAR
	.align		4
.L_357:
        /*041c*/ 	.byte	0x04, 0x36
        /*041e*/ 	.short	(.L_359 - .L_358)
.L_358:
        /*0420*/ 	.word	0x00000008
.L_359:


//--------------------- .nv.info._Z20poisson_solve_1it_cuiiiiiiiiPfS_S_ffi --------------------------
	.section	.nv.info._Z20poisson_solve_1it_cuiiiiiiiiPfS_S_ffi,"",@"SHT_CUDA_INFO"
	.sectionflags	@""
	.align	4


	//----- nvinfo : EIATTR_CUDA_API_VERSION
	.align		4
        /*0000*/ 	.byte	0x04, 0x37
        /*0002*/ 	.short	(.L_361 - .L_360)
.L_360:
        /*0004*/ 	.word	0x00000082


	//----- nvinfo : EIATTR_KPARAM_INFO
	.align		4
.L_361:
        /*0008*/ 	.byte	0x04, 0x17
        /*000a*/ 	.short	(.L_363 - .L_362)
.L_362:
        /*000c*/ 	.word	0x00000000
        /*0010*/ 	.short	0x000d
        /*0012*/ 	.short	0x0040
        /*0014*/ 	.byte	0x00, 0xf0, 0x11, 0x00


	//----- nvinfo : EIATTR_KPARAM_INFO
	.align		4
.L_363:
        /*0018*/ 	.byte	0x04, 0x17
        /*001a*/ 	.short	(.L_365 - .L_364)
.L_364:
        /*001c*/ 	.word	0x00000000
        /*0020*/ 	.short	0x000c
        /*0022*/ 	.short	0x003c
        /*0024*/ 	.byte	0x00, 0xf0, 0x11, 0x00


	//----- nvinfo : EIATTR_KPARAM_INFO
	.align		4
.L_365:
        /*0028*/ 	.byte	0x04, 0x17
        /*002a*/ 	.short	(.L_367 - .L_366)
.L_366:
        /*002c*/ 	.word	0x00000000
        /*0030*/ 	.short	0x000b
        /*0032*/ 	.short	0x0038
        /*0034*/ 	.byte	0x00, 0xf0, 0x11, 0x00


	//----- nvinfo : EIATTR_KPARAM_INFO
	.align		4
.L_367:
        /*0038*/ 	.byte	0x04, 0x17
        /*003a*/ 	.short	(.L_369 - .L_368)
.L_368:
        /*003c*/ 	.word	0x00000000
        /*0040*/ 	.short	0x000a
        /*0042*/ 	.short	0x0030
        /*0044*/ 	.byte	0x00, 0xf5, 0x21, 0x00


	//----- nvinfo : EIATTR_KPARAM_INFO
	.align		4
.L_369:
        /*0048*/ 	.byte	0x04, 0x17
        /*004a*/ 	.short	(.L_371 - .L_370)
.L_370:
        /*004c*/ 	.word	0x00000000
        /*0050*/ 	.short	0x0009
        /*0052*/ 	.short	0x0028
        /*0054*/ 	.byte	0x00, 0xf5, 0x21, 0x00


	//----- nvinfo : EIATTR_KPARAM_INFO
	.align		4
.L_371:
        /*0058*/ 	.byte	0x04, 0x17
        /*005a*/ 	.short	(.L_373 - .L_372)
.L_372:
        /*005c*/ 	.word	0x00000000
        /*0060*/ 	.short	0x0008
        /*0062*/ 	.short	0x0020
        /*0064*/ 	.byte	0x00, 0xf5, 0x21, 0x00


	//----- nvinfo : EIATTR_KPARAM_INFO
	.align		4
.L_373:
        /*0068*/ 	.byte	0x04, 0x17
        /*006a*/ 	.short	(.L_375 - .L_374)
.L_374:
        /*006c*/ 	.word	0x00000000
        /*0070*/ 	.short	0x0007
        /*0072*/ 	.short	0x001c
        /*0074*/ 	.byte	0x00, 0xf0, 0x11, 0x00


	//----- nvinfo : EIATTR_KPARAM_INFO
	.align		4
.L_375:
        /*0078*/ 	.byte	0x04, 0x17
        /*007a*/ 	.short	(.L_377 - .L_376)
.L_376:
        /*007c*/ 	.word	0x00000000
        /*0080*/ 	.short	0x0006
        /*0082*/ 	.short	0x0018
        /*0084*/ 	.byte	0x00, 0xf0, 0x11, 0x00


	//----- nvinfo : EIATTR_KPARAM_INFO
	.align		4
.L_377:
        /*0088*/ 	.byte	0x04, 0x17
        /*008a*/ 	.short	(.L_379 - .L_378)
.L_378:
        /*008c*/ 	.word	0x00000000
        /*0090*/ 	.short	0x0005
        /*0092*/ 	.short	0x0014
        /*0094*/ 	.byte	0x00, 0xf0, 0x11, 0x00


	//----- nvinfo : EIATTR_KPARAM_INFO
	.align		4
.L_379:
        /*0098*/ 	.byte	0x04, 0x17
        /*009a*/ 	.short	(.L_381 - .L_380)
.L_380:
        /*009c*/ 	.word	0x00000000
        /*00a0*/ 	.short	0x0004
        /*00a2*/ 	.short	0x0010
        /*00a4*/ 	.byte	0x00, 0xf0, 0x11, 0x00


	//----- nvinfo : EIATTR_KPARAM_INFO
	.align		4
.L_381:
        /*00a8*/ 	.byte	0x04, 0x17
        /*00aa*/ 	.short	(.L_383 - .L_382)
.L_382:
        /*00ac*/ 	.word	0x00000000
        /*00b0*/ 	.short	0x0003
        /*00b2*/ 	.short	0x000c
        /*00b4*/ 	.byte	0x00, 0xf0, 0x11, 0x00


	//----- nvinfo : EIATTR_KPARAM_INFO
	.align		4
.L_383:
        /*00b8*/ 	.byte	0x04, 0x17
        /*00ba*/ 	.short	(.L_385 - .L_384)
.L_384:
        /*00bc*/ 	.word	0x00000000
        /*00c0*/ 	.short	0x0002
        /*00c2*/ 	.short	0x0008
        /*00c4*/ 	.byte	0x00, 0xf0, 0x11, 0x00


	//----- nvinfo : EIATTR_KPARAM_INFO
	.align		4
.L_385:
        /*00c8*/ 	.byte	0x04, 0x17
        /*00ca*/ 	.short	(.L_387 - .L_386)
.L_386:
        /*00cc*/ 	.word	0x00000000
        /*00d0*/ 	.short	0x0001
        /*00d2*/ 	.short	0x0004
        /*00d4*/ 	.byte	0x00, 0xf0, 0x11, 0x00


	//----- nvinfo : EIATTR_KPARAM_INFO
	.align		4
.L_387:
        /*00d8*/ 	.byte	0x04, 0x17
        /*00da*/ 	.short	(.L_389 - .L_388)
.L_388:
        /*00dc*/ 	.word	0x00000000
        /*00e0*/ 	.short	0x0000
        /*00e2*/ 	.short	0x0000
        /*00e4*/ 	.byte	0x00, 0xf0, 0x11, 0x00


	//----- nvinfo : EIATTR_SPARSE_MMA_MASK
	.align		4
.L_389:
        /*00e8*/ 	.byte	0x03, 0x50
        /*00ea*/ 	.short	0x0000


	//----- nvinfo : EIATTR_MAXREG_COUNT
	.align		4
        /*00ec*/ 	.byte	0x03, 0x1b
        /*00ee*/ 	.short	0x00ff


	//----- nvinfo : EIATTR_MERCURY_ISA_VERSION
	.align		4
        /*00f0*/ 	.byte	0x03, 0x5f
        /*00f2*/ 	.short	0x0101


	//----- nvinfo : EIATTR_VRC_CTA_INIT_COUNT
	.align		4
        /*00f4*/ 	.byte	0x02, 0x4a
	.zero		1
	.zero		1


	//----- nvinfo : EIATTR_EXIT_INSTR_OFFSETS
	.align		4
        /*00f8*/ 	.byte	0x04, 0x1c
        /*00fa*/ 	.short	(.L_391 - .L_390)


	//   ....[0]....
.L_390:
        /*00fc*/ 	.word	0x00000070


	//   ....[1]....
        /*0100*/ 	.word	0x00000c00


	//----- nvinfo : EIATTR_CRS_STACK_SIZE
	.align		4
.L_391:
        /*0104*/ 	.byte	0x04, 0x1e
        /*0106*/ 	.short	(.L_393 - .L_392)
.L_392:
        /*0108*/ 	.word	0x00000000


	//----- nvinfo : EIATTR_CBANK_PARAM_SIZE
	.align		4
.L_393:
        /*010c*/ 	.byte	0x03, 0x19
        /*010e*/ 	.short	0x0044


	//----- nvinfo : EIATTR_PARAM_CBANK
	.align		4
        /*0110*/ 	.byte	0x04, 0x0a
        /*0112*/ 	.short	(.L_395 - .L_394)
	.align		4
.L_394:
        /*0114*/ 	.word	index@(.nv.constant0._Z20poisson_solve_1it_cuiiiiiiiiPfS_S_ffi)
        /*0118*/ 	.short	0x0380
        /*011a*/ 	.short	0x0044


	//----- nvinfo : EIATTR_SW_WAR
	.align		4
.L_395:
        /*011c*/ 	.byte	0x04, 0x36
        /*011e*/ 	.short	(.L_397 - .L_396)
.L_396:
        /*0120*/ 	.word	0x00000008
.L_397:


//--------------------- .nv.callgraph             --------------------------
	.section	.nv.callgraph,"",@"SHT_CUDA_CALLGRAPH"
	.align	4
	.sectionentsize	8
	.align		4
        /*0000*/ 	.word	0x00000000
	.align		4
        /*0004*/ 	.word	0xffffffff
	.align		4
        /*0008*/ 	.word	0x00000000
	.align		4
        /*000c*/ 	.word	0xfffffffe
	.align		4
        /*0010*/ 	.word	0x00000000
	.align		4
        /*0014*/ 	.word	0xfffffffd
	.align		4
        /*0018*/ 	.word	0x00000000
	.align		4
        /*001c*/ 	.word	0xfffffffc


//--------------------- .text._Z12update_ne_cuiiiPfS_S_f --------------------------
	.section	.text._Z12update_ne_cuiiiPfS_S_f,"ax",@progbits
	.align	128
        .global         _Z12update_ne_cuiiiPfS_S_f
        .type           _Z12update_ne_cuiiiPfS_S_f,@function
        .size           _Z12update_ne_cuiiiPfS_S_f,(.L_x_244 - _Z12update_ne_cuiiiPfS_S_f)
        .other          _Z12update_ne_cuiiiPfS_S_f,@"STO_CUDA_ENTRY STV_DEFAULT"
_Z12update_ne_cuiiiPfS_S_f:
.text._Z12update_ne_cuiiiPfS_S_f:
[----:B------:R-:W-:Y:S08]  /*0000*/  LDC R1, c[0x0][0x37c] ;  /* 0x0000df00ff017b82 */ /* 0x000ff00000000800 */
[----:B------:R-:W0:Y:S01]  /*0010*/  LDC.64 R2, c[0x0][0x3a0] ;  /* 0x0000e800ff027b82 */ /* 0x000e220000000a00 */
[----:B------:R-:W0:Y:S01]  /*0020*/  LDCU.64 UR10, c[0x0][0x358] ;  /* 0x00006b00ff0a77ac */ /* 0x000e220008000a00 */
[----:B------:R-:W1:Y:S01]  /*0030*/  LDCU UR6, c[0x0][0x3a8] ;  /* 0x00007500ff0677ac */ /* 0x000e620008000800 */
[----:B------:R-:W2:Y:S05]  /*0040*/  S2R R8, SR_TID.X ;  /* 0x0000000000087919 */ /* 0x000eaa0000002100 */
[----:B------:R-:W3:Y:S01]  /*0050*/  LDC.64 R6, c[0x0][0x380] ;  /* 0x0000e000ff067b82 */ /* 0x000ee20000000a00 */
[----:B------:R-:W2:Y:S07]  /*0060*/  S2R R9, SR_CTAID.X ;  /* 0x0000000000097919 */ /* 0x000eae0000002500 */
[----:B------:R-:W4:Y:S01]  /*0070*/  LDC R4, c[0x0][0x388] ;  /* 0x0000e200ff047b82 */ /* 0x000f220000000800 */
[----:B0-----:R3:W5:Y:S01]  /*0080*/  LDG.E R11, desc[UR10][R2.64] ;  /* 0x0000000a020b7981 */ /* 0x001762000c1e1900 */
[----:B------:R-:W2:Y:S01]  /*0090*/  LDCU UR5, c[0x0][0x360] ;  /* 0x00006c00ff0577ac */ /* 0x000ea20008000800 */
[----:B------:R-:W0:Y:S01]  /*00a0*/  LDCU UR4, c[0x0][0x370] ;  /* 0x00006e00ff0477ac */ /* 0x000e220008000800 */
[----:B---3--:R-:W-:-:S02]  /*00b0*/  VIADD R3, R6, 0x3 ;  /* 0x0000000306037836 */ /* 0x008fc40000000000 */
[----:B------:R-:W-:Y:S02]  /*00c0*/  VIADD R6, R7, 0x3 ;  /* 0x0000000307067836 */ /* 0x000fe40000000000 */
[----:B----4-:R-:W-:Y:S02]  /*00d0*/  VIADD R7, R4, 0x3 ;  /* 0x0000000304077836 */ /* 0x010fe40000000000 */
[----:B------:R-:W-:Y:S02]  /*00e0*/  IMAD R2, R3, R6, RZ ;  /* 0x0000000603027224 */ /* 0x000fe400078e02ff */
[----:B--2---:R-:W-:Y:S02]  /*00f0*/  IMAD R8, R9, UR5, R8 ;  /* 0x0000000509087c24 */ /* 0x004fe4000f8e0208 */
[----:B------:R-:W-:Y:S01]  /*0100*/  IMAD R9, R7, R2, RZ ;  /* 0x0000000207097224 */ /* 0x000fe200078e02ff */
[----:B0-----:R-:W-:Y:S01]  /*0110*/  UIMAD UR4, UR5, UR4, URZ ;  /* 0x00000004050472a4 */ /* 0x001fe2000f8e02ff */
[----:B-----5:R-:W0:Y:S02]  /*0120*/  MUFU.RCP R0, R11 ;  /* 0x0000000b00007308 */ /* 0x020e240000001000 */
[----:B0-----:R-:W-:-:S04]  /*0130*/  FFMA R5, -R11, R0, 1 ;  /* 0x3f8000000b057423 */ /* 0x001fc80000000100 */
[----:B------:R-:W-:Y:S01]  /*0140*/  FFMA R5, R0, R5, R0 ;  /* 0x0000000500057223 */ /* 0x000fe20000000000 */
[----:B-1----:R-:W-:-:S04]  /*0150*/  FADD R0, -R11, UR6 ;  /* 0x000000060b007e21 */ /* 0x002fc80008000100 */
[----:B------:R-:W0:Y:S01]  /*0160*/  FCHK P0, R0, R11 ;  /* 0x0000000b00007302 */ /* 0x000e220000000000 */
[----:B------:R-:W-:-:S04]  /*0170*/  FFMA R10, R0, R5, RZ ;  /* 0x00000005000a7223 */ /* 0x000fc800000000ff */
[----:B------:R-:W-:-:S04]  /*0180*/  FFMA R4, -R11, R10, R0 ;  /* 0x0000000a0b047223 */ /* 0x000fc80000000100 */
[----:B------:R-:W-:Y:S01]  /*0190*/  FFMA R10, R5, R4, R10 ;  /* 0x00000004050a7223 */ /* 0x000fe2000000000a */
[----:B0-----:R-:W-:Y:S06]  /*01a0*/  @!P0 BRA `(.L_x_0) ;  /* 0x00000000000c8947 */ /* 0x001fec0003800000 */
[----:B------:R-:W-:-:S07]  /*01b0*/  MOV R2, 0x1d0 ;  /* 0x000001d000027802 */ /* 0x000fce0000000f00 */
[----:B------:R-:W-:Y:S05]  /*01c0*/  CALL.REL.NOINC `($__internal_0_$__cuda_sm3x_div_rn_noftz_f32_slowpath) ;  /* 0x0000000400647944 */ /* 0x000fea0003c00000 */
[----:B------:R-:W-:-:S07]  /*01d0*/  IMAD.MOV.U32 R10, RZ, RZ, R0 ;  /* 0x000000ffff0a7224 */ /* 0x000fce00078e0000 */
.L_x_0:
[----:B------:R-:W-:-:S13]  /*01e0*/  ISETP.GE.AND P0, PT, R8, R9, PT ;  /* 0x000000090800720c */ /* 0x000fda0003f06270 */
[----:B------:R-:W-:Y:S05]  /*01f0*/  @P0 EXIT ;  /* 0x000000000000094d */ /* 0x000fea0003800000 */
[----:B------:R-:W-:Y:S01]  /*0200*/  IABS R0, R7 ;  /* 0x0000000700007213 */ /* 0x000fe20000000000 */
[----:B------:R-:W0:Y:S01]  /*0210*/  LDC.64 R2, c[0x0][0x390] ;  /* 0x0000e400ff027b82 */ /* 0x000e220000000a00 */
[----:B------:R-:W1:Y:S02]  /*0220*/  LDCU.64 UR6, c[0x0][0x380] ;  /* 0x00007000ff0677ac */ /* 0x000e640008000a00 */
[----:B------:R-:W2:Y:S01]  /*0230*/  I2F.RP R11, R0 ;  /* 0x00000000000b7306 */ /* 0x000ea20000209400 */
[----:B------:R-:W3:Y:S04]  /*0240*/  LDCU UR8, c[0x0][0x388] ;  /* 0x00007100ff0877ac */ /* 0x000ee80008000800 */
[----:B------:R-:W4:Y:S03]  /*0250*/  LDC.64 R4, c[0x0][0x398] ;  /* 0x0000e600ff047b82 */ /* 0x000f260000000a00 */
[----:B--2---:R-:W2:Y:S01]  /*0260*/  MUFU.RCP R11, R11 ;  /* 0x0000000b000b7308 */ /* 0x004ea20000001000 */
[----:B-1----:R-:W-:-:S02]  /*0270*/  UIADD3 UR5, UPT, UPT, UR6, -0x1, URZ ;  /* 0xffffffff06057890 */ /* 0x002fc4000fffe0ff */
[----:B------:R-:W-:Y:S02]  /*0280*/  UIADD3 UR6, UPT, UPT, UR7, -0x1, URZ ;  /* 0xffffffff07067890 */ /* 0x000fe4000fffe0ff */
[----:B---3--:R-:W-:Y:S01]  /*0290*/  UIADD3 UR7, UPT, UPT, UR8, -0x1, URZ ;  /* 0xffffffff08077890 */ /* 0x008fe2000fffe0ff */
[----:B--2---:R-:W-:-:S04]  /*02a0*/  VIADD R12, R11, 0xffffffe ;  /* 0x0ffffffe0b0c7836 */ /* 0x004fc80000000000 */
[----:B------:R1:W2:Y:S02]  /*02b0*/  F2I.FTZ.U32.TRUNC.NTZ R13, R12 ;  /* 0x0000000c000d7305 */ /* 0x0002a4000021f000 */
[----:B-1----:R-:W-:Y:S02]  /*02c0*/  HFMA2 R12, -RZ, RZ, 0, 0 ;  /* 0x00000000ff0c7431 */ /* 0x002fe400000001ff */
[----:B--2---:R-:W-:-:S04]  /*02d0*/  IMAD.MOV R15, RZ, RZ, -R13 ;  /* 0x000000ffff0f7224 */ /* 0x004fc800078e0a0d */
[----:B------:R-:W-:-:S04]  /*02e0*/  IMAD R11, R15, R0, RZ ;  /* 0x000000000f0b7224 */ /* 0x000fc800078e02ff */
[----:B0---4-:R-:W-:-:S07]  /*02f0*/  IMAD.HI.U32 R11, R13, R11, R12 ;  /* 0x0000000b0d0b7227 */ /* 0x011fce00078e000c */
.L_x_3:
[----:B0-----:R-:W-:Y:S01]  /*0300*/  IABS R14, R6 ;  /* 0x00000006000e7213 */ /* 0x001fe20000000000 */
[----:B------:R-:W-:Y:S01]  /*0310*/  BSSY.RECONVERGENT B0, `(.L_x_1) ;  /* 0x0000042000007945 */ /* 0x000fe20003800200 */
[----:B------:R-:W-:Y:S02]  /*0320*/  IABS R13, R7 ;  /* 0x00000007000d7213 */ /* 0x000fe40000000000 */
[----:B------:R-:W0:Y:S01]  /*0330*/  I2F.RP R16, R14 ;  /* 0x0000000e00107306 */ /* 0x000e220000209400 */
[----:B------:R-:W-:Y:S02]  /*0340*/  IABS R12, R8 ;  /* 0x00000008000c7213 */ /* 0x000fe40000000000 */
[----:B------:R-:W-:-:S03]  /*0350*/  IMAD.MOV R13, RZ, RZ, -R13 ;  /* 0x000000ffff0d7224 */ /* 0x000fc600078e0a0d */
[----:B------:R-:W-:-:S04]  /*0360*/  IMAD.HI.U32 R15, R11, R12, RZ ;  /* 0x0000000c0b0f7227 */ /* 0x000fc800078e00ff */
[----:B------:R-:W-:Y:S01]  /*0370*/  IMAD R13, R15, R13, R12 ;  /* 0x0000000d0f0d7224 */ /* 0x000fe200078e020c */
[----:B------:R-:W-:Y:S01]  /*0380*/  IABS R12, R7 ;  /* 0x00000007000c7213 */ /* 0x000fe20000000000 */
[----:B0-----:R-:W0:Y:S03]  /*0390*/  MUFU.RCP R16, R16 ;  /* 0x0000001000107308 */ /* 0x001e260000001000 */
[----:B------:R-:W-:-:S13]  /*03a0*/  ISETP.GT.U32.AND P2, PT, R0, R13, PT ;  /* 0x0000000d0000720c */ /* 0x000fda0003f44070 */
[----:B------:R-:W-:Y:S01]  /*03b0*/  @!P2 IMAD.IADD R13, R13, 0x1, -R12 ;  /* 0x000000010d0da824 */ /* 0x000fe200078e0a0c */
[----:B------:R-:W-:Y:S01]  /*03c0*/  LOP3.LUT R12, R8, R7, RZ, 0x3c, !PT ;  /* 0x00000007080c7212 */ /* 0x000fe200078e3cff */
[----:B------:R-:W-:Y:S01]  /*03d0*/  @!P2 VIADD R15, R15, 0x1 ;  /* 0x000000010f0fa836 */ /* 0x000fe20000000000 */
[----:B------:R-:W-:Y:S01]  /*03e0*/  ISETP.NE.AND P2, PT, R7, RZ, PT ;  /* 0x000000ff0700720c */ /* 0x000fe20003f45270 */
[----:B0-----:R-:W-:Y:S01]  /*03f0*/  VIADD R17, R16, 0xffffffe ;  /* 0x0ffffffe10117836 */ /* 0x001fe20000000000 */
[----:B------:R-:W-:Y:S02]  /*0400*/  ISETP.GE.U32.AND P0, PT, R13, R0, PT ;  /* 0x000000000d00720c */ /* 0x000fe40003f06070 */
[----:B------:R-:W-:Y:S01]  /*0410*/  ISETP.GE.AND P1, PT, R12, RZ, PT ;  /* 0x000000ff0c00720c */ /* 0x000fe20003f26270 */
[----:B------:R-:W0:Y:S01]  /*0420*/  F2I.FTZ.U32.TRUNC.NTZ R13, R17 ;  /* 0x00000011000d7305 */ /* 0x000e22000021f000 */
[----:B------:R-:W-:-:S05]  /*0430*/  IABS R12, R6 ;  /* 0x00000006000c7213 */ /* 0x000fca0000000000 */
[----:B------:R-:W-:Y:S02]  /*0440*/  IMAD.MOV R18, RZ, RZ, -R12 ;  /* 0x000000ffff127224 */ /* 0x000fe400078e0a0c */
[----:B------:R-:W-:Y:S02]  /*0450*/  IMAD.MOV.U32 R12, RZ, RZ, RZ ;  /* 0x000000ffff0c7224 */ /* 0x000fe400078e00ff */
[----:B------:R-:W-:-:S04]  /*0460*/  @P0 VIADD R15, R15, 0x1 ;  /* 0x000000010f0f0836 */ /* 0x000fc80000000000 */
[----:B------:R-:W-:Y:S01]  /*0470*/  @!P1 IMAD.MOV R15, RZ, RZ, -R15 ;  /* 0x000000ffff0f9224 */ /* 0x000fe200078e0a0f */
[----:B0-----:R-:W-:Y:S02]  /*0480*/  IADD3 R19, PT, PT, RZ, -R13, RZ ;  /* 0x8000000dff137210 */ /* 0x001fe40007ffe0ff */
[----:B------:R-:W-:-:S03]  /*0490*/  @!P2 LOP3.LUT R15, RZ, R7, RZ, 0x33, !PT ;  /* 0x00000007ff0fa212 */ /* 0x000fc600078e33ff */
[----:B------:R-:W-:Y:S01]  /*04a0*/  IMAD R17, R19, R14, RZ ;  /* 0x0000000e13117224 */ /* 0x000fe200078e02ff */
[----:B------:R-:W-:-:S03]  /*04b0*/  IABS R16, R15 ;  /* 0x0000000f00107213 */ /* 0x000fc60000000000 */
[----:B------:R-:W-:-:S04]  /*04c0*/  IMAD.HI.U32 R12, R13, R17, R12 ;  /* 0x000000110d0c7227 */ /* 0x000fc800078e000c */
[----:B------:R-:W-:Y:S02]  /*04d0*/  IMAD.MOV.U32 R13, RZ, RZ, R16 ;  /* 0x000000ffff0d7224 */ /* 0x000fe400078e0010 */
[----:B------:R-:W-:Y:S02]  /*04e0*/  IMAD.MOV.U32 R16, RZ, RZ, R18 ;  /* 0x000000ffff107224 */ /* 0x000fe400078e0012 */
[----:B------:R-:W-:-:S04]  /*04f0*/  IMAD.HI.U32 R12, R12, R13, RZ ;  /* 0x0000000d0c0c7227 */ /* 0x000fc800078e00ff */
[----:B------:R-:W-:-:S05]  /*0500*/  IMAD R13, R12, R16, R13 ;  /* 0x000000100c0d7224 */ /* 0x000fca00078e020d */
[----:B------:R-:W-:-:S13]  /*0510*/  ISETP.GT.U32.AND P2, PT, R14, R13, PT ;  /* 0x0000000d0e00720c */ /* 0x000fda0003f44070 */
[-C--:B------:R-:W-:Y:S01]  /*0520*/  @!P2 IADD3 R13, PT, PT, R13, -R14.reuse, RZ ;  /* 0x8000000e0d0da210 */ /* 0x080fe20007ffe0ff */
[----:B------:R-:W-:Y:S01]  /*0530*/  @!P2 VIADD R12, R12, 0x1 ;  /* 0x000000010c0ca836 */ /* 0x000fe20000000000 */
[----:B------:R-:W-:Y:S02]  /*0540*/  ISETP.NE.AND P2, PT, R6, RZ, PT ;  /* 0x000000ff0600720c */ /* 0x000fe40003f45270 */
[----:B------:R-:W-:Y:S02]  /*0550*/  ISETP.GE.U32.AND P0, PT, R13, R14, PT ;  /* 0x0000000e0d00720c */ /* 0x000fe40003f06070 */
[----:B------:R-:W-:-:S04]  /*0560*/  LOP3.LUT R13, R15, R6, RZ, 0x3c, !PT ;  /* 0x000000060f0d7212 */ /* 0x000fc800078e3cff */
[----:B------:R-:W-:-:S07]  /*0570*/  ISETP.GE.AND P1, PT, R13, RZ, PT ;  /* 0x000000ff0d00720c */ /* 0x000fce0003f26270 */
[----:B------:R-:W-:-:S04]  /*0580*/  @P0 VIADD R12, R12, 0x1 ;  /* 0x000000010c0c0836 */ /* 0x000fc80000000000 */
[----:B------:R-:W-:Y:S02]  /*0590*/  IMAD.MOV.U32 R17, RZ, RZ, R12 ;  /* 0x000000ffff117224 */ /* 0x000fe400078e000c */
[----:B------:R-:W-:Y:S02]  /*05a0*/  IMAD.MOV R12, RZ, RZ, -R15 ;  /* 0x000000ffff0c7224 */ /* 0x000fe400078e0a0f */
[----:B------:R-:W-:Y:S01]  /*05b0*/  @!P1 IMAD.MOV R17, RZ, RZ, -R17 ;  /* 0x000000ffff119224 */ /* 0x000fe200078e0a11 */
[----:B------:R-:W-:Y:S01]  /*05c0*/  @!P2 LOP3.LUT R17, RZ, R6, RZ, 0x33, !PT ;  /* 0x00000006ff11a212 */ /* 0x000fe200078e33ff */
[----:B------:R-:W-:Y:S02]  /*05d0*/  IMAD R14, R7, R12, R8 ;  /* 0x0000000c070e7224 */ /* 0x000fe400078e0208 */
[----:B------:R-:W-:Y:S01]  /*05e0*/  VIADD R8, R8, UR4 ;  /* 0x0000000408087c36 */ /* 0x000fe20008000000 */
[----:B------:R-:W-:-:S04]  /*05f0*/  IADD3 R13, PT, PT, -R17, RZ, RZ ;  /* 0x000000ff110d7210 */ /* 0x000fc80007ffe1ff */
[----:B------:R-:W-:Y:S01]  /*0600*/  ISETP.GE.AND P1, PT, R8, R9, PT ;  /* 0x000000090800720c */ /* 0x000fe20003f26270 */
[----:B------:R-:W-:-:S04]  /*0610*/  IMAD R13, R6, R13, R15 ;  /* 0x0000000d060d7224 */ /* 0x000fc800078e020f */
[----:B------:R-:W-:Y:S01]  /*0620*/  IMAD R12, R14, R13, RZ ;  /* 0x0000000d0e0c7224 */ /* 0x000fe200078e02ff */
[----:B------:R-:W-:-:S03]  /*0630*/  ISETP.GE.AND P0, PT, R13, UR6, PT ;  /* 0x000000060d007c0c */ /* 0x000fc6000bf06270 */
[C---:B------:R-:W-:Y:S01]  /*0640*/  IMAD R12, R17.reuse, R12, RZ ;  /* 0x0000000c110c7224 */ /* 0x040fe200078e02ff */
[----:B------:R-:W-:-:S04]  /*0650*/  ISETP.GE.OR P0, PT, R17, UR5, P0 ;  /* 0x0000000511007c0c */ /* 0x000fc80008706670 */
[----:B------:R-:W-:-:S04]  /*0660*/  ISETP.EQ.OR P0, PT, R12, RZ, P0 ;  /* 0x000000ff0c00720c */ /* 0x000fc80000702670 */
[----:B------:R-:W-:-:S13]  /*0670*/  ISETP.GE.OR P0, PT, R14, UR7, P0 ;  /* 0x000000070e007c0c */ /* 0x000fda0008706670 */
[----:B------:R-:W-:Y:S05]  /*0680*/  @P0 BRA `(.L_x_2) ;  /* 0x0000000000280947 */ /* 0x000fea0003800000 */
[----:B------:R-:W-:-:S04]  /*0690*/  IMAD R12, R6, R17, R13 ;  /* 0x00000011060c7224 */ /* 0x000fc800078e020d */
[----:B------:R-:W-:-:S04]  /*06a0*/  IMAD R15, R7, R12, R14 ;  /* 0x0000000c070f7224 */ /* 0x000fc800078e020e */
[----:B------:R-:W-:-:S05]  /*06b0*/  IMAD.WIDE R12, R15, 0x4, R2 ;  /* 0x000000040f0c7825 */ /* 0x000fca00078e0202 */
[----:B------:R-:W2:Y:S01]  /*06c0*/  LDG.E R17, desc[UR10][R12.64] ;  /* 0x0000000a0c117981 */ /* 0x000ea2000c1e1900 */
[----:B------:R-:W-:-:S04]  /*06d0*/  IMAD.WIDE R14, R15, 0x4, R4 ;  /* 0x000000040f0e7825 */ /* 0x000fc800078e0204 */
[----:B--2---:R-:W-:-:S05]  /*06e0*/  FFMA R17, R17, R10, R17 ;  /* 0x0000000a11117223 */ /* 0x004fca0000000011 */
[----:B------:R0:W-:Y:S04]  /*06f0*/  STG.E desc[UR10][R12.64], R17 ;  /* 0x000000110c007986 */ /* 0x0001e8000c10190a */
[----:B------:R-:W2:Y:S02]  /*0700*/  LDG.E R16, desc[UR10][R14.64] ;  /* 0x0000000a0e107981 */ /* 0x000ea4000c1e1900 */
[----:B--2---:R-:W-:-:S05]  /*0710*/  FFMA R19, R17, R10, R16 ;  /* 0x0000000a11137223 */ /* 0x004fca0000000010 */
[----:B------:R0:W-:Y:S02]  /*0720*/  STG.E desc[UR10][R14.64], R19 ;  /* 0x000000130e007986 */ /* 0x0001e4000c10190a */
.L_x_2:
[----:B------:R-:W-:Y:S05]  /*0730*/  BSYNC.RECONVERGENT B0 ;  /* 0x0000000000007941 */ /* 0x000fea0003800200 */
.L_x_1:
[----:B------:R-:W-:Y:S05]  /*0740*/  @!P1 BRA `(.L_x_3) ;  /* 0xfffffff800ec9947 */ /* 0x000fea000383ffff */
[----:B------:R-:W-:Y:S05]  /*0750*/  EXIT ;  /* 0x000000000000794d */ /* 0x000fea0003800000 */
        .weak           $__internal_0_$__cuda_sm3x_div_rn_noftz_f32_slowpath
        .type           $__internal_0_$__cuda_sm3x_div_rn_noftz_f32_slowpath,@function
        .size           $__internal_0_$__cuda_sm3x_div_rn_noftz_f32_slowpath,(.L_x_244 - $__internal_0_$__cuda_sm3x_div_rn_noftz_f32_slowpath)
$__internal_0_$__cuda_sm3x_div_rn_noftz_f32_slowpath:
[----:B------:R-:W-:Y:S01]  /*0760*/  SHF.R.U32.HI R5, RZ, 0x17, R11 ;  /* 0x00000017ff057819 */ /* 0x000fe2000001160b */
[--C-:B------:R-:W-:Y:S01]  /*0770*/  IMAD.MOV.U32 R12, RZ, RZ, R0.reuse ;  /* 0x000000ffff0c7224 */ /* 0x100fe200078e0000 */
[----:B------:R-:W-:Y:S02]  /*0780*/  SHF.R.U32.HI R3, RZ, 0x17, R0 ;  /* 0x00000017ff037819 */ /* 0x000fe40000011600 */
[----:B------:R-:W-:Y:S02]  /*0790*/  LOP3.LUT R5, R5, 0xff, RZ, 0xc0, !PT ;  /* 0x000000ff05057812 */ /* 0x000fe400078ec0ff */
[----:B------:R-:W-:-:S03]  /*07a0*/  LOP3.LUT R10, R3, 0xff, RZ, 0xc0, !PT ;  /* 0x000000ff030a7812 */ /* 0x000fc600078ec0ff */
[----:B------:R-:W-:Y:S02]  /*07b0*/  VIADD R14, R5, 0xffffffff ;  /* 0xffffffff050e7836 */ /* 0x000fe40000000000 */
[----:B------:R-:W-:-:S03]  /*07c0*/  VIADD R13, R10, 0xffffffff ;  /* 0xffffffff0a0d7836 */ /* 0x000fc60000000000 */
[----:B------:R-:W-:-:S04]  /*07d0*/  ISETP.GT.U32.AND P0, PT, R14, 0xfd, PT ;  /* 0x000000fd0e00780c */ /* 0x000fc80003f04070 */
[----:B------:R-:W-:-:S13]  /*07e0*/  ISETP.GT.U32.OR P0, PT, R13, 0xfd, P0 ;  /* 0x000000fd0d00780c */ /* 0x000fda0000704470 */
[----:B------:R-:W-:Y:S01]  /*07f0*/  @!P0 IMAD.MOV.U32 R4, RZ, RZ, RZ ;  /* 0x000000ffff048224 */ /* 0x000fe200078e00ff */
[----:B------:R-:W-:Y:S06]  /*0800*/  @!P0 BRA `(.L_x_4) ;  /* 0x0000000000608947 */ /* 0x000fec0003800000 */
[----:B------:R-:W-:Y:S02]  /*0810*/  FSETP.GTU.FTZ.AND P0, PT, |R0|, +INF , PT ;  /* 0x7f8000000000780b */ /* 0x000fe40003f1c200 */
[----:B------:R-:W-:Y:S02]  /*0820*/  FSETP.GTU.FTZ.AND P1, PT, |R11|, +INF , PT ;  /* 0x7f8000000b00780b */ /* 0x000fe40003f3c200 */
[----:B------:R-:W-:Y:S02]  /*0830*/  MOV R3, R11 ;  /* 0x0000000b00037202 */ /* 0x000fe40000000f00 */
[----:B------:R-:W-:-:S13]  /*0840*/  PLOP3.LUT P0, PT, P0, P1, PT, 0xf8, 0x8f ;  /* 0x00000000008f781c */ /* 0x000fda0000703f70 */
[----:B------:R-:W-:Y:S05]  /*0850*/  @P0 BRA `(.L_x_5) ;  /* 0x0000000400440947 */ /* 0x000fea0003800000 */
[----:B------:R-:W-:-:S13]  /*0860*/  LOP3.LUT P0, RZ, R11, 0x7fffffff, R12, 0xc8, !PT ;  /* 0x7fffffff0bff7812 */ /* 0x000fda000780c80c */
[----:B------:R-:W-:Y:S05]  /*0870*/  @!P0 BRA `(.L_x_6) ;  /* 0x0000000400348947 */ /* 0x000fea0003800000 */
[C---:B------:R-:W-:Y:S02]  /*0880*/  FSETP.NEU.FTZ.AND P2, PT, |R0|.reuse, +INF , PT ;  /* 0x7f8000000000780b */ /* 0x040fe40003f5d200 */
[----:B------:R-:W-:Y:S02]  /*0890*/  FSETP.NEU.FTZ.AND P1, PT, |R3|, +INF , PT ;  /* 0x7f8000000300780b */ /* 0x000fe40003f3d200 */
[----:B------:R-:W-:-:S11]  /*08a0*/  FSETP.NEU.FTZ.AND P0, PT, |R0|, +INF , PT ;  /* 0x7f8000000000780b */ /* 0x000fd60003f1d200 */
[----:B------:R-:W-:Y:S05]  /*08b0*/  @!P1 BRA !P2, `(.L_x_6) ;  /* 0x0000000400249947 */ /* 0x000fea0005000000 */
[----:B------:R-:W-:-:S04]  /*08c0*/  LOP3.LUT P2, RZ, R12, 0x7fffffff, RZ, 0xc0, !PT ;  /* 0x7fffffff0cff7812 */ /* 0x000fc8000784c0ff */
[----:B------:R-:W-:-:S13]  /*08d0*/  PLOP3.LUT P1, PT, P1, P2, PT, 0x2f, 0xf2 ;  /* 0x0000000000f2781c */ /* 0x000fda0000f24577 */
[----:B------:R-:W-:Y:S05]  /*08e0*/  @P1 BRA `(.L_x_7) ;  /* 0x0000000400101947 */ /* 0x000fea0003800000 */
[----:B------:R-:W-:-:S04]  /*08f0*/  LOP3.LUT P1, RZ, R11, 0x7fffffff, RZ, 0xc0, !PT ;  /* 0x7fffffff0bff7812 */ /* 0x000fc8000782c0ff */
[----:B------:R-:W-:-:S13]  /*0900*/  PLOP3.LUT P0, PT, P0, P1, PT, 0x2f, 0xf2 ;  /* 0x0000000000f2781c */ /* 0x000fda0000702577 */
[----:B------:R-:W-:Y:S05]  /*0910*/  @P0 BRA `(.L_x_8) ;  /* 0x0000000000f80947 */ /* 0x000fea0003800000 */
[----:B------:R-:W-:Y:S02]  /*0920*/  ISETP.GE.AND P0, PT, R13, RZ, PT ;  /* 0x000000ff0d00720c */ /* 0x000fe40003f06270 */
[----:B------:R-:W-:-:S11]  /*0930*/  ISETP.GE.AND P1, PT, R14, RZ, PT ;  /* 0x000000ff0e00720c */ /* 0x000fd60003f26270 */
[----:B------:R-:W-:Y:S02]  /*0940*/  @P0 IMAD.MOV.U32 R4, RZ, RZ, RZ ;  /* 0x000000ffff040224 */ /* 0x000fe400078e00ff */
[----:B------:R-:W-:Y:S01]  /*0950*/  @!P0 FFMA R12, R0, 1.84467440737095516160e+19, RZ ;  /* 0x5f800000000c8823 */ /* 0x000fe200000000ff */
[----:B------:R-:W-:Y:S02]  /*0960*/  @!P0 IMAD.MOV.U32 R4, RZ, RZ, -0x40 ;  /* 0xffffffc0ff048424 */ /* 0x000fe400078e00ff */
[----:B------:R-:W-:Y:S02]  /*0970*/  @!P1 FFMA R11, R3, 1.84467440737095516160e+19, RZ ;  /* 0x5f800000030b9823 */ /* 0x000fe400000000ff */
[----:B------:R-:W-:-:S07]  /*0980*/  @!P1 VIADD R4, R4, 0x40 ;  /* 0x0000004004049836 */ /* 0x000fce0000000000 */
.L_x_4:
[----:B------:R-:W-:Y:S02]  /*0990*/  LEA R0, R5, 0xc0800000, 0x17 ;  /* 0xc080000005007811 */ /* 0x000fe400078eb8ff */
[----:B------:R-:W-:-:S03]  /*09a0*/  IADD3 R10, PT, PT, R10, -0x7f, RZ ;  /* 0xffffff810a0a7810 */ /* 0x000fc60007ffe0ff */
[----:B------:R-:W-:Y:S01]  /*09b0*/  IMAD.IADD R11, R11, 0x1, -R0 ;  /* 0x000000010b0b7824 */ /* 0x000fe200078e0a00 */
[C---:B------:R-:W-:Y:S01]  /*09c0*/  IADD3 R5, PT, PT, R10.reuse, 0x7f, -R5 ;  /* 0x0000007f0a057810 */ /* 0x040fe20007ffe805 */
[----:B------:R-:W-:Y:S02]  /*09d0*/  IMAD R0, R10, -0x800000, R12 ;  /* 0xff8000000a007824 */ /* 0x000fe400078e020c */
[----:B------:R-:W0:Y:S01]  /*09e0*/  MUFU.RCP R3, R11 ;  /* 0x0000000b00037308 */ /* 0x000e220000001000 */
[----:B------:R-:W-:Y:S01]  /*09f0*/  FADD.FTZ R13, -R11, -RZ ;  /* 0x800000ff0b0d7221 */ /* 0x000fe20000010100 */
[----:B------:R-:W-:-:S03]  /*0a00*/  IMAD.IADD R5, R5, 0x1, R4 ;  /* 0x0000000105057824 */ /* 0x000fc600078e0204 */
[----:B0-----:R-:W-:-:S04]  /*0a10*/  FFMA R14, R3, R13, 1 ;  /* 0x3f800000030e7423 */ /* 0x001fc8000000000d */
[----:B------:R-:W-:-:S04]  /*0a20*/  FFMA R14, R3, R14, R3 ;  /* 0x0000000e030e7223 */ /* 0x000fc80000000003 */
[----:B------:R-:W-:-:S04]  /*0a30*/  FFMA R3, R0, R14, RZ ;  /* 0x0000000e00037223 */ /* 0x000fc800000000ff */
[----:B------:R-:W-:-:S04]  /*0a40*/  FFMA R12, R13, R3, R0 ;  /* 0x000000030d0c7223 */ /* 0x000fc80000000000 */
[----:B------:R-:W-:-:S04]  /*0a50*/  FFMA R15, R14, R12, R3 ;  /* 0x0000000c0e0f7223 */ /* 0x000fc80000000003 */
[----:B------:R-:W-:-:S04]  /*0a60*/  FFMA R12, R13, R15, R0 ;  /* 0x0000000f0d0c7223 */ /* 0x000fc80000000000 */
[----:B------:R-:W-:-:S05]  /*0a70*/  FFMA R0, R14, R12, R15 ;  /* 0x0000000c0e007223 */ /* 0x000fca000000000f */
[----:B------:R-:W-:-:S04]  /*0a80*/  SHF.R.U32.HI R3, RZ, 0x17, R0 ;  /* 0x00000017ff037819 */ /* 0x000fc80000011600 */
[----:B------:R-:W-:-:S05]  /*0a90*/  LOP3.LUT R3, R3, 0xff, RZ, 0xc0, !PT ;  /* 0x000000ff03037812 */ /* 0x000fca00078ec0ff */
[----:B------:R-:W-:-:S04]  /*0aa0*/  IMAD.IADD R11, R3, 0x1, R5 ;  /* 0x00000001030b7824 */ /* 0x000fc800078e0205 */
[----:B------:R-:W-:-:S05]  /*0ab0*/  VIADD R3, R11, 0xffffffff ;  /* 0xffffffff0b037836 */ /* 0x000fca0000000000 */
[----:B------:R-:W-:-:S13]  /*0ac0*/  ISETP.GE.U32.AND P0, PT, R3, 0xfe, PT ;  /* 0x000000fe0300780c */ /* 0x000fda0003f06070 */
[----:B------:R-:W-:Y:S05]  /*0ad0*/  @!P0 BRA `(.L_x_9) ;  /* 0x0000000000808947 */ /* 0x000fea0003800000 */
[----:B------:R-:W-:-:S13]  /*0ae0*/  ISETP.GT.AND P0, PT, R11, 0xfe, PT ;  /* 0x000000fe0b00780c */ /* 0x000fda0003f04270 */
[----:B------:R-:W-:Y:S05]  /*0af0*/  @P0 BRA `(.L_x_10) ;  /* 0x00000000006c0947 */ /* 0x000fea0003800000 */
[----:B------:R-:W-:-:S13]  /*0b00*/  ISETP.GE.AND P0, PT, R11, 0x1, PT ;  /* 0x000000010b00780c */ /* 0x000fda0003f06270 */
[----:B------:R-:W-:Y:S05]  /*0b10*/  @P0 BRA `(.L_x_11) ;  /* 0x0000000000980947 */ /* 0x000fea0003800000 */
[----:B------:R-:W-:Y:S02]  /*0b20*/  ISETP.GE.AND P0, PT, R11, -0x18, PT ;  /* 0xffffffe80b00780c */ /* 0x000fe40003f06270 */
[----:B------:R-:W-:-:S11]  /*0b30*/  LOP3.LUT R0, R0, 0x80000000, RZ, 0xc0, !PT ;  /* 0x8000000000007812 */ /* 0x000fd600078ec0ff */
[----:B------:R-:W-:Y:S05]  /*0b40*/  @!P0 BRA `(.L_x_11) ;  /* 0x00000000008c8947 */ /* 0x000fea0003800000 */
[CCC-:B------:R-:W-:Y:S01]  /*0b50*/  FFMA.RZ R3, R14.reuse, R12.reuse, R15.reuse ;  /* 0x0000000c0e037223 */ /* 0x1c0fe2000000c00f */
[C---:B------:R-:W-:Y:S02]  /*0b60*/  VIADD R10, R11.reuse, 0x20 ;  /* 0x000000200b0a7836 */ /* 0x040fe40000000000 */
[CCC-:B------:R-:W-:Y:S01]  /*0b70*/  FFMA.RM R4, R14.reuse, R12.reuse, R15.reuse ;  /* 0x0000000c0e047223 */ /* 0x1c0fe2000000400f */
[----:B------:R-:W-:Y:S02]  /*0b80*/  ISETP.NE.AND P2, PT, R11, RZ, PT ;  /* 0x000000ff0b00720c */ /* 0x000fe40003f45270 */
[----:B------:R-:W-:Y:S01]  /*0b90*/  LOP3.LUT R5, R3, 0x7fffff, RZ, 0xc0, !PT ;  /* 0x007fffff03057812 */ /* 0x000fe200078ec0ff */
[----:B------:R-:W-:Y:S01]  /*0ba0*/  FFMA.RP R3, R14, R12, R15 ;  /* 0x0000000c0e037223 */ /* 0x000fe2000000800f */
[----:B------:R-:W-:Y:S02]  /*0bb0*/  ISETP.NE.AND P1, PT, R11, RZ, PT ;  /* 0x000000ff0b00720c */ /* 0x000fe40003f25270 */
[----:B------:R-:W-:-:S02]  /*0bc0*/  LOP3.LUT R5, R5, 0x800000, RZ, 0xfc, !PT ;  /* 0x0080000005057812 */ /* 0x000fc400078efcff */
[----:B------:R-:W-:Y:S02]  /*0bd0*/  IADD3 R11, PT, PT, -R11, RZ, RZ ;  /* 0x000000ff0b0b7210 */ /* 0x000fe40007ffe1ff */
[----:B------:R-:W-:Y:S02]  /*0be0*/  SHF.L.U32 R10, R5, R10, RZ ;  /* 0x0000000a050a7219 */ /* 0x000fe400000006ff */
[----:B------:R-:W-:Y:S02]  /*0bf0*/  FSETP.NEU.FTZ.AND P0, PT, R3, R4, PT ;  /* 0x000000040300720b */ /* 0x000fe40003f1d000 */
[----:B------:R-:W-:Y:S02]  /*0c00*/  SEL R4, R11, RZ, P2 ;  /* 0x000000ff0b047207 */ /* 0x000fe40001000000 */
[----:B------:R-:W-:Y:S02]  /*0c10*/  ISETP.NE.AND P1, PT, R10, RZ, P1 ;  /* 0x000000ff0a00720c */ /* 0x000fe40000f25270 */
[----:B------:R-:W-:-:S02]  /*0c20*/  SHF.R.U32.HI R4, RZ, R4, R5 ;  /* 0x00000004ff047219 */ /* 0x000fc40000011605 */
[----:B------:R-:W-:Y:S02]  /*0c30*/  PLOP3.LUT P0, PT, P0, P1, PT, 0xf8, 0x8f ;  /* 0x00000000008f781c */ /* 0x000fe40000703f70 */
[----:B------:R-:W-:Y:S02]  /*0c40*/  SHF.R.U32.HI R10, RZ, 0x1, R4 ;  /* 0x00000001ff0a7819 */ /* 0x000fe40000011604 */
[----:B------:R-:W-:-:S04]  /*0c50*/  SEL R3, RZ, 0x1, !P0 ;  /* 0x00000001ff037807 */ /* 0x000fc80004000000 */
[----:B------:R-:W-:-:S04]  /*0c60*/  LOP3.LUT R3, R3, 0x1, R10, 0xf8, !PT ;  /* 0x0000000103037812 */ /* 0x000fc800078ef80a */
[----:B------:R-:W-:-:S05]  /*0c70*/  LOP3.LUT R3, R3, R4, RZ, 0xc0, !PT ;  /* 0x0000000403037212 */ /* 0x000fca00078ec0ff */
[----:B------:R-:W-:-:S05]  /*0c80*/  IMAD.IADD R3, R10, 0x1, R3 ;  /* 0x000000010a037824 */ /* 0x000fca00078e0203 */
[----:B------:R-:W-:Y:S01]  /*0c90*/  LOP3.LUT R0, R3, R0, RZ, 0xfc, !PT ;  /* 0x0000000003007212 */ /* 0x000fe200078efcff */
[----:B------:R-:W-:Y:S06]  /*0ca0*/  BRA `(.L_x_11) ;  /* 0x0000000000347947 */ /* 0x000fec0003800000 */
.L_x_10:
[----:B------:R-:W-:-:S04]  /*0cb0*/  LOP3.LUT R0, R0, 0x80000000, RZ, 0xc0, !PT ;  /* 0x8000000000007812 */ /* 0x000fc800078ec0ff */
[----:B------:R-:W-:Y:S01]  /*0cc0*/  LOP3.LUT R0, R0, 0x7f800000, RZ, 0xfc, !PT ;  /* 0x7f80000000007812 */ /* 0x000fe200078efcff */
[----:B------:R-:W-:Y:S06]  /*0cd0*/  BRA `(.L_x_11) ;  /* 0x0000000000287947 */ /* 0x000fec0003800000 */
.L_x_9:
[----:B------:R-:W-:Y:S01]  /*0ce0*/  IMAD R0, R5, 0x800000, R0 ;  /* 0x0080000005007824 */ /* 0x000fe200078e0200 */
[----:B------:R-:W-:Y:S06]  /*0cf0*/  BRA `(.L_x_11) ;  /* 0x0000000000207947 */ /* 0x000fec0003800000 */
.L_x_8:
[----:B------:R-:W-:-:S04]  /*0d00*/  LOP3.LUT R0, R11, 0x80000000, R12, 0x48, !PT ;  /* 0x800000000b007812 */ /* 0x000fc800078e480c */
[----:B------:R-:W-:Y:S01]  /*0d10*/  LOP3.LUT R0, R0, 0x7f800000, RZ, 0xfc, !PT ;  /* 0x7f80000000007812 */ /* 0x000fe200078efcff */
[----:B------:R-:W-:Y:S06]  /*0d20*/  BRA `(.L_x_11) ;  /* 0x0000000000147947 */ /* 0x000fec0003800000 */
.L_x_7:
[----:B------:R-:W-:Y:S01]  /*0d30*/  LOP3.LUT R0, R11, 0x80000000, R12, 0x48, !PT ;  /* 0x800000000b007812 */ /* 0x000fe200078e480c */
[----:B------:R-:W-:Y:S06]  /*0d40*/  BRA `(.L_x_11) ;  /* 0x00000000000c7947 */ /* 0x000fec0003800000 */
.L_x_6:
[----:B------:R-:W0:Y:S01]  /*0d50*/  MUFU.RSQ R0, -QNAN ;  /* 0xffc0000000007908 */ /* 0x000e220000001400 */
[----:B------:R-:W-:Y:S05]  /*0d60*/  BRA `(.L_x_11) ;  /* 0x0000000000047947 */ /* 0x000fea0003800000 */
.L_x_5:
[----:B------:R-:W-:-:S07]  /*0d70*/  FADD.FTZ R0, R0, R3 ;  /* 0x0000000300007221 */ /* 0x000fce0000010000 */
.L_x_11:
[----:B------:R-:W-:-:S04]  /*0d80*/  IMAD.MOV.U32 R3, RZ, RZ, 0x0 ;  /* 0x00000000ff037424 */ /* 0x000fc800078e00ff */
[----:B0-----:R-:W-:Y:S05]  /*0d90*/  RET.REL.NODEC R2 `(_Z12update_ne_cuiiiPfS_S_f) ;  /* 0xfffffff002987950 */ /* 0x001fea0003c3ffff */
.L_x_12:
[----:B------:R-:W-:-:S00]  /*0da0*/  BRA `(.L_x_12) ;  /* 0xfffffffc00fc7947 */ /* 0x000fc0000383ffff */
[----:B------:R-:W-:-:S00]  /*0db0*/  NOP ;  /* 0x0000000000007918 */ /* 0x000fc00000000000 */
        /* <DEDUP_REMOVED lines=12> */
.L_x_244:


//--------------------- .text._Z9sum_ne_cuiiiPfS_ --------------------------
	.section	.text._Z9sum_ne_cuiiiPfS_,"ax",@progbits
	.align	128
        .global         _Z9sum_ne_cuiiiPfS_
        .type           _Z9sum_ne_cuiiiPfS_,@function
        .size           _Z9sum_ne_cuiiiPfS_,(.L_x_251 - _Z9sum_ne_cuiiiPfS_)
        .other          _Z9sum_ne_cuiiiPfS_,@"STO_CUDA_ENTRY STV_DEFAULT"
_Z9sum_ne_cuiiiPfS_:
.text._Z9sum_ne_cuiiiPfS_:
[----:B------:R-:W-:Y:S01]  /*0000*/  LDC R1, c[0x0][0x37c] ;  /* 0x0000df00ff017b82 */ /* 0x000fe20000000800 */
[----:B------:R-:W0:Y:S07]  /*0010*/  S2R R17, SR_TID.X ;  /* 0x0000000000117919 */ /* 0x000e2e0000002100 */
[----:B------:R-:W1:Y:S01]  /*0020*/  LDC.64 R4, c[0x0][0x380] ;  /* 0x0000e000ff047b82 */ /* 0x000e620000000a00 */
[----:B------:R-:W0:Y:S01]  /*0030*/  LDCU UR4, c[0x0][0x360] ;  /* 0x00006c00ff0477ac */ /* 0x000e220008000800 */
[----:B------:R-:W0:Y:S06]  /*0040*/  S2R R2, SR_CTAID.X ;  /* 0x0000000000027919 */ /* 0x000e2c0000002500 */
[----:B------:R-:W2:Y:S01]  /*0050*/  LDC R6, c[0x0][0x388] ;  /* 0x0000e200ff067b82 */ /* 0x000ea20000000800 */
[----:B-1----:R-:W-:-:S02]  /*0060*/  VIADD R3, R4, 0x3 ;  /* 0x0000000304037836 */ /* 0x002fc40000000000 */
[----:B------:R-:W-:-:S04]  /*0070*/  VIADD R0, R5, 0x3 ;  /* 0x0000000305007836 */ /* 0x000fc80000000000 */
[----:B------:R-:W-:Y:S01]  /*0080*/  IMAD R3, R3, R0, RZ ;  /* 0x0000000003037224 */ /* 0x000fe200078e02ff */
[----:B--2---:R-:W-:Y:S01]  /*0090*/  IADD3 R8, PT, PT, R6, 0x3, RZ ;  /* 0x0000000306087810 */ /* 0x004fe20007ffe0ff */
[----:B0-----:R-:W-:-:S04]  /*00a0*/  IMAD R17, R2, UR4, R17 ;  /* 0x0000000402117c24 */ /* 0x001fc8000f8e0211 */
[----:B------:R-:W-:-:S05]  /*00b0*/  IMAD R9, R8, R3, RZ ;  /* 0x0000000308097224 */ /* 0x000fca00078e02ff */
[----:B------:R-:W-:-:S13]  /*00c0*/  ISETP.GE.AND P0, PT, R17, R9, PT ;  /* 0x000000091100720c */ /* 0x000fda0003f06270 */
[----:B------:R-:W-:Y:S05]  /*00d0*/  @P0 EXIT ;  /* 0x000000000000094d */ /* 0x000fea0003800000 */
[----:B------:R-:W-:Y:S01]  /*00e0*/  IABS R10, R8 ;  /* 0x00000008000a7213 */ /* 0x000fe20000000000 */
[----:B------:R-:W0:Y:S01]  /*00f0*/  LDCU UR5, c[0x0][0x370] ;  /* 0x00006e00ff0577ac */ /* 0x000e220008000800 */
[----:B------:R-:W-:Y:S02]  /*0100*/  IABS R11, R0 ;  /* 0x00000000000b7213 */ /* 0x000fe40000000000 */
[----:B------:R-:W1:Y:S01]  /*0110*/  I2F.RP R2, R10 ;  /* 0x0000000a00027306 */ /* 0x000e620000209400 */
[----:B------:R-:W-:Y:S01]  /*0120*/  ISETP.NE.AND P1, PT, R8, RZ, PT ;  /* 0x000000ff0800720c */ /* 0x000fe20003f25270 */
[----:B------:R-:W2:Y:S01]  /*0130*/  LDCU.64 UR6, c[0x0][0x358] ;  /* 0x00006b00ff0677ac */ /* 0x000ea20008000a00 */
[----:B------:R-:W-:Y:S02]  /*0140*/  ISETP.NE.AND P2, PT, R0, RZ, PT ;  /* 0x000000ff0000720c */ /* 0x000fe40003f45270 */
[----:B------:R-:W-:-:S03]  /*0150*/  IABS R18, R8 ;  /* 0x0000000800127213 */ /* 0x000fc60000000000 */
[----:B------:R-:W3:Y:S01]  /*0160*/  I2F.RP R3, R11 ;  /* 0x0000000b00037306 */ /* 0x000ee20000209400 */
[----:B0-----:R-:W-:-:S07]  /*0170*/  UIMAD UR4, UR4, UR5, URZ ;  /* 0x00000005040472a4 */ /* 0x001fce000f8e02ff */
[----:B-1----:R-:W0:Y:S08]  /*0180*/  MUFU.RCP R2, R2 ;  /* 0x0000000200027308 */ /* 0x002e300000001000 */
[----:B---3--:R-:W1:Y:S01]  /*0190*/  MUFU.RCP R3, R3 ;  /* 0x0000000300037308 */ /* 0x008e620000001000 */
[----:B0-----:R-:W-:-:S07]  /*01a0*/  VIADD R12, R2, 0xffffffe ;  /* 0x0ffffffe020c7836 */ /* 0x001fce0000000000 */
[----:B------:R0:W3:Y:S01]  /*01b0*/  F2I.FTZ.U32.TRUNC.NTZ R13, R12 ;  /* 0x0000000c000d7305 */ /* 0x0000e2000021f000 */
[----:B-1----:R-:W-:Y:S02]  /*01c0*/  VIADD R14, R3, 0xffffffe ;  /* 0x0ffffffe030e7836 */ /* 0x002fe40000000000 */
[----:B------:R-:W1:Y:S05]  /*01d0*/  LDC.64 R2, c[0x0][0x390] ;  /* 0x0000e400ff027b82 */ /* 0x000e6a0000000a00 */
[----:B------:R4:W5:Y:S01]  /*01e0*/  F2I.FTZ.U32.TRUNC.NTZ R15, R14 ;  /* 0x0000000e000f7305 */ /* 0x000962000021f000 */
[----:B0-----:R-:W-:Y:S01]  /*01f0*/  IMAD.MOV.U32 R12, RZ, RZ, RZ ;  /* 0x000000ffff0c7224 */ /* 0x001fe200078e00ff */
[----:B---3--:R-:W-:Y:S01]  /*0200*/  IADD3 R7, PT, PT, RZ, -R13, RZ ;  /* 0x8000000dff077210 */ /* 0x008fe20007ffe0ff */
[----:B----4-:R-:W-:-:S04]  /*0210*/  HFMA2 R14, -RZ, RZ, 0, 0 ;  /* 0x00000000ff0e7431 */ /* 0x010fc800000001ff */
[----:B------:R-:W-:Y:S02]  /*0220*/  IMAD R7, R7, R10, RZ ;  /* 0x0000000a07077224 */ /* 0x000fe400078e02ff */
[----:B-----5:R-:W-:Y:S02]  /*0230*/  IMAD.MOV R16, RZ, RZ, -R15 ;  /* 0x000000ffff107224 */ /* 0x020fe400078e0a0f */
[----:B------:R-:W-:-:S04]  /*0240*/  IMAD.HI.U32 R12, R13, R7, R12 ;  /* 0x000000070d0c7227 */ /* 0x000fc800078e000c */
[----:B------:R-:W-:Y:S02]  /*0250*/  IMAD R19, R16, R11, RZ ;  /* 0x0000000b10137224 */ /* 0x000fe400078e02ff */
[----:B------:R-:W-:Y:S02]  /*0260*/  VIADD R16, R6, 0xffffffff ;  /* 0xffffffff06107836 */ /* 0x000fe40000000000 */
[----:B------:R-:W-:-:S04]  /*0270*/  IMAD.HI.U32 R13, R15, R19, R14 ;  /* 0x000000130f0d7227 */ /* 0x000fc800078e000e */
[----:B------:R-:W-:Y:S01]  /*0280*/  VIADD R15, R5, 0xffffffff ;  /* 0xffffffff050f7836 */ /* 0x000fe20000000000 */
[----:B------:R-:W-:Y:S01]  /*0290*/  IABS R5, R0 ;  /* 0x0000000000057213 */ /* 0x000fe20000000000 */
[----:B------:R-:W-:Y:S01]  /*02a0*/  VIADD R14, R4, 0xffffffff ;  /* 0xffffffff040e7836 */ /* 0x000fe20000000000 */
[----:B------:R-:W-:-:S03]  /*02b0*/  IABS R4, R8 ;  /* 0x0000000800047213 */ /* 0x000fc60000000000 */
[----:B------:R-:W-:Y:S01]  /*02c0*/  IMAD.MOV R20, RZ, RZ, -R5 ;  /* 0x000000ffff147224 */ /* 0x000fe200078e0a05 */
[----:B--2---:R-:W-:-:S07]  /*02d0*/  IADD3 R19, PT, PT, RZ, -R4, RZ ;  /* 0x80000004ff137210 */ /* 0x004fce0007ffe0ff */
.L_x_15:
[----:B0-----:R-:W-:Y:S01]  /*02e0*/  IABS R5, R17 ;  /* 0x0000001100057213 */ /* 0x001fe20000000000 */
[----:B------:R-:W-:Y:S04]  /*02f0*/  BSSY.RECONVERGENT B0, `(.L_x_13) ;  /* 0x0000028000007945 */ /* 0x000fe80003800200 */
[----:B------:R-:W-:-:S04]  /*0300*/  IMAD.HI.U32 R4, R12, R5, RZ ;  /* 0x000000050c047227 */ /* 0x000fc800078e00ff */
[----:B------:R-:W-:-:S05]  /*0310*/  IMAD R5, R4, R19, R5 ;  /* 0x0000001304057224 */ /* 0x000fca00078e0205 */
[----:B------:R-:W-:-:S13]  /*0320*/  ISETP.GT.U32.AND P3, PT, R10, R5, PT ;  /* 0x000000050a00720c */ /* 0x000fda0003f64070 */
[----:B------:R-:W-:Y:S01]  /*0330*/  @!P3 IADD3 R5, PT, PT, R5, -R18, RZ ;  /* 0x800000120505b210 */ /* 0x000fe20007ffe0ff */
[----:B------:R-:W-:-:S03]  /*0340*/  @!P3 VIADD R4, R4, 0x1 ;  /* 0x000000010404b836 */ /* 0x000fc60000000000 */
[----:B------:R-:W-:Y:S02]  /*0350*/  ISETP.GE.U32.AND P0, PT, R5, R10, PT ;  /* 0x0000000a0500720c */ /* 0x000fe40003f06070 */
[----:B------:R-:W-:-:S04]  /*0360*/  LOP3.LUT R5, R17, R8, RZ, 0x3c, !PT ;  /* 0x0000000811057212 */ /* 0x000fc800078e3cff */
[----:B------:R-:W-:-:S07]  /*0370*/  ISETP.GE.AND P4, PT, R5, RZ, PT ;  /* 0x000000ff0500720c */ /* 0x000fce0003f86270 */
[----:B------:R-:W-:-:S05]  /*0380*/  @P0 VIADD R4, R4, 0x1 ;  /* 0x0000000104040836 */ /* 0x000fca0000000000 */
[----:B------:R-:W-:-:S05]  /*0390*/  MOV R21, R4 ;  /* 0x0000000400157202 */ /* 0x000fca0000000f00 */
[----:B------:R-:W-:Y:S01]  /*03a0*/  @!P4 IMAD.MOV R21, RZ, RZ, -R21 ;  /* 0x000000ffff15c224 */ /* 0x000fe200078e0a15 */
[----:B------:R-:W-:-:S04]  /*03b0*/  @!P1 LOP3.LUT R21, RZ, R8, RZ, 0x33, !PT ;  /* 0x00000008ff159212 */ /* 0x000fc800078e33ff */
[----:B------:R-:W-:-:S05]  /*03c0*/  IABS R4, R21 ;  /* 0x0000001500047213 */ /* 0x000fca0000000000 */
[----:B------:R-:W-:-:S04]  /*03d0*/  IMAD.HI.U32 R5, R13, R4, RZ ;  /* 0x000000040d057227 */ /* 0x000fc800078e00ff */
[----:B------:R-:W-:-:S05]  /*03e0*/  IMAD R4, R5, R20, R4 ;  /* 0x0000001405047224 */ /* 0x000fca00078e0204 */
[----:B------:R-:W-:-:S13]  /*03f0*/  ISETP.GT.U32.AND P3, PT, R11, R4, PT ;  /* 0x000000040b00720c */ /* 0x000fda0003f64070 */
[----:B------:R-:W-:Y:S01]  /*0400*/  @!P3 IADD3 R4, PT, PT, R4, -R11, RZ ;  /* 0x8000000b0404b210 */ /* 0x000fe20007ffe0ff */
[----:B------:R-:W-:-:S03]  /*0410*/  @!P3 VIADD R5, R5, 0x1 ;  /* 0x000000010505b836 */ /* 0x000fc60000000000 */
[----:B------:R-:W-:Y:S02]  /*0420*/  ISETP.GE.U32.AND P0, PT, R4, R11, PT ;  /* 0x0000000b0400720c */ /* 0x000fe40003f06070 */
[----:B------:R-:W-:-:S04]  /*0430*/  LOP3.LUT R4, R21, R0, RZ, 0x3c, !PT ;  /* 0x0000000015047212 */ /* 0x000fc800078e3cff */
[----:B------:R-:W-:Y:S02]  /*0440*/  ISETP.GE.AND P4, PT, R4, RZ, PT ;  /* 0x000000ff0400720c */ /* 0x000fe40003f86270 */
[----:B------:R-:W-:-:S05]  /*0450*/  IADD3 R4, PT, PT, -R21, RZ, RZ ;  /* 0x000000ff15047210 */ /* 0x000fca0007ffe1ff */
[----:B------:R-:W-:Y:S01]  /*0460*/  @P0 IADD3 R5, PT, PT, R5, 0x1, RZ ;  /* 0x0000000105050810 */ /* 0x000fe20007ffe0ff */
[----:B------:R-:W-:-:S05]  /*0470*/  IMAD R23, R8, R4, R17 ;  /* 0x0000000408177224 */ /* 0x000fca00078e0211 */
[----:B------:R-:W-:Y:S01]  /*0480*/  @!P4 IMAD.MOV R5, RZ, RZ, -R5 ;  /* 0x000000ffff05c224 */ /* 0x000fe200078e0a05 */
[----:B------:R-:W-:-:S05]  /*0490*/  @!P2 LOP3.LUT R5, RZ, R0, RZ, 0x33, !PT ;  /* 0x00000000ff05a212 */ /* 0x000fca00078e33ff */
[----:B------:R-:W-:-:S04]  /*04a0*/  IMAD.MOV R7, RZ, RZ, -R5 ;  /* 0x000000ffff077224 */ /* 0x000fc800078e0a05 */
[----:B------:R-:W-:-:S04]  /*04b0*/  IMAD R4, R0, R7, R21 ;  /* 0x0000000700047224 */ /* 0x000fc800078e0215 */
[----:B------:R-:W-:Y:S01]  /*04c0*/  IMAD R6, R23, R4, RZ ;  /* 0x0000000417067224 */ /* 0x000fe200078e02ff */
[----:B------:R-:W-:-:S03]  /*04d0*/  ISETP.GE.AND P0, PT, R4, R15, PT ;  /* 0x0000000f0400720c */ /* 0x000fc60003f06270 */
[C---:B------:R-:W-:Y:S01]  /*04e0*/  IMAD R6, R5.reuse, R6, RZ ;  /* 0x0000000605067224 */ /* 0x040fe200078e02ff */
[----:B------:R-:W-:-:S04]  /*04f0*/  ISETP.GE.OR P0, PT, R5, R14, P0 ;  /* 0x0000000e0500720c */ /* 0x000fc80000706670 */
[----:B------:R-:W-:-:S04]  /*0500*/  ISETP.EQ.OR P0, PT, R6, RZ, P0 ;  /* 0x000000ff0600720c */ /* 0x000fc80000702670 */
[----:B------:R-:W-:-:S13]  /*0510*/  ISETP.GE.OR P0, PT, R23, R16, P0 ;  /* 0x000000101700720c */ /* 0x000fda0000706670 */
[----:B------:R-:W-:Y:S05]  /*0520*/  @P0 BRA `(.L_x_14) ;  /* 0x0000000000100947 */ /* 0x000fea0003800000 */
[----:B-1----:R-:W-:-:S06]  /*0530*/  IMAD.WIDE R4, R17, 0x4, R2 ;  /* 0x0000000411047825 */ /* 0x002fcc00078e0202 */
[----:B------:R-:W2:Y:S01]  /*0540*/  LDG.E R5, desc[UR6][R4.64] ;  /* 0x0000000604057981 */ /* 0x000ea2000c1e1900 */
[----:B------:R-:W2:Y:S03]  /*0550*/  LDC.64 R6, c[0x0][0x398] ;  /* 0x0000e600ff067b82 */ /* 0x000ea60000000a00 */
[----:B--2---:R0:W-:Y:S02]  /*0560*/  REDG.E.ADD.F32.FTZ.RN.STRONG.GPU desc[UR6][R6.64], R5 ;  /* 0x00000005060079a6 */ /* 0x0041e4000c12f306 */
.L_x_14:
[----:B------:R-:W-:Y:S05]  /*0570*/  BSYNC.RECONVERGENT B0 ;  /* 0x0000000000007941 */ /* 0x000fea0003800200 */
.L_x_13:
[----:B------:R-:W-:-:S04]  /*0580*/  IADD3 R17, PT, PT, R17, UR4, RZ ;  /* 0x0000000411117c10 */ /* 0x000fc8000fffe0ff */
[----:B------:R-:W-:-:S13]  /*0590*/  ISETP.GE.AND P0, PT, R17, R9, PT ;  /* 0x000000091100720c */ /* 0x000fda0003f06270 */
[----:B------:R-:W-:Y:S05]  /*05a0*/  @!P0 BRA `(.L_x_15) ;  /* 0xfffffffc004c8947 */ /* 0x000fea000383ffff */
[----:B------:R-:W-:Y:S05]  /*05b0*/  EXIT ;  /* 0x000000000000794d */ /* 0x000fea0003800000 */
.L_x_16:
        /* <DEDUP_REMOVED lines=12> */
.L_x_251:


//--------------------- .text._Z16after_poisson_cuiiiiPfS_S_S_S_S_S_S_S_S_S_S_S_S_S_S_S_S_S_S_S_S_S_S_S_S_S_S_S_fffffffffffffffffffffffffffffffS_ --------------------------
	.section	.text._Z16after_poisson_cuiiiiPfS_S_S_S_S_S_S_S_S_S_S_S_S_S_S_S_S_S_S_S_S_S_S_S_S_S_S_S_fffffffffffffffffffffffffffffffS_,"ax",@progbits
	.align	128
        .global         _Z16after_poisson_cuiiiiPfS_S_S_S_S_S_S_S_S_S_S_S_S_S_S_S_S_S_S_S_S_S_S_S_S_S_S_S_fffffffffffffffffffffffffffffffS_
        .type           _Z16after_poisson_cuiiiiPfS_S_S_S_S_S_S_S_S_S_S_S_S_S_S_S_S_S_S_S_S_S_S_S_S_S_S_S_fffffffffffffffffffffffffffffffS_,@function
        .size           _Z16after_poisson_cuiiiiPfS_S_S_S_S_S_S_S_S_S_S_S_S_S_S_S_S_S_S_S_S_S_S_S_S_S_S_S_fffffffffffffffffffffffffffffffS_,(.L_x_246 - _Z16after_poisson_cuiiiiPfS_S_S_S_S_S_S_S_S_S_S_S_S_S_S_S_S_S_S_S_S_S_S_S_S_S_S_S_fffffffffffffffffffffffffffffffS_)
        .other          _Z16after_poisson_cuiiiiPfS_S_S_S_S_S_S_S_S_S_S_S_S_S_S_S_S_S_S_S_S_S_S_S_S_S_S_S_fffffffffffffffffffffffffffffffS_,@"STO_CUDA_ENTRY STV_DEFAULT"
_Z16after_poisson_cuiiiiPfS_S_S_S_S_S_S_S_S_S_S_S_S_S_S_S_S_S_S_S_S_S_S_S_S_S_S_S_fffffffffffffffffffffffffffffffS_:
.text._Z16after_poisson_cuiiiiPfS_S_S_S_S_S_S_S_S_S_S_S_S_S_S_S_S_S_S_S_S_S_S_S_S_S_S_S_fffffffffffffffffffffffffffffffS_:
[----:B------:R-:W-:Y:S08]  /*0000*/  LDC R1, c[0x0][0x37c] ;  /* 0x0000df00ff017b82 */ /* 0x000ff00000000800 */
[----:B------:R-:W0:Y:S01]  /*0010*/  LDC.64 R16, c[0x0][0x380] ;  /* 0x0000e000ff107b82 */ /* 0x000e220000000a00 */
[----:B------:R-:W1:Y:S01]  /*0020*/  S2R R7, SR_TID.X ;  /* 0x0000000000077919 */ /* 0x000e620000002100 */
[----:B------:R-:W1:Y:S01]  /*0030*/  LDCU UR4, c[0x0][0x360] ;  /* 0x00006c00ff0477ac */ /* 0x000e620008000800 */
[----:B------:R-:W-:Y:S01]  /*0040*/  BSSY.RECONVERGENT B0, `(.L_x_17) ;  /* 0x0000440000007945 */ /* 0x000fe20003800200 */
[----:B------:R-:W1:Y:S01]  /*0050*/  S2R R0, SR_CTAID.X ;  /* 0x0000000000007919 */ /* 0x000e620000002500 */
[----:B------:R-:W2:Y:S03]  /*0060*/  LDCU UR5, c[0x0][0x370] ;  /* 0x00006e00ff0577ac */ /* 0x000ea60008000800 */
[----:B------:R-:W3:Y:S01]  /*0070*/  LDC R9, c[0x0][0x388] ;  /* 0x0000e200ff097b82 */ /* 0x000ee20000000800 */
[----:B------:R-:W4:Y:S01]  /*0080*/  LDCU.64 UR6, c[0x0][0x358] ;  /* 0x00006b00ff0677ac */ /* 0x000f220008000a00 */
[----:B------:R-:W0:Y:S01]  /*0090*/  LDCU UR11, c[0x0][0x388] ;  /* 0x00007100ff0b77ac */ /* 0x000e220008000800 */
[----:B------:R-:W0:Y:S01]  /*00a0*/  LDCU UR13, c[0x0][0x388] ;  /* 0x00007100ff0d77ac */ /* 0x000e220008000800 */
[----:B------:R-:W0:Y:S02]  /*00b0*/  LDCU UR10, c[0x0][0x384] ;  /* 0x00007080ff0a77ac */ /* 0x000e240008000800 */
[----:B0-----:R-:W-:-:S02]  /*00c0*/  VIADD R10, R17, 0x3 ;  /* 0x00000003110a7836 */ /* 0x001fc40000000000 */
[----:B------:R-:W-:Y:S01]  /*00d0*/  VIADD R17, R16, 0x3 ;  /* 0x0000000310117836 */ /* 0x000fe20000000000 */
[----:B------:R-:W0:Y:S03]  /*00e0*/  LDCU UR12, c[0x0][0x380] ;  /* 0x00007000ff0c77ac */ /* 0x000e260008000800 */
[----:B------:R-:W-:Y:S01]  /*00f0*/  IMAD R8, R17, R10, RZ ;  /* 0x0000000a11087224 */ /* 0x000fe200078e02ff */
[----:B---3--:R-:W-:Y:S01]  /*0100*/  IADD3 R9, PT, PT, R9, 0x3, RZ ;  /* 0x0000000309097810 */ /* 0x008fe20007ffe0ff */
[----:B-1----:R-:W-:Y:S01]  /*0110*/  IMAD R7, R0, UR4, R7 ;  /* 0x0000000400077c24 */ /* 0x002fe2000f8e0207 */
[----:B--2---:R-:W-:-:S03]  /*0120*/  UIMAD UR4, UR4, UR5, URZ ;  /* 0x00000005040472a4 */ /* 0x004fc6000f8e02ff */
[----:B------:R-:W-:-:S05]  /*0130*/  IMAD R6, R9, R8, RZ ;  /* 0x0000000809067224 */ /* 0x000fca00078e02ff */
[----:B------:R-:W-:-:S13]  /*0140*/  ISETP.GE.AND P0, PT, R7, R6, PT ;  /* 0x000000060700720c */ /* 0x000fda0003f06270 */
[----:B0---4-:R-:W-:Y:S05]  /*0150*/  @P0 BRA `(.L_x_18) ;  /* 0x0000004000b80947 */ /* 0x011fea0003800000 */
[----:B------:R-:W0:Y:S01]  /*0160*/  LDC R13, c[0x0][0x4d8] ;  /* 0x00013600ff0d7b82 */ /* 0x000e220000000800 */
[----:B------:R-:W-:Y:S01]  /*0170*/  BSSY.RECONVERGENT B3, `(.L_x_19) ;  /* 0x0000090000037945 */ /* 0x000fe20003800200 */
[----:B------:R-:W-:Y:S02]  /*0180*/  VIADD R16, R16, 0xffffffff ;  /* 0xffffffff10107836 */ /* 0x000fe40000000000 */
[----:B------:R-:W-:-:S04]  /*0190*/  IMAD.MOV.U32 R14, RZ, RZ, R7 ;  /* 0x000000ffff0e7224 */ /* 0x000fc800078e0007 */
[----:B------:R-:W1:Y:S08]  /*01a0*/  LDC.64 R24, c[0x0][0x390] ;  /* 0x0000e400ff187b82 */ /* 0x000e700000000a00 */
[----:B------:R-:W2:Y:S08]  /*01b0*/  LDC.64 R20, c[0x0][0x398] ;  /* 0x0000e600ff147b82 */ /* 0x000eb00000000a00 */
[----:B------:R-:W3:Y:S08]  /*01c0*/  LDC.64 R28, c[0x0][0x440] ;  /* 0x00011000ff1c7b82 */ /* 0x000ef00000000a00 */
[----:B------:R-:W4:Y:S08]  /*01d0*/  LDC.64 R26, c[0x0][0x410] ;  /* 0x00010400ff1a7b82 */ /* 0x000f300000000a00 */
[----:B------:R-:W0:Y:S08]  /*01e0*/  LDC.64 R22, c[0x0][0x3b0] ;  /* 0x0000ec00ff167b82 */ /* 0x000e300000000a00 */
[----:B------:R-:W0:Y:S02]  /*01f0*/  LDC.64 R18, c[0x0][0x3c0] ;  /* 0x0000f000ff127b82 */ /* 0x000e240000000a00 */
.L_x_28:
[-C--:B------:R-:W-:Y:S01]  /*0200*/  IABS R12, R9.reuse ;  /* 0x00000009000c7213 */ /* 0x080fe20000000000 */
[----:B------:R-:W-:Y:S01]  /*0210*/  BSSY.RECONVERGENT B4, `(.L_x_20) ;  /* 0x0000082000047945 */ /* 0x000fe20003800200 */
[----:B------:R-:W-:Y:S02]  /*0220*/  IABS R11, R9 ;  /* 0x00000009000b7213 */ /* 0x000fe40000000000 */
[----:B------:R-:W5:Y:S01]  /*0230*/  I2F.RP R4, R12 ;  /* 0x0000000c00047306 */ /* 0x000f620000209400 */
[----:B-1----:R-:W-:Y:S02]  /*0240*/  IABS R0, R10 ;  /* 0x0000000a00007213 */ /* 0x002fe40000000000 */
[----:B------:R-:W-:-:S05]  /*0250*/  IADD3 R11, PT, PT, RZ, -R11, RZ ;  /* 0x8000000bff0b7210 */ /* 0x000fca0007ffe0ff */
[----:B-----5:R-:W5:Y:S02]  /*0260*/  MUFU.RCP R4, R4 ;  /* 0x0000000400047308 */ /* 0x020f640000001000 */
[----:B-----5:R-:W-:Y:S02]  /*0270*/  IADD3 R2, PT, PT, R4, 0xffffffe, RZ ;  /* 0x0ffffffe04027810 */ /* 0x020fe40007ffe0ff */
[----:B------:R-:W-:-:S04]  /*0280*/  IABS R4, R14 ;  /* 0x0000000e00047213 */ /* 0x000fc80000000000 */
[----:B------:R5:W1:Y:S02]  /*0290*/  F2I.FTZ.U32.TRUNC.NTZ R3, R2 ;  /* 0x0000000200037305 */ /* 0x000a64000021f000 */
[----:B-----5:R-:W-:Y:S02]  /*02a0*/  IMAD.MOV.U32 R2, RZ, RZ, RZ ;  /* 0x000000ffff027224 */ /* 0x020fe400078e00ff */
[----:B-1----:R-:W-:-:S04]  /*02b0*/  IMAD.MOV R5, RZ, RZ, -R3 ;  /* 0x000000ffff057224 */ /* 0x002fc800078e0a03 */
[----:B------:R-:W-:-:S04]  /*02c0*/  IMAD R5, R5, R12, RZ ;  /* 0x0000000c05057224 */ /* 0x000fc800078e02ff */
[----:B------:R-:W-:Y:S02]  /*02d0*/  IMAD.HI.U32 R3, R3, R5, R2 ;  /* 0x0000000503037227 */ /* 0x000fe400078e0002 */
[----:B------:R-:W1:Y:S04]  /*02e0*/  I2F.RP R5, R0 ;  /* 0x0000000000057306 */ /* 0x000e680000209400 */
[----:B------:R-:W-:-:S04]  /*02f0*/  IMAD.HI.U32 R2, R3, R4, RZ ;  /* 0x0000000403027227 */ /* 0x000fc800078e00ff */
[----:B------:R-:W-:Y:S01]  /*0300*/  IMAD R3, R2, R11, R4 ;  /* 0x0000000b02037224 */ /* 0x000fe200078e0204 */
[----:B------:R-:W-:-:S04]  /*0310*/  LOP3.LUT R4, R14, R9, RZ, 0x3c, !PT ;  /* 0x000000090e047212 */ /* 0x000fc800078e3cff */
[----:B------:R-:W-:Y:S01]  /*0320*/  ISETP.GT.U32.AND P1, PT, R12, R3, PT ;  /* 0x000000030c00720c */ /* 0x000fe20003f24070 */
[----:B-1----:R-:W1:Y:S01]  /*0330*/  MUFU.RCP R5, R5 ;  /* 0x0000000500057308 */ /* 0x002e620000001000 */
[----:B------:R-:W-:-:S11]  /*0340*/  ISETP.GE.AND P2, PT, R4, RZ, PT ;  /* 0x000000ff0400720c */ /* 0x000fd60003f46270 */
[----:B------:R-:W-:Y:S01]  /*0350*/  @!P1 IMAD.IADD R3, R3, 0x1, -R12 ;  /* 0x0000000103039824 */ /* 0x000fe200078e0a0c */
[----:B------:R-:W-:Y:S02]  /*0360*/  @!P1 IADD3 R2, PT, PT, R2, 0x1, RZ ;  /* 0x0000000102029810 */ /* 0x000fe40007ffe0ff */
[----:B------:R-:W-:Y:S02]  /*0370*/  ISETP.NE.AND P1, PT, R9, RZ, PT ;  /* 0x000000ff0900720c */ /* 0x000fe40003f25270 */
[----:B------:R-:W-:Y:S01]  /*0380*/  ISETP.GE.U32.AND P0, PT, R3, R12, PT ;  /* 0x0000000c0300720c */ /* 0x000fe20003f06070 */
[----:B-1----:R-:W-:-:S04]  /*0390*/  VIADD R11, R5, 0xffffffe ;  /* 0x0ffffffe050b7836 */ /* 0x002fc80000000000 */
[----:B------:R-:W1:Y:S08]  /*03a0*/  F2I.FTZ.U32.TRUNC.NTZ R3, R11 ;  /* 0x0000000b00037305 */ /* 0x000e70000021f000 */
[----:B------:R-:W-:-:S04]  /*03b0*/  @P0 VIADD R2, R2, 0x1 ;  /* 0x0000000102020836 */ /* 0x000fc80000000000 */
[----:B------:R-:W-:Y:S01]  /*03c0*/  IMAD.MOV.U32 R15, RZ, RZ, R2 ;  /* 0x000000ffff0f7224 */ /* 0x000fe200078e0002 */
[----:B------:R-:W-:Y:S02]  /*03d0*/  IABS R2, R10 ;  /* 0x0000000a00027213 */ /* 0x000fe40000000000 */
[----:B-1----:R-:W-:Y:S01]  /*03e0*/  IADD3 R5, PT, PT, RZ, -R3, RZ ;  /* 0x80000003ff057210 */ /* 0x002fe20007ffe0ff */
[----:B------:R-:W-:Y:S01]  /*03f0*/  @!P2 IMAD.MOV R15, RZ, RZ, -R15 ;  /* 0x000000ffff0fa224 */ /* 0x000fe200078e0a0f */
[----:B------:R-:W-:Y:S01]  /*0400*/  @!P1 LOP3.LUT R15, RZ, R9, RZ, 0x33, !PT ;  /* 0x00000009ff0f9212 */ /* 0x000fe200078e33ff */
[----:B------:R-:W-:Y:S02]  /*0410*/  IMAD.MOV R11, RZ, RZ, -R2 ;  /* 0x000000ffff0b7224 */ /* 0x000fe400078e0a02 */
[----:B------:R-:W-:Y:S02]  /*0420*/  HFMA2 R2, -RZ, RZ, 0, 0 ;  /* 0x00000000ff027431 */ /* 0x000fe400000001ff */
        /* <DEDUP_REMOVED lines=13> */
[----:B------:R-:W-:Y:S01]  /*0500*/  ISETP.GE.AND P2, PT, R0, RZ, PT ;  /* 0x000000ff0000720c */ /* 0x000fe20003f46270 */
[----:B------:R-:W-:-:S04]  /*0510*/  IMAD.MOV R0, RZ, RZ, -R15 ;  /* 0x000000ffff007224 */ /* 0x000fc800078e0a0f */
[----:B------:R-:W-:Y:S02]  /*0520*/  IMAD R5, R9, R0, R14 ;  /* 0x0000000009057224 */ /* 0x000fe400078e020e */
[----:B------:R-:W-:-:S06]  /*0530*/  @P0 VIADD R2, R2, 0x1 ;  /* 0x0000000102020836 */ /* 0x000fcc0000000000 */
[----:B------:R-:W-:Y:S02]  /*0540*/  @!P2 IADD3 R2, PT, PT, -R2, RZ, RZ ;  /* 0x000000ff0202a210 */ /* 0x000fe40007ffe1ff */
[----:B------:R-:W-:-:S04]  /*0550*/  @!P1 LOP3.LUT R2, RZ, R10, RZ, 0x33, !PT ;  /* 0x0000000aff029212 */ /* 0x000fc800078e33ff */
[----:B------:R-:W-:Y:S01]  /*0560*/  ISETP.GE.AND P0, PT, R2, R16, PT ;  /* 0x000000100200720c */ /* 0x000fe20003f06270 */
[----:B------:R-:W-:-:S04]  /*0570*/  IMAD.MOV R3, RZ, RZ, -R2 ;  /* 0x000000ffff037224 */ /* 0x000fc800078e0a02 */
[----:B------:R-:W-:-:S05]  /*0580*/  IMAD R3, R10, R3, R15 ;  /* 0x000000030a037224 */ /* 0x000fca00078e020f */
[----:B------:R-:W-:-:S04]  /*0590*/  ISETP.GE.OR P0, PT, R3, UR10, P0 ;  /* 0x0000000a03007c0c */ /* 0x000fc80008706670 */
[----:B------:R-:W-:-:S13]  /*05a0*/  ISETP.GE.OR P0, PT, R5, UR11, P0 ;  /* 0x0000000b05007c0c */ /* 0x000fda0008706670 */
[----:B------:R-:W-:Y:S05]  /*05b0*/  @P0 BRA `(.L_x_21) ;  /* 0x00000004001c0947 */ /* 0x000fea0003800000 */
[----:B------:R-:W-:-:S05]  /*05c0*/  IMAD R12, R10, R2, R3 ;  /* 0x000000020a0c7224 */ /* 0x000fca00078e0203 */
[-C--:B------:R-:W-:Y:S01]  /*05d0*/  IADD3 R0, PT, PT, R10, R12.reuse, RZ ;  /* 0x0000000c0a007210 */ /* 0x080fe20007ffe0ff */
[----:B------:R-:W-:-:S04]  /*05e0*/  IMAD R12, R9, R12, R5 ;  /* 0x0000000c090c7224 */ /* 0x000fc800078e0205 */
[----:B------:R-:W-:Y:S02]  /*05f0*/  IMAD R5, R9, R0, R5 ;  /* 0x0000000009057224 */ /* 0x000fe400078e0205 */
[----:B---3--:R-:W-:-:S04]  /*0600*/  IMAD.WIDE R30, R12, 0x4, R28 ;  /* 0x000000040c1e7825 */ /* 0x008fc800078e021c */
[----:B------:R-:W-:Y:S01]  /*0610*/  IMAD.WIDE R32, R5, 0x4, R28 ;  /* 0x0000000405207825 */ /* 0x000fe200078e021c */
[----:B------:R-:W3:Y:S05]  /*0620*/  LDG.E R2, desc[UR6][R30.64] ;  /* 0x000000061e027981 */ /* 0x000eea000c1e1900 */
[----:B------:R-:W3:Y:S01]  /*0630*/  LDG.E R33, desc[UR6][R32.64] ;  /* 0x0000000620217981 */ /* 0x000ee2000c1e1900 */
[----:B0-----:R-:W0:Y:S01]  /*0640*/  MUFU.RCP R0, R13 ;  /* 0x0000000d00007308 */ /* 0x001e220000001000 */
[----:B------:R-:W-:Y:S01]  /*0650*/  BSSY.RECONVERGENT B5, `(.L_x_22) ;  /* 0x000000e000057945 */ /* 0x000fe20003800200 */
[----:B0-----:R-:W-:-:S04]  /*0660*/  FFMA R3, R0, -R13, 1 ;  /* 0x3f80000000037423 */ /* 0x001fc8000000080d */
[----:B------:R-:W-:Y:S01]  /*0670*/  FFMA R3, R0, R3, R0 ;  /* 0x0000000300037223 */ /* 0x000fe20000000000 */
[----:B---3--:R-:W-:-:S04]  /*0680*/  FADD R2, R2, -R33 ;  /* 0x8000002102027221 */ /* 0x008fc80000000000 */
[----:B------:R-:W0:Y:S01]  /*0690*/  FCHK P0, R2, R13 ;  /* 0x0000000d02007302 */ /* 0x000e220000000000 */
[----:B------:R-:W-:-:S04]  /*06a0*/  FFMA R0, R2, R3, RZ ;  /* 0x0000000302007223 */ /* 0x000fc800000000ff */
[----:B------:R-:W-:-:S04]  /*06b0*/  FFMA R4, R0, -R13, R2 ;  /* 0x8000000d00047223 */ /* 0x000fc80000000002 */
[----:B------:R-:W-:Y:S01]  /*06c0*/  FFMA R11, R3, R4, R0 ;  /* 0x00000004030b7223 */ /* 0x000fe20000000000 */
[----:B0-----:R-:W-:Y:S06]  /*06d0*/  @!P0 BRA `(.L_x_23) ;  /* 0x0000000000148947 */ /* 0x001fec0003800000 */
[----:B------:R-:W0:Y:S01]  /*06e0*/  LDCU UR5, c[0x0][0x4d8] ;  /* 0x00009b00ff0577ac */ /* 0x000e220008000800 */
[----:B------:R-:W-:Y:S01]  /*06f0*/  MOV R11, 0x720 ;  /* 0x00000720000b7802 */ /* 0x000fe20000000f00 */
[----:B0-----:R-:W-:-:S07]  /*0700*/  IMAD.U32 R0, RZ, RZ, UR5 ;  /* 0x00000005ff007e24 */ /* 0x001fce000f8e00ff */
[----:B--2-4-:R-:W-:Y:S05]  /*0710*/  CALL.REL.NOINC `($__internal_2_$__cuda_sm3x_div_rn_noftz_f32_slowpath) ;  /* 0x000000a400fc7944 */ /* 0x014fea0003c00000 */
[----:B------:R-:W-:-:S07]  /*0720*/  IMAD.MOV.U32 R11, RZ, RZ, R0 ;  /* 0x000000ffff0b7224 */ /* 0x000fce00078e0000 */
.L_x_23:
[----:B------:R-:W-:Y:S05]  /*0730*/  BSYNC.RECONVERGENT B5 ;  /* 0x0000000000057941 */ /* 0x000fea0003800200 */
.L_x_22:
[----:B----4-:R-:W-:-:S04]  /*0740*/  IMAD.WIDE R2, R12, 0x4, R26 ;  /* 0x000000040c027825 */ /* 0x010fc800078e021a */
[--C-:B------:R-:W-:Y:S01]  /*0750*/  IMAD.WIDE R30, R5, 0x4, R24.reuse ;  /* 0x00000004051e7825 */ /* 0x100fe200078e0218 */
[----:B------:R0:W-:Y:S03]  /*0760*/  STG.E desc[UR6][R2.64], R11 ;  /* 0x0000000b02007986 */ /* 0x0001e6000c101906 */
[----:B------:R-:W-:Y:S02]  /*0770*/  IMAD.WIDE R32, R12, 0x4, R24 ;  /* 0x000000040c207825 */ /* 0x000fe400078e0218 */
[----:B------:R-:W3:Y:S04]  /*0780*/  LDG.E R30, desc[UR6][R30.64] ;  /* 0x000000061e1e7981 */ /* 0x000ee8000c1e1900 */
[----:B------:R-:W3:Y:S01]  /*0790*/  LDG.E R33, desc[UR6][R32.64] ;  /* 0x0000000620217981 */ /* 0x000ee2000c1e1900 */
[----:B------:R-:W1:Y:S01]  /*07a0*/  MUFU.RCP R0, R13 ;  /* 0x0000000d00007308 */ /* 0x000e620000001000 */
[----:B------:R-:W-:Y:S01]  /*07b0*/  BSSY.RECONVERGENT B5, `(.L_x_24) ;  /* 0x000000f000057945 */ /* 0x000fe20003800200 */
[----:B-1----:R-:W-:-:S04]  /*07c0*/  FFMA R15, R0, -R13, 1 ;  /* 0x3f800000000f7423 */ /* 0x002fc8000000080d */
[----:B------:R-:W-:Y:S01]  /*07d0*/  FFMA R0, R0, R15, R0 ;  /* 0x0000000f00007223 */ /* 0x000fe20000000000 */
[----:B---3--:R-:W-:-:S04]  /*07e0*/  FADD R35, R30, -R33 ;  /* 0x800000211e237221 */ /* 0x008fc80000000000 */
[----:B------:R-:W1:Y:S01]  /*07f0*/  FCHK P0, R35, R13 ;  /* 0x0000000d23007302 */ /* 0x000e620000000000 */
[----:B------:R-:W-:-:S04]  /*0800*/  FFMA R4, R0, R35, RZ ;  /* 0x0000002300047223 */ /* 0x000fc800000000ff */
[----:B------:R-:W-:-:S04]  /*0810*/  FFMA R15, R4, -R13, R35 ;  /* 0x8000000d040f7223 */ /* 0x000fc80000000023 */
[----:B------:R-:W-:Y:S01]  /*0820*/  FFMA R15, R0, R15, R4 ;  /* 0x0000000f000f7223 */ /* 0x000fe20000000004 */
[----:B01----:R-:W-:Y:S06]  /*0830*/  @!P0 BRA `(.L_x_25) ;  /* 0x0000000000188947 */ /* 0x003fec0003800000 */
[----:B------:R-:W0:Y:S01]  /*0840*/  LDCU UR5, c[0x0][0x4d8] ;  /* 0x00009b00ff0577ac */ /* 0x000e220008000800 */
[----:B------:R-:W-:Y:S02]  /*0850*/  MOV R2, R35 ;  /* 0x0000002300027202 */ /* 0x000fe40000000f00 */
[----:B------:R-:W-:Y:S01]  /*0860*/  MOV R11, 0x890 ;  /* 0x00000890000b7802 */ /* 0x000fe20000000f00 */
[----:B0-----:R-:W-:-:S07]  /*0870*/  IMAD.U32 R0, RZ, RZ, UR5 ;  /* 0x00000005ff007e24 */ /* 0x001fce000f8e00ff */
[----:B--2---:R-:W-:Y:S05]  /*0880*/  CALL.REL.NOINC `($__internal_2_$__cuda_sm3x_div_rn_noftz_f32_slowpath) ;  /* 0x000000a400a07944 */ /* 0x004fea0003c00000 */
[----:B------:R-:W-:-:S07]  /*0890*/  IMAD.MOV.U32 R15, RZ, RZ, R0 ;  /* 0x000000ffff0f7224 */ /* 0x000fce00078e0000 */
.L_x_25:
[----:B------:R-:W-:Y:S05]  /*08a0*/  BSYNC.RECONVERGENT B5 ;  /* 0x0000000000057941 */ /* 0x000fea0003800200 */
.L_x_24:
[----:B------:R-:W-:-:S04]  /*08b0*/  IMAD.WIDE R2, R12, 0x4, R22 ;  /* 0x000000040c027825 */ /* 0x000fc800078e0216 */
[--C-:B--2---:R-:W-:Y:S01]  /*08c0*/  IMAD.WIDE R4, R5, 0x4, R20.reuse ;  /* 0x0000000405047825 */ /* 0x104fe200078e0214 */
[----:B------:R0:W-:Y:S03]  /*08d0*/  STG.E desc[UR6][R2.64], R15 ;  /* 0x0000000f02007986 */ /* 0x0001e6000c101906 */
[----:B------:R-:W-:Y:S02]  /*08e0*/  IMAD.WIDE R30, R12, 0x4, R20 ;  /* 0x000000040c1e7825 */ /* 0x000fe400078e0214 */
[----:B------:R-:W2:Y:S04]  /*08f0*/  LDG.E R4, desc[UR6][R4.64] ;  /* 0x0000000604047981 */ /* 0x000ea8000c1e1900 */
[----:B------:R-:W2:Y:S01]  /*0900*/  LDG.E R31, desc[UR6][R30.64] ;  /* 0x000000061e1f7981 */ /* 0x000ea2000c1e1900 */
[----:B------:R-:W1:Y:S01]  /*0910*/  MUFU.RCP R0, R13 ;  /* 0x0000000d00007308 */ /* 0x000e620000001000 */
[----:B------:R-:W-:Y:S01]  /*0920*/  BSSY.RECONVERGENT B5, `(.L_x_26) ;  /* 0x000000e000057945 */ /* 0x000fe20003800200 */
[----:B-1----:R-:W-:-:S04]  /*0930*/  FFMA R11, R0, -R13, 1 ;  /* 0x3f800000000b7423 */ /* 0x002fc8000000080d */
[----:B------:R-:W-:Y:S01]  /*0940*/  FFMA R0, R0, R11, R0 ;  /* 0x0000000b00007223 */ /* 0x000fe20000000000 */
[----:B--2---:R-:W-:-:S04]  /*0950*/  FADD R34, R4, -R31 ;  /* 0x8000001f04227221 */ /* 0x004fc80000000000 */
        /* <DEDUP_REMOVED lines=9> */
[----:B------:R-:W-:Y:S05]  /*09f0*/  CALL.REL.NOINC `($__internal_2_$__cuda_sm3x_div_rn_noftz_f32_slowpath) ;  /* 0x000000a400447944 */ /* 0x000fea0003c00000 */
.L_x_27:
[----:B------:R-:W-:Y:S05]  /*0a00*/  BSYNC.RECONVERGENT B5 ;  /* 0x0000000000057941 */ /* 0x000fea0003800200 */
.L_x_26:
[----:B------:R-:W-:-:S05]  /*0a10*/  IMAD.WIDE R2, R12, 0x4, R18 ;  /* 0x000000040c027825 */ /* 0x000fca00078e0212 */
[----:B------:R1:W-:Y:S02]  /*0a20*/  STG.E desc[UR6][R2.64], R0 ;  /* 0x0000000002007986 */ /* 0x0003e4000c101906 */
.L_x_21:
[----:B------:R-:W-:Y:S05]  /*0a30*/  BSYNC.RECONVERGENT B4 ;  /* 0x0000000000047941 */ /* 0x000fea0003800200 */
.L_x_20:
[----:B------:R-:W-:-:S05]  /*0a40*/  VIADD R14, R14, UR4 ;  /* 0x000000040e0e7c36 */ /* 0x000fca0008000000 */
[----:B------:R-:W-:-:S13]  /*0a50*/  ISETP.GE.AND P0, PT, R14, R6, PT ;  /* 0x000000060e00720c */ /* 0x000fda0003f06270 */
[----:B------:R-:W-:Y:S05]  /*0a60*/  @!P0 BRA `(.L_x_28) ;  /* 0xfffffff400e48947 */ /* 0x000fea000383ffff */
[----:B------:R-:W-:Y:S05]  /*0a70*/  BSYNC.RECONVERGENT B3 ;  /* 0x0000000000037941 */ /* 0x000fea0003800200 */
.L_x_19:
[----:B------:R-:W5:Y:S01]  /*0a80*/  LDC R15, c[0x0][0x384] ;  /* 0x0000e100ff0f7b82 */ /* 0x000f620000000800 */
[----:B------:R-:W-:Y:S01]  /*0a90*/  BSSY.RECONVERGENT B3, `(.L_x_29) ;  /* 0x0000092000037945 */ /* 0x000fe20003800200 */
[----:B------:R-:W-:-:S06]  /*0aa0*/  MOV R14, R7 ;  /* 0x00000007000e7202 */ /* 0x000fcc0000000f00 */
[----:B------:R-:W1:Y:S08]  /*0ab0*/  LDC R5, c[0x0][0x4d8] ;  /* 0x00013600ff057b82 */ /* 0x000e700000000800 */
[----:B--2---:R-:W2:Y:S08]  /*0ac0*/  LDC.64 R20, c[0x0][0x390] ;  /* 0x0000e400ff147b82 */ /* 0x004eb00000000a00 */
[----:B0-----:R-:W0:Y:S01]  /*0ad0*/  LDC.64 R18, c[0x0][0x398] ;  /* 0x0000e600ff127b82 */ /* 0x001e220000000a00 */
[----:B-----5:R-:W-:-:S07]  /*0ae0*/  VIADD R15, R15, 0xffffffff ;  /* 0xffffffff0f0f7836 */ /* 0x020fce0000000000 */
[----:B------:R-:W0:Y:S08]  /*0af0*/  LDC.64 R22, c[0x0][0x440] ;  /* 0x00011000ff167b82 */ /* 0x000e300000000a00 */
[----:B---3--:R-:W3:Y:S08]  /*0b00*/  LDC.64 R28, c[0x0][0x418] ;  /* 0x00010600ff1c7b82 */ /* 0x008ef00000000a00 */
[----:B----4-:R-:W4:Y:S08]  /*0b10*/  LDC.64 R26, c[0x0][0x3b8] ;  /* 0x0000ee00ff1a7b82 */ /* 0x010f300000000a00 */
[----:B-12---:R-:W0:Y:S02]  /*0b20*/  LDC.64 R24, c[0x0][0x3c8] ;  /* 0x0000f200ff187b82 */ /* 0x006e240000000a00 */
.L_x_38:
[-C--:B------:R-:W-:Y:S01]  /*0b30*/  IABS R4, R9.reuse ;  /* 0x0000000900047213 */ /* 0x080fe20000000000 */
[----:B------:R-:W-:Y:S01]  /*0b40*/  BSSY.RECONVERGENT B4, `(.L_x_30) ;  /* 0x0000083000047945 */ /* 0x000fe20003800200 */
[----:B------:R-:W-:Y:S02]  /*0b50*/  IABS R30, R14 ;  /* 0x0000000e001e7213 */ /* 0x000fe40000000000 */
[----:B-1----:R-:W1:Y:S01]  /*0b60*/  I2F.RP R11, R4 ;  /* 0x00000004000b7306 */ /* 0x002e620000209400 */
[----:B------:R-:W-:Y:S02]  /*0b70*/  IABS R31, R9 ;  /* 0x00000009001f7213 */ /* 0x000fe40000000000 */
[----:B------:R-:W-:-:S05]  /*0b80*/  IABS R0, R10 ;  /* 0x0000000a00007213 */ /* 0x000fca0000000000 */
[----:B-1----:R-:W1:Y:S02]  /*0b90*/  MUFU.RCP R11, R11 ;  /* 0x0000000b000b7308 */ /* 0x002e640000001000 */
[----:B-1----:R-:W-:Y:S01]  /*0ba0*/  VIADD R2, R11, 0xffffffe ;  /* 0x0ffffffe0b027836 */ /* 0x002fe20000000000 */
[----:B------:R-:W-:-:S05]  /*0bb0*/  IADD3 R11, PT, PT, RZ, -R31, RZ ;  /* 0x8000001fff0b7210 */ /* 0x000fca0007ffe0ff */
[----:B------:R1:W2:Y:S02]  /*0bc0*/  F2I.FTZ.U32.TRUNC.NTZ R3, R2 ;  /* 0x0000000200037305 */ /* 0x0002a4000021f000 */
[----:B-1----:R-:W-:Y:S01]  /*0bd0*/  IMAD.MOV.U32 R2, RZ, RZ, RZ ;  /* 0x000000ffff027224 */ /* 0x002fe200078e00ff */
[----:B--2---:R-:W-:-:S05]  /*0be0*/  IADD3 R13, PT, PT, RZ, -R3, RZ ;  /* 0x80000003ff0d7210 */ /* 0x004fca0007ffe0ff */
[----:B------:R-:W-:-:S04]  /*0bf0*/  IMAD R13, R13, R4, RZ ;  /* 0x000000040d0d7224 */ /* 0x000fc800078e02ff */
[----:B------:R-:W-:Y:S02]  /*0c00*/  IMAD.HI.U32 R12, R3, R13, R2 ;  /* 0x0000000d030c7227 */ /* 0x000fe400078e0002 */
[----:B------:R-:W1:Y:S02]  /*0c10*/  I2F.RP R13, R0 ;  /* 0x00000000000d7306 */ /* 0x000e640000209400 */
[----:B------:R-:W-:-:S04]  /*0c20*/  IMAD.MOV.U32 R3, RZ, RZ, R30 ;  /* 0x000000ffff037224 */ /* 0x000fc800078e001e */
[----:B------:R-:W-:-:S04]  /*0c30*/  IMAD.HI.U32 R2, R12, R3, RZ ;  /* 0x000000030c027227 */ /* 0x000fc800078e00ff */
[----:B------:R-:W-:-:S05]  /*0c40*/  IMAD R3, R2, R11, R3 ;  /* 0x0000000b02037224 */ /* 0x000fca00078e0203 */
[----:B------:R-:W-:Y:S01]  /*0c50*/  ISETP.GT.U32.AND P1, PT, R4, R3, PT ;  /* 0x000000030400720c */ /* 0x000fe20003f24070 */
[----:B-1----:R-:W1:-:S12]  /*0c60*/  MUFU.RCP R13, R13 ;  /* 0x0000000d000d7308 */ /* 0x002e580000001000 */
[----:B------:R-:W-:Y:S01]  /*0c70*/  @!P1 IMAD.IADD R3, R3, 0x1, -R4 ;  /* 0x0000000103039824 */ /* 0x000fe200078e0a04 */
[----:B------:R-:W-:Y:S02]  /*0c80*/  @!P1 IADD3 R2, PT, PT, R2, 0x1, RZ ;  /* 0x0000000102029810 */ /* 0x000fe40007ffe0ff */
[----:B------:R-:W-:Y:S02]  /*0c90*/  ISETP.NE.AND P1, PT, R9, RZ, PT ;  /* 0x000000ff0900720c */ /* 0x000fe40003f25270 */
[----:B------:R-:W-:Y:S01]  /*0ca0*/  ISETP.GE.U32.AND P0, PT, R3, R4, PT ;  /* 0x000000040300720c */ /* 0x000fe20003f06070 */
[----:B-1----:R-:W-:Y:S01]  /*0cb0*/  VIADD R12, R13, 0xffffffe ;  /* 0x0ffffffe0d0c7836 */ /* 0x002fe20000000000 */
[----:B------:R-:W-:-:S03]  /*0cc0*/  LOP3.LUT R4, R14, R9, RZ, 0x3c, !PT ;  /* 0x000000090e047212 */ /* 0x000fc600078e3cff */
[----:B------:R-:W1:Y:S01]  /*0cd0*/  F2I.FTZ.U32.TRUNC.NTZ R3, R12 ;  /* 0x0000000c00037305 */ /* 0x000e62000021f000 */
[----:B------:R-:W-:-:S07]  /*0ce0*/  ISETP.GE.AND P2, PT, R4, RZ, PT ;  /* 0x000000ff0400720c */ /* 0x000fce0003f46270 */
        /* <DEDUP_REMOVED lines=26> */
[----:B------:R-:W-:-:S05]  /*0e90*/  @!P1 LOP3.LUT R2, RZ, R10, RZ, 0x33, !PT ;  /* 0x0000000aff029212 */ /* 0x000fca00078e33ff */
[----:B------:R-:W-:-:S04]  /*0ea0*/  IMAD.MOV R3, RZ, RZ, -R2 ;  /* 0x000000ffff037224 */ /* 0x000fc800078e0a02 */
[----:B------:R-:W-:-:S05]  /*0eb0*/  IMAD R3, R10, R3, R11 ;  /* 0x000000030a037224 */ /* 0x000fca00078e020b */
[----:B------:R-:W-:-:S04]  /*0ec0*/  ISETP.GE.AND P0, PT, R3, R15, PT ;  /* 0x0000000f0300720c */ /* 0x000fc80003f06270 */
[----:B------:R-:W-:-:S04]  /*0ed0*/  ISETP.GE.OR P0, PT, R2, UR12, P0 ;  /* 0x0000000c02007c0c */ /* 0x000fc80008706670 */
[----:B------:R-:W-:-:S13]  /*0ee0*/  ISETP.GE.OR P0, PT, R13, UR13, P0 ;  /* 0x0000000d0d007c0c */ /* 0x000fda0008706670 */
[----:B------:R-:W-:Y:S05]  /*0ef0*/  @P0 BRA `(.L_x_31) ;  /* 0x00000004001c0947 */ /* 0x000fea0003800000 */
[----:B------:R-:W-:-:S04]  /*0f00*/  IMAD R0, R10, R2, R3 ;  /* 0x000000020a007224 */ /* 0x000fc800078e0203 */
[----:B------:R-:W-:-:S04]  /*0f10*/  IMAD R13, R9, R0, R13 ;  /* 0x00000000090d7224 */ /* 0x000fc800078e020d */
[----:B0-----:R-:W-:-:S04]  /*0f20*/  IMAD.WIDE R2, R13, 0x4, R22 ;  /* 0x000000040d027825 */ /* 0x001fc800078e0216 */
[C---:B------:R-:W-:Y:S02]  /*0f30*/  IMAD.WIDE R30, R9.reuse, 0x4, R2 ;  /* 0x00000004091e7825 */ /* 0x040fe400078e0202 */
[----:B------:R-:W2:Y:S04]  /*0f40*/  LDG.E R2, desc[UR6][R2.64] ;  /* 0x0000000602027981 */ /* 0x000ea8000c1e1900 */
[----:B------:R-:W2:Y:S01]  /*0f50*/  LDG.E R31, desc[UR6][R30.64] ;  /* 0x000000061e1f7981 */ /* 0x000ea2000c1e1900 */
[----:B------:R-:W0:Y:S01]  /*0f60*/  MUFU.RCP R0, R5 ;  /* 0x0000000500007308 */ /* 0x000e220000001000 */
[----:B------:R-:W-:Y:S01]  /*0f70*/  BSSY.RECONVERGENT B5, `(.L_x_32) ;  /* 0x0000010000057945 */ /* 0x000fe20003800200 */
[----:B------:R-:W-:Y:S01]  /*0f80*/  IADD3 R12, PT, PT, R9, R13, RZ ;  /* 0x0000000d090c7210 */ /* 0x000fe20007ffe0ff */
[----:B0-----:R-:W-:-:S04]  /*0f90*/  FFMA R11, R0, -R5, 1 ;  /* 0x3f800000000b7423 */ /* 0x001fc80000000805 */
[----:B------:R-:W-:Y:S01]  /*0fa0*/  FFMA R0, R0, R11, R0 ;  /* 0x0000000b00007223 */ /* 0x000fe20000000000 */
[----:B--2---:R-:W-:-:S04]  /*0fb0*/  FADD R33, R2, -R31 ;  /* 0x8000001f02217221 */ /* 0x004fc80000000000 */
[----:B------:R-:W0:Y:S01]  /*0fc0*/  FCHK P0, R33, R5 ;  /* 0x0000000521007302 */ /* 0x000e220000000000 */
[----:B------:R-:W-:-:S04]  /*0fd0*/  FFMA R4, R0, R33, RZ ;  /* 0x0000002100047223 */ /* 0x000fc800000000ff */
[----:B------:R-:W-:-:S04]  /*0fe0*/  FFMA R11, R4, -R5, R33 ;  /* 0x80000005040b7223 */ /* 0x000fc80000000021 */
[----:B------:R-:W-:Y:S01]  /*0ff0*/  FFMA R11, R0, R11, R4 ;  /* 0x0000000b000b7223 */ /* 0x000fe20000000004 */
[----:B0-----:R-:W-:Y:S06]  /*1000*/  @!P0 BRA `(.L_x_33) ;  /* 0x0000000000188947 */ /* 0x001fec0003800000 */
[----:B------:R-:W0:Y:S01]  /*1010*/  LDCU UR5, c[0x0][0x4d8] ;  /* 0x00009b00ff0577ac */ /* 0x000e220008000800 */
[----:B------:R-:W-:Y:S01]  /*1020*/  IMAD.MOV.U32 R2, RZ, RZ, R33 ;  /* 0x000000ffff027224 */ /* 0x000fe200078e0021 */
[----:B------:R-:W-:Y:S01]  /*1030*/  MOV R11, 0x1060 ;  /* 0x00001060000b7802 */ /* 0x000fe20000000f00 */
[----:B0-----:R-:W-:-:S07]  /*1040*/  IMAD.U32 R0, RZ, RZ, UR5 ;  /* 0x00000005ff007e24 */ /* 0x001fce000f8e00ff */
[----:B---34-:R-:W-:Y:S05]  /*1050*/  CALL.REL.NOINC `($__internal_2_$__cuda_sm3x_div_rn_noftz_f32_slowpath) ;  /* 0x0000009c00ac7944 */ /* 0x018fea0003c00000 */
[----:B------:R-:W-:-:S07]  /*1060*/  MOV R11, R0 ;  /* 0x00000000000b7202 */ /* 0x000fce0000000f00 */
.L_x_33:
[----:B------:R-:W-:Y:S05]  /*1070*/  BSYNC.RECONVERGENT B5 ;  /* 0x0000000000057941 */ /* 0x000fea0003800200 */
.L_x_32:
[----:B---3--:R-:W-:-:S04]  /*1080*/  IMAD.WIDE R30, R13, 0x4, R28 ;  /* 0x000000040d1e7825 */ /* 0x008fc800078e021c */
[--C-:B------:R-:W-:Y:S01]  /*1090*/  IMAD.WIDE R32, R12, 0x4, R20.reuse ;  /* 0x000000040c207825 */ /* 0x100fe200078e0214 */
        /* <DEDUP_REMOVED lines=15> */
[----:B------:R-:W-:Y:S01]  /*1190*/  IMAD.MOV.U32 R2, RZ, RZ, R37 ;  /* 0x000000ffff027224 */ /* 0x000fe200078e0025 */
[----:B------:R-:W-:Y:S01]  /*11a0*/  MOV R11, 0x11d0 ;  /* 0x000011d0000b7802 */ /* 0x000fe20000000f00 */
[----:B0-----:R-:W-:-:S07]  /*11b0*/  IMAD.U32 R0, RZ, RZ, UR5 ;  /* 0x00000005ff007e24 */ /* 0x001fce000f8e00ff */
[----:B----4-:R-:W-:Y:S05]  /*11c0*/  CALL.REL.NOINC `($__internal_2_$__cuda_sm3x_div_rn_noftz_f32_slowpath) ;  /* 0x0000009c00507944 */ /* 0x010fea0003c00000 */
[----:B------:R-:W-:-:S07]  /*11d0*/  MOV R35, R0 ;  /* 0x0000000000237202 */ /* 0x000fce0000000f00 */
.L_x_35:
[----:B------:R-:W-:Y:S05]  /*11e0*/  BSYNC.RECONVERGENT B5 ;  /* 0x0000000000057941 */ /* 0x000fea0003800200 */
.L_x_34:
[----:B----4-:R-:W-:-:S04]  /*11f0*/  IMAD.WIDE R2, R13, 0x4, R26 ;  /* 0x000000040d027825 */ /* 0x010fc800078e021a */
        /* <DEDUP_REMOVED lines=19> */
[----:B------:R-:W-:Y:S05]  /*1330*/  CALL.REL.NOINC `($__internal_2_$__cuda_sm3x_div_rn_noftz_f32_slowpath) ;  /* 0x0000009800f47944 */ /* 0x000fea0003c00000 */
.L_x_37:
[----:B------:R-:W-:Y:S05]  /*1340*/  BSYNC.RECONVERGENT B5 ;  /* 0x0000000000057941 */ /* 0x000fea0003800200 */
.L_x_36:
[----:B------:R-:W-:-:S05]  /*1350*/  IMAD.WIDE R2, R13, 0x4, R24 ;  /* 0x000000040d027825 */ /* 0x000fca00078e0218 */
[----:B------:R1:W-:Y:S02]  /*1360*/  STG.E desc[UR6][R2.64], R0 ;  /* 0x0000000002007986 */ /* 0x0003e4000c101906 */
.L_x_31:
[----:B------:R-:W-:Y:S05]  /*1370*/  BSYNC.RECONVERGENT B4 ;  /* 0x0000000000047941 */ /* 0x000fea0003800200 */
.L_x_30:
[----:B------:R-:W-:-:S04]  /*1380*/  IADD3 R14, PT, PT, R14, UR4, RZ ;  /* 0x000000040e0e7c10 */ /* 0x000fc8000fffe0ff */
[----:B------:R-:W-:-:S13]  /*1390*/  ISETP.GE.AND P0, PT, R14, R6, PT ;  /* 0x000000060e00720c */ /* 0x000fda0003f06270 */
[----:B------:R-:W-:Y:S05]  /*13a0*/  @!P0 BRA `(.L_x_38) ;  /* 0xfffffff400e08947 */ /* 0x000fea000383ffff */
[----:B------:R-:W-:Y:S05]  /*13b0*/  BSYNC.RECONVERGENT B3 ;  /* 0x0000000000037941 */ /* 0x000fea0003800200 */
.L_x_29:
[----:B------:R-:W2:Y:S01]  /*13c0*/  LDC R14, c[0x0][0x388] ;  /* 0x0000e200ff0e7b82 */ /* 0x000ea20000000800 */
[----:B------:R-:W-:Y:S01]  /*13d0*/  BSSY.RECONVERGENT B3, `(.L_x_39) ;  /* 0x000008f000037945 */ /* 0x000fe20003800200 */
[----:B------:R-:W-:-:S06]  /*13e0*/  IMAD.MOV.U32 R13, RZ, RZ, R7 ;  /* 0x000000ffff0d7224 */ /* 0x000fcc00078e0007 */
[----:B------:R-:W1:Y:S08]  /*13f0*/  LDC R5, c[0x0][0x4d8] ;  /* 0x00013600ff057b82 */ /* 0x000e700000000800 */
[----:B------:R-:W1:Y:S08]  /*1400*/  LDC.64 R20, c[0x0][0x390] ;  /* 0x0000e400ff147b82 */ /* 0x000e700000000a00 */
[----:B0-----:R-:W0:Y:S01]  /*1410*/  LDC.64 R18, c[0x0][0x398] ;  /* 0x0000e600ff127b82 */ /* 0x001e220000000a00 */
[----:B--2---:R-:W-:-:S07]  /*1420*/  VIADD R14, R14, 0xffffffff ;  /* 0xffffffff0e0e7836 */ /* 0x004fce0000000000 */
[----:B------:R-:W2:Y:S08]  /*1430*/  LDC.64 R22, c[0x0][0x440] ;  /* 0x00011000ff167b82 */ /* 0x000eb00000000a00 */
[----:B----4-:R-:W4:Y:S08]  /*1440*/  LDC.64 R26, c[0x0][0x460] ;  /* 0x00011800ff1a7b82 */ /* 0x010f300000000a00 */
[----:B-1----:R-:W0:Y:S02]  /*1450*/  LDC.64 R24, c[0x0][0x450] ;  /* 0x00011400ff187b82 */ /* 0x002e240000000a00 */
.L_x_48:
[----:B------:R-:W-:Y:S01]  /*1460*/  IABS R4, R9 ;  /* 0x0000000900047213 */ /* 0x000fe20000000000 */
[----:B-1----:R-:W1:Y:S01]  /*1470*/  LDCU.64 UR8, c[0x0][0x380] ;  /* 0x00007000ff0877ac */ /* 0x002e620008000a00 */
[----:B------:R-:W-:Y:S01]  /*1480*/  IABS R30, R13 ;  /* 0x0000000d001e7213 */ /* 0x000fe20000000000 */
[----:B------:R-:W-:Y:S01]  /*1490*/  BSSY.RECONVERGENT B4, `(.L_x_40) ;  /* 0x000007f000047945 */ /* 0x000fe20003800200 */
[----:B------:R-:W5:Y:S01]  /*14a0*/  I2F.RP R11, R4 ;  /* 0x00000004000b7306 */ /* 0x000f620000209400 */
[----:B------:R-:W-:Y:S02]  /*14b0*/  IABS R0, R10 ;  /* 0x0000000a00007213 */ /* 0x000fe40000000000 */
[----:B------:R-:W-:-:S05]  /*14c0*/  IABS R31, R9 ;  /* 0x00000009001f7213 */ /* 0x000fca0000000000 */
[----:B---3--:R-:W3:Y:S08]  /*14d0*/  I2F.RP R28, R0 ;  /* 0x00000000001c7306 */ /* 0x008ef00000209400 */
[----:B-----5:R-:W5:Y:S08]  /*14e0*/  MUFU.RCP R11, R11 ;  /* 0x0000000b000b7308 */ /* 0x020f700000001000 */
[----:B---3--:R-:W-:Y:S01]  /*14f0*/  MUFU.RCP R28, R28 ;  /* 0x0000001c001c7308 */ /* 0x008fe20000001000 */
[----:B-----5:R-:W-:Y:S01]  /*1500*/  IADD3 R2, PT, PT, R11, 0xffffffe, RZ ;  /* 0x0ffffffe0b027810 */ /* 0x020fe20007ffe0ff */
[----:B------:R-:W-:-:S06]  /*1510*/  IMAD.MOV R11, RZ, RZ, -R31 ;  /* 0x000000ffff0b7224 */ /* 0x000fcc00078e0a1f */
[----:B------:R3:W5:Y:S02]  /*1520*/  F2I.FTZ.U32.TRUNC.NTZ R3, R2 ;  /* 0x0000000200037305 */ /* 0x000764000021f000 */
[----:B---3--:R-:W-:Y:S02]  /*1530*/  IMAD.MOV.U32 R2, RZ, RZ, RZ ;  /* 0x000000ffff027224 */ /* 0x008fe400078e00ff */
[----:B-----5:R-:W-:-:S04]  /*1540*/  IMAD.MOV R29, RZ, RZ, -R3 ;  /* 0x000000ffff1d7224 */ /* 0x020fc800078e0a03 */
[----:B------:R-:W-:-:S04]  /*1550*/  IMAD R29, R29, R4, RZ ;  /* 0x000000041d1d7224 */ /* 0x000fc800078e02ff */
[----:B------:R-:W-:Y:S01]  /*1560*/  IMAD.HI.U32 R12, R3, R29, R2 ;  /* 0x0000001d030c7227 */ /* 0x000fe200078e0002 */
[----:B------:R-:W-:-:S05]  /*1570*/  MOV R3, R30 ;  /* 0x0000001e00037202 */ /* 0x000fca0000000f00 */
[----:B------:R-:W-:Y:S01]  /*1580*/  IMAD.HI.U32 R2, R12, R3, RZ ;  /* 0x000000030c027227 */ /* 0x000fe200078e00ff */
[----:B------:R-:W-:-:S03]  /*1590*/  IADD3 R12, PT, PT, R28, 0xffffffe, RZ ;  /* 0x0ffffffe1c0c7810 */ /* 0x000fc60007ffe0ff */
[----:B------:R-:W-:-:S05]  /*15a0*/  IMAD R3, R2, R11, R3 ;  /* 0x0000000b02037224 */ /* 0x000fca00078e0203 */
[----:B------:R-:W-:-:S13]  /*15b0*/  ISETP.GT.U32.AND P1, PT, R4, R3, PT ;  /* 0x000000030400720c */ /* 0x000fda0003f24070 */
[----:B------:R-:W-:Y:S02]  /*15c0*/  @!P1 IMAD.IADD R3, R3, 0x1, -R4 ;  /* 0x0000000103039824 */ /* 0x000fe400078e0a04 */
[----:B------:R-:W-:Y:S01]  /*15d0*/  @!P1 VIADD R2, R2, 0x1 ;  /* 0x0000000102029836 */ /* 0x000fe20000000000 */
[----:B------:R-:W-:Y:S02]  /*15e0*/  ISETP.NE.AND P1, PT, R9, RZ, PT ;  /* 0x000000ff0900720c */ /* 0x000fe40003f25270 */
[----:B------:R-:W-:Y:S02]  /*15f0*/  ISETP.GE.U32.AND P0, PT, R3, R4, PT ;  /* 0x000000040300720c */ /* 0x000fe40003f06070 */
[----:B------:R-:W-:Y:S01]  /*1600*/  LOP3.LUT R4, R13, R9, RZ, 0x3c, !PT ;  /* 0x000000090d047212 */ /* 0x000fe200078e3cff */
[----:B------:R-:W3:Y:S03]  /*1610*/  F2I.FTZ.U32.TRUNC.NTZ R3, R12 ;  /* 0x0000000c00037305 */ /* 0x000ee6000021f000 */
[----:B------:R-:W-:-:S07]  /*1620*/  ISETP.GE.AND P2, PT, R4, RZ, PT ;  /* 0x000000ff0400720c */ /* 0x000fce0003f46270 */
[----:B------:R-:W-:-:S05]  /*1630*/  @P0 VIADD R2, R2, 0x1 ;  /* 0x0000000102020836 */ /* 0x000fca0000000000 */
[----:B------:R-:W-:Y:S01]  /*1640*/  MOV R11, R2 ;  /* 0x00000002000b7202 */ /* 0x000fe20000000f00 */
[----:B---3--:R-:W-:Y:S01]  /*1650*/  IMAD.MOV R29, RZ, RZ, -R3 ;  /* 0x000000ffff1d7224 */ /* 0x008fe200078e0a03 */
[----:B------:R-:W-:-:S03]  /*1660*/  IABS R2, R10 ;  /* 0x0000000a00027213 */ /* 0x000fc60000000000 */
[----:B------:R-:W-:Y:S01]  /*1670*/  @!P2 IMAD.MOV R11, RZ, RZ, -R11 ;  /* 0x000000ffff0ba224 */ /* 0x000fe200078e0a0b */
[----:B------:R-:W-:Y:S01]  /*1680*/  @!P1 LOP3.LUT R11, RZ, R9, RZ, 0x33, !PT ;  /* 0x00000009ff0b9212 */ /* 0x000fe200078e33ff */
[----:B------:R-:W-:Y:S01]  /*1690*/  IMAD R29, R29, R0, RZ ;  /* 0x000000001d1d7224 */ /* 0x000fe200078e02ff */
[----:B------:R-:W-:Y:S01]  /*16a0*/  IADD3 R12, PT, PT, RZ, -R2, RZ ;  /* 0x80000002ff0c7210 */ /* 0x000fe20007ffe0ff */
[----:B------:R-:W-:Y:S01]  /*16b0*/  IMAD.MOV.U32 R2, RZ, RZ, RZ ;  /* 0x000000ffff027224 */ /* 0x000fe200078e00ff */
[----:B------:R-:W-:-:S03]  /*16c0*/  IABS R4, R11 ;  /* 0x0000000b00047213 */ /* 0x000fc60000000000 */
[----:B------:R-:W-:-:S04]  /*16d0*/  IMAD.HI.U32 R2, R3, R29, R2 ;  /* 0x0000001d03027227 */ /* 0x000fc800078e0002 */
[----:B------:R-:W-:Y:S01]  /*16e0*/  IMAD.MOV.U32 R3, RZ, RZ, R4 ;  /* 0x000000ffff037224 */ /* 0x000fe200078e0004 */
[----:B------:R-:W-:-:S03]  /*16f0*/  MOV R4, R12 ;  /* 0x0000000c00047202 */ /* 0x000fc60000000f00 */
[----:B------:R-:W-:-:S04]  /*1700*/  IMAD.HI.U32 R2, R2, R3, RZ ;  /* 0x0000000302027227 */ /* 0x000fc800078e00ff */
[----:B------:R-:W-:-:S05]  /*1710*/  IMAD R3, R2, R4, R3 ;  /* 0x0000000402037224 */ /* 0x000fca00078e0203 */
[----:B------:R-:W-:-:S13]  /*1720*/  ISETP.GT.U32.AND P1, PT, R0, R3, PT ;  /* 0x000000030000720c */ /* 0x000fda0003f24070 */
[----:B------:R-:W-:Y:S01]  /*1730*/  @!P1 IMAD.IADD R3, R3, 0x1, -R0 ;  /* 0x0000000103039824 */ /* 0x000fe200078e0a00 */
[----:B------:R-:W-:Y:S02]  /*1740*/  @!P1 IADD3 R2, PT, PT, R2, 0x1, RZ ;  /* 0x0000000102029810 */ /* 0x000fe40007ffe0ff */
[----:B------:R-:W-:Y:S02]  /*1750*/  ISETP.NE.AND P1, PT, R10, RZ, PT ;  /* 0x000000ff0a00720c */ /* 0x000fe40003f25270 */
[----:B------:R-:W-:Y:S02]  /*1760*/  ISETP.GE.U32.AND P0, PT, R3, R0, PT ;  /* 0x000000000300720c */ /* 0x000fe40003f06070 */
[----:B------:R-:W-:-:S04]  /*1770*/  LOP3.LUT R0, R11, R10, RZ, 0x3c, !PT ;  /* 0x0000000a0b007212 */ /* 0x000fc800078e3cff */
[----:B------:R-:W-:Y:S02]  /*1780*/  ISETP.GE.AND P2, PT, R0, RZ, PT ;  /* 0x000000ff0000720c */ /* 0x000fe40003f46270 */
[----:B------:R-:W-:-:S05]  /*1790*/  IADD3 R0, PT, PT, -R11, RZ, RZ ;  /* 0x000000ff0b007210 */ /* 0x000fca0007ffe1ff */
[----:B------:R-:W-:-:S06]  /*17a0*/  @P0 VIADD R2, R2, 0x1 ;  /* 0x0000000102020836 */ /* 0x000fcc0000000000 */
[----:B------:R-:W-:Y:S02]  /*17b0*/  @!P2 IADD3 R2, PT, PT, -R2, RZ, RZ ;  /* 0x000000ff0202a210 */ /* 0x000fe40007ffe1ff */
[----:B------:R-:W-:-:S04]  /*17c0*/  @!P1 LOP3.LUT R2, RZ, R10, RZ, 0x33, !PT ;  /* 0x0000000aff029212 */ /* 0x000fc800078e33ff */
[----:B-1----:R-:W-:Y:S01]  /*17d0*/  ISETP.GE.AND P0, PT, R2, UR8, PT ;  /* 0x0000000802007c0c */ /* 0x002fe2000bf06270 */
[----:B------:R-:W-:-:S04]  /*17e0*/  IMAD.MOV R3, RZ, RZ, -R2 ;  /* 0x000000ffff037224 */ /* 0x000fc800078e0a02 */
[----:B------:R-:W-:Y:S02]  /*17f0*/  IMAD R11, R10, R3, R11 ;  /* 0x000000030a0b7224 */ /* 0x000fe400078e020b */
[----:B------:R-:W-:-:S03]  /*1800*/  IMAD R3, R9, R0, R13 ;  /* 0x0000000009037224 */ /* 0x000fc600078e020d */
[----:B------:R-:W-:-:S04]  /*1810*/  ISETP.GE.OR P0, PT, R11, UR9, P0 ;  /* 0x000000090b007c0c */ /* 0x000fc80008706670 */
[----:B------:R-:W-:-:S13]  /*1820*/  ISETP.GE.OR P0, PT, R3, R14, P0 ;  /* 0x0000000e0300720c */ /* 0x000fda0000706670 */
[----:B------:R-:W-:Y:S05]  /*1830*/  @P0 BRA `(.L_x_41) ;  /* 0x0000000400100947 */ /* 0x000fea0003800000 */
[----:B------:R-:W-:-:S04]  /*1840*/  IMAD R12, R10, R2, R11 ;  /* 0x000000020a0c7224 */ /* 0x000fc800078e020b */
[----:B------:R-:W-:-:S04]  /*1850*/  IMAD R12, R9, R12, R3 ;  /* 0x0000000c090c7224 */ /* 0x000fc800078e0203 */
[----:B--2---:R-:W-:-:S05]  /*1860*/  IMAD.WIDE R2, R12, 0x4, R22 ;  /* 0x000000040c027825 */ /* 0x004fca00078e0216 */
[----:B------:R-:W2:Y:S04]  /*1870*/  LDG.E R0, desc[UR6][R2.64] ;  /* 0x0000000602007981 */ /* 0x000ea8000c1e1900 */
[----:B------:R-:W2:Y:S01]  /*1880*/  LDG.E R11, desc[UR6][R2.64+0x4] ;  /* 0x00000406020b7981 */ /* 0x000ea2000c1e1900 */
[----:B------:R-:W1:Y:S01]  /*1890*/  MUFU.RCP R4, R5 ;  /* 0x0000000500047308 */ /* 0x000e620000001000 */
[----:B------:R-:W-:Y:S01]  /*18a0*/  BSSY.RECONVERGENT B5, `(.L_x_42) ;  /* 0x000000f000057945 */ /* 0x000fe20003800200 */
[----:B-1----:R-:W-:Y:S01]  /*18b0*/  FFMA R31, R4, -R5, 1 ;  /* 0x3f800000041f7423 */ /* 0x002fe20000000805 */
[----:B--2---:R-:W-:-:S03]  /*18c0*/  FADD R29, R0, -R11 ;  /* 0x8000000b001d7221 */ /* 0x004fc60000000000 */
[----:B------:R-:W-:Y:S02]  /*18d0*/  FFMA R0, R4, R31, R4 ;  /* 0x0000001f04007223 */ /* 0x000fe40000000004 */
[----:B------:R-:W1:Y:S02]  /*18e0*/  FCHK P0, R29, R5 ;  /* 0x000000051d007302 */ /* 0x000e640000000000 */
[----:B------:R-:W-:-:S04]  /*18f0*/  FFMA R4, R0, R29, RZ ;  /* 0x0000001d00047223 */ /* 0x000fc800000000ff */
[----:B------:R-:W-:-:S04]  /*1900*/  FFMA R11, R4, -R5, R29 ;  /* 0x80000005040b7223 */ /* 0x000fc8000000001d */
[----:B------:R-:W-:Y:S01]  /*1910*/  FFMA R11, R0, R11, R4 ;  /* 0x0000000b000b7223 */ /* 0x000fe20000000004 */
[----:B-1----:R-:W-:Y:S06]  /*1920*/  @!P0 BRA `(.L_x_43) ;  /* 0x0000000000188947 */ /* 0x002fec0003800000 */
[----:B------:R-:W1:Y:S01]  /*1930*/  LDCU UR5, c[0x0][0x4d8] ;  /* 0x00009b00ff0577ac */ /* 0x000e620008000800 */
[----:B------:R-:W-:Y:S01]  /*1940*/  IMAD.MOV.U32 R2, RZ, RZ, R29 ;  /* 0x000000ffff027224 */ /* 0x000fe200078e001d */
[----:B------:R-:W-:Y:S02]  /*1950*/  MOV R11, 0x1980 ;  /* 0x00001980000b7802 */ /* 0x000fe40000000f00 */
[----:B-1----:R-:W-:-:S07]  /*1960*/  MOV R0, UR5 ;  /* 0x0000000500007c02 */ /* 0x002fce0008000f00 */
[----:B0---4-:R-:W-:Y:S05]  /*1970*/  CALL.REL.NOINC `($__internal_2_$__cuda_sm3x_div_rn_noftz_f32_slowpath) ;  /* 0x0000009400647944 */ /* 0x011fea0003c00000 */
[----:B------:R-:W-:-:S07]  /*1980*/  IMAD.MOV.U32 R11, RZ, RZ, R0 ;  /* 0x000000ffff0b7224 */ /* 0x000fce00078e0000 */
.L_x_43:
[----:B------:R-:W-:Y:S05]  /*1990*/  BSYNC.RECONVERGENT B5 ;  /* 0x0000000000057941 */ /* 0x000fea0003800200 */
.L_x_42:
[----:B----4-:R-:W-:-:S04]  /*19a0*/  IMAD.WIDE R2, R12, 0x4, R26 ;  /* 0x000000040c027825 */ /* 0x010fc800078e021a */
[----:B------:R-:W-:Y:S01]  /*19b0*/  IMAD.WIDE R28, R12, 0x4, R20 ;  /* 0x000000040c1c7825 */ /* 0x000fe200078e0214 */
[----:B------:R1:W-:Y:S04]  /*19c0*/  STG.E desc[UR6][R2.64], R11 ;  /* 0x0000000b02007986 */ /* 0x0003e8000c101906 */
[----:B------:R-:W2:Y:S04]  /*19d0*/  LDG.E R0, desc[UR6][R28.64+0x4] ;  /* 0x000004061c007981 */ /* 0x000ea8000c1e1900 */
[----:B------:R-:W2:Y:S01]  /*19e0*/  LDG.E R31, desc[UR6][R28.64] ;  /* 0x000000061c1f7981 */ /* 0x000ea2000c1e1900 */
[----:B------:R-:W3:Y:S01]  /*19f0*/  MUFU.RCP R4, R5 ;  /* 0x0000000500047308 */ /* 0x000ee20000001000 */
[----:B------:R-:W-:Y:S01]  /*1a00*/  BSSY.RECONVERGENT B5, `(.L_x_44) ;  /* 0x000000f000057945 */ /* 0x000fe20003800200 */
[----:B---3--:R-:W-:Y:S01]  /*1a10*/  FFMA R35, R4, -R5, 1 ;  /* 0x3f80000004237423 */ /* 0x008fe20000000805 */
[----:B--2---:R-:W-:-:S03]  /*1a20*/  FADD R33, R0, -R31 ;  /* 0x8000001f00217221 */ /* 0x004fc60000000000 */
[----:B------:R-:W-:Y:S02]  /*1a30*/  FFMA R0, R4, R35, R4 ;  /* 0x0000002304007223 */ /* 0x000fe40000000004 */
[----:B------:R-:W2:Y:S02]  /*1a40*/  FCHK P0, R33, R5 ;  /* 0x0000000521007302 */ /* 0x000ea40000000000 */
[----:B------:R-:W-:-:S04]  /*1a50*/  FFMA R4, R0, R33, RZ ;  /* 0x0000002100047223 */ /* 0x000fc800000000ff */
[----:B------:R-:W-:-:S04]  /*1a60*/  FFMA R31, R4, -R5, R33 ;  /* 0x80000005041f7223 */ /* 0x000fc80000000021 */
[----:B------:R-:W-:Y:S01]  /*1a70*/  FFMA R31, R0, R31, R4 ;  /* 0x0000001f001f7223 */ /* 0x000fe20000000004 */
[----:B-12---:R-:W-:Y:S06]  /*1a80*/  @!P0 BRA `(.L_x_45) ;  /* 0x0000000000188947 */ /* 0x006fec0003800000 */
[----:B------:R-:W1:Y:S01]  /*1a90*/  LDCU UR5, c[0x0][0x4d8] ;  /* 0x00009b00ff0577ac */ /* 0x000e620008000800 */
[----:B------:R-:W-:Y:S02]  /*1aa0*/  MOV R2, R33 ;  /* 0x0000002100027202 */ /* 0x000fe40000000f00 */
[----:B------:R-:W-:Y:S01]  /*1ab0*/  MOV R11, 0x1ae0 ;  /* 0x00001ae0000b7802 */ /* 0x000fe20000000f00 */
[----:B-1----:R-:W-:-:S07]  /*1ac0*/  IMAD.U32 R0, RZ, RZ, UR5 ;  /* 0x00000005ff007e24 */ /* 0x002fce000f8e00ff */
[----:B0-----:R-:W-:Y:S05]  /*1ad0*/  CALL.REL.NOINC `($__internal_2_$__cuda_sm3x_div_rn_noftz_f32_slowpath) ;  /* 0x00000094000c7944 */ /* 0x001fea0003c00000 */
[----:B------:R-:W-:-:S07]  /*1ae0*/  MOV R31, R0 ;  /* 0x00000000001f7202 */ /* 0x000fce0000000f00 */
.L_x_45:
[----:B------:R-:W-:Y:S05]  /*1af0*/  BSYNC.RECONVERGENT B5 ;  /* 0x0000000000057941 */ /* 0x000fea0003800200 */
.L_x_44:
[----:B0-----:R-:W-:-:S04]  /*1b00*/  IMAD.WIDE R2, R12, 0x4, R24 ;  /* 0x000000040c027825 */ /* 0x001fc800078e0218 */
[----:B------:R-:W-:Y:S01]  /*1b10*/  IMAD.WIDE R28, R12, 0x4, R18 ;  /* 0x000000040c1c7825 */ /* 0x000fe200078e0212 */
[----:B------:R0:W-:Y:S04]  /*1b20*/  STG.E desc[UR6][R2.64], R31 ;  /* 0x0000001f02007986 */ /* 0x0001e8000c101906 */
        /* <DEDUP_REMOVED lines=11> */
[----:B01----:R-:W-:Y:S06]  /*1be0*/  @!P0 BRA `(.L_x_47) ;  /* 0x0000000000148947 */ /* 0x003fec0003800000 */
[----:B------:R-:W0:Y:S01]  /*1bf0*/  LDCU UR5, c[0x0][0x4d8] ;  /* 0x00009b00ff0577ac */ /* 0x000e220008000800 */
[----:B------:R-:W-:Y:S01]  /*1c00*/  IMAD.MOV.U32 R2, RZ, RZ, R33 ;  /* 0x000000ffff027224 */ /* 0x000fe200078e0021 */
[----:B------:R-:W-:Y:S02]  /*1c10*/  MOV R11, 0x1c40 ;  /* 0x00001c40000b7802 */ /* 0x000fe40000000f00 */
[----:B0-----:R-:W-:-:S07]  /*1c20*/  MOV R0, UR5 ;  /* 0x0000000500007c02 */ /* 0x001fce0008000f00 */
[----:B------:R-:W-:Y:S05]  /*1c30*/  CALL.REL.NOINC `($__internal_2_$__cuda_sm3x_div_rn_noftz_f32_slowpath) ;  /* 0x0000009000b47944 */ /* 0x000fea0003c00000 */
.L_x_47:
[----:B------:R-:W-:Y:S05]  /*1c40*/  BSYNC.RECONVERGENT B5 ;  /* 0x0000000000057941 */ /* 0x000fea0003800200 */
.L_x_46:
[----:B------:R-:W0:Y:S02]  /*1c50*/  LDC.64 R2, c[0x0][0x458] ;  /* 0x00011600ff027b82 */ /* 0x000e240000000a00 */
[----:B0-----:R-:W-:-:S05]  /*1c60*/  IMAD.WIDE R2, R12, 0x4, R2 ;  /* 0x000000040c027825 */ /* 0x001fca00078e0202 */
[----:B------:R1:W-:Y:S02]  /*1c70*/  STG.E desc[UR6][R2.64], R0 ;  /* 0x0000000002007986 */ /* 0x0003e4000c101906 */
.L_x_41:
[----:B------:R-:W-:Y:S05]  /*1c80*/  BSYNC.RECONVERGENT B4 ;  /* 0x0000000000047941 */ /* 0x000fea0003800200 */
.L_x_40:
[----:B------:R-:W-:-:S05]  /*1c90*/  VIADD R13, R13, UR4 ;  /* 0x000000040d0d7c36 */ /* 0x000fca0008000000 */
[----:B------:R-:W-:-:S13]  /*1ca0*/  ISETP.GE.AND P0, PT, R13, R6, PT ;  /* 0x000000060d00720c */ /* 0x000fda0003f06270 */
[----:B------:R-:W-:Y:S05]  /*1cb0*/  @!P0 BRA `(.L_x_48) ;  /* 0xfffffff400e88947 */ /* 0x000fea000383ffff */
[----:B------:R-:W-:Y:S05]  /*1cc0*/  BSYNC.RECONVERGENT B3 ;  /* 0x0000000000037941 */ /* 0x000fea0003800200 */
.L_x_39:
[----:B------:R-:W3:Y:S01]  /*1cd0*/  I2F.U32.RP R11, UR4 ;  /* 0x00000004000b7d06 */ /* 0x000ee20008209000 */
[----:B------:R-:W-:Y:S01]  /*1ce0*/  IADD3 R5, PT, PT, R7, UR4, RZ ;  /* 0x0000000407057c10 */ /* 0x000fe2000fffe0ff */
[----:B------:R-:W-:Y:S01]  /*1cf0*/  IMAD R13, RZ, RZ, -UR4 ;  /* 0x80000004ff0d7e24 */ /* 0x000fe2000f8e02ff */
[----:B------:R-:W-:Y:S01]  /*1d00*/  ISETP.NE.U32.AND P2, PT, RZ, UR4, PT ;  /* 0x00000004ff007c0c */ /* 0x000fe2000bf45070 */
[----:B------:R-:W-:Y:S01]  /*1d10*/  BSSY.RECONVERGENT B1, `(.L_x_49) ;  /* 0x0000048000017945 */ /* 0x000fe20003800200 */
[----:B------:R-:W-:Y:S01]  /*1d20*/  ISETP.GE.AND P0, PT, R5, R6, PT ;  /* 0x000000060500720c */ /* 0x000fe20003f06270 */
[----:B------:R-:W-:Y:S01]  /*1d30*/  IMAD.MOV.U32 R20, RZ, RZ, R7 ;  /* 0x000000ffff147224 */ /* 0x000fe200078e0007 */
[----:B-1----:R-:W-:Y:S02]  /*1d40*/  VIMNMX R0, PT, PT, R6, R5, !PT ;  /* 0x0000000506007248 */ /* 0x002fe40007fe0100 */
[----:B------:R-:W-:-:S04]  /*1d50*/  SEL R4, RZ, 0x1, P0 ;  /* 0x00000001ff047807 */ /* 0x000fc80000000000 */
[----:B------:R-:W-:Y:S01]  /*1d60*/  IADD3 R0, PT, PT, R0, -R5, -R4 ;  /* 0x8000000500007210 */ /* 0x000fe20007ffe804 */
[----:B---3--:R-:W1:Y:S02]  /*1d70*/  MUFU.RCP R11, R11 ;  /* 0x0000000b000b7308 */ /* 0x008e640000001000 */
[----:B-1----:R-:W-:-:S06]  /*1d80*/  IADD3 R2, PT, PT, R11, 0xffffffe, RZ ;  /* 0x0ffffffe0b027810 */ /* 0x002fcc0007ffe0ff */
[----:B------:R1:W3:Y:S02]  /*1d90*/  F2I.FTZ.U32.TRUNC.NTZ R3, R2 ;  /* 0x0000000200037305 */ /* 0x0002e4000021f000 */
[----:B-1----:R-:W-:Y:S02]  /*1da0*/  IMAD.MOV.U32 R2, RZ, RZ, RZ ;  /* 0x000000ffff027224 */ /* 0x002fe400078e00ff */
[----:B---3--:R-:W-:-:S04]  /*1db0*/  IMAD R13, R13, R3, RZ ;  /* 0x000000030d0d7224 */ /* 0x008fc800078e02ff */
[----:B------:R-:W-:-:S06]  /*1dc0*/  IMAD.HI.U32 R3, R3, R13, R2 ;  /* 0x0000000d03037227 */ /* 0x000fcc00078e0002 */
[----:B------:R-:W-:-:S05]  /*1dd0*/  IMAD.HI.U32 R3, R3, R0, RZ ;  /* 0x0000000003037227 */ /* 0x000fca00078e00ff */
[----:B------:R-:W-:-:S05]  /*1de0*/  IADD3 R5, PT, PT, -R3, RZ, RZ ;  /* 0x000000ff03057210 */ /* 0x000fca0007ffe1ff */
[----:B------:R-:W-:-:S05]  /*1df0*/  IMAD R0, R5, UR4, R0 ;  /* 0x0000000405007c24 */ /* 0x000fca000f8e0200 */
[----:B------:R-:W-:-:S13]  /*1e00*/  ISETP.GE.U32.AND P0, PT, R0, UR4, PT ;  /* 0x0000000400007c0c */ /* 0x000fda000bf06070 */
[----:B------:R-:W-:Y:S01]  /*1e10*/  @P0 VIADD R0, R0, -UR4 ;  /* 0x8000000400000c36 */ /* 0x000fe20008000000 */
[----:B------:R-:W-:-:S04]  /*1e20*/  @P0 IADD3 R3, PT, PT, R3, 0x1, RZ ;  /* 0x0000000103030810 */ /* 0x000fc80007ffe0ff */
[----:B------:R-:W-:-:S13]  /*1e30*/  ISETP.GE.U32.AND P1, PT, R0, UR4, PT ;  /* 0x0000000400007c0c */ /* 0x000fda000bf26070 */
[----:B------:R-:W-:Y:S01]  /*1e40*/  @P1 VIADD R3, R3, 0x1 ;  /* 0x0000000103031836 */ /* 0x000fe20000000000 */
[----:B------:R-:W-:-:S04]  /*1e50*/  @!P2 LOP3.LUT R3, RZ, UR4, RZ, 0x33, !PT ;  /* 0x00000004ff03ac12 */ /* 0x000fc8000f8e33ff */
[----:B------:R-:W-:-:S04]  /*1e60*/  IADD3 R11, PT, PT, R4, R3, RZ ;  /* 0x00000003040b7210 */ /* 0x000fc80007ffe0ff */
[C---:B------:R-:W-:Y:S02]  /*1e70*/  LOP3.LUT R0, R11.reuse, 0x3, RZ, 0xc0, !PT ;  /* 0x000000030b007812 */ /* 0x040fe400078ec0ff */
[----:B------:R-:W-:Y:S02]  /*1e80*/  ISETP.GE.U32.AND P3, PT, R11, 0x3, PT ;  /* 0x000000030b00780c */ /* 0x000fe40003f66070 */
[----:B------:R-:W-:-:S13]  /*1e90*/  ISETP.NE.AND P0, PT, R0, 0x3, PT ;  /* 0x000000030000780c */ /* 0x000fda0003f05270 */
[----:B------:R-:W-:Y:S05]  /*1ea0*/  @!P0 BRA `(.L_x_50) ;  /* 0x0000000000b88947 */ /* 0x000fea0003800000 */
[----:B------:R-:W-:Y:S01]  /*1eb0*/  IABS R0, R9 ;  /* 0x0000000900007213 */ /* 0x000fe20000000000 */
[----:B------:R-:W1:Y:S01]  /*1ec0*/  LDC.64 R2, c[0x0][0x3e0] ;  /* 0x0000f800ff027b82 */ /* 0x000e620000000a00 */
[----:B------:R-:W-:Y:S02]  /*1ed0*/  IADD3 R11, PT, PT, R11, 0x1, RZ ;  /* 0x000000010b0b7810 */ /* 0x000fe40007ffe0ff */
[----:B------:R-:W3:Y:S01]  /*1ee0*/  I2F.RP R20, R0 ;  /* 0x0000000000147306 */ /* 0x000ee20000209400 */
[----:B------:R-:W-:Y:S02]  /*1ef0*/  ISETP.NE.AND P4, PT, R9, RZ, PT ;  /* 0x000000ff0900720c */ /* 0x000fe40003f85270 */
[----:B------:R-:W-:Y:S02]  /*1f00*/  LOP3.LUT R11, R11, 0x3, RZ, 0xc0, !PT ;  /* 0x000000030b0b7812 */ /* 0x000fe400078ec0ff */
[----:B------:R-:W1:Y:S03]  /*1f10*/  LDC.64 R4, c[0x0][0x3d0] ;  /* 0x0000f400ff047b82 */ /* 0x000e660000000a00 */
[----:B------:R-:W-:-:S05]  /*1f20*/  IMAD.MOV R11, RZ, RZ, -R11 ;  /* 0x000000ffff0b7224 */ /* 0x000fca00078e0a0b */
[----:B------:R-:W1:Y:S01]  /*1f30*/  LDC.64 R12, c[0x0][0x3d8] ;  /* 0x0000f600ff0c7b82 */ /* 0x000e620000000a00 */
[----:B---3--:R-:W0:Y:S02]  /*1f40*/  MUFU.RCP R20, R20 ;  /* 0x0000001400147308 */ /* 0x008e240000001000 */
[----:B0-----:R-:W-:Y:S02]  /*1f50*/  IADD3 R18, PT, PT, R20, 0xffffffe, RZ ;  /* 0x0ffffffe14127810 */ /* 0x001fe40007ffe0ff */
[----:B------:R-:W-:-:S04]  /*1f60*/  MOV R20, R7 ;  /* 0x0000000700147202 */ /* 0x000fc80000000f00 */
[----:B------:R0:W3:Y:S02]  /*1f70*/  F2I.FTZ.U32.TRUNC.NTZ R19, R18 ;  /* 0x0000001200137305 */ /* 0x0000e4000021f000 */
[----:B0-----:R-:W-:Y:S02]  /*1f80*/  IMAD.MOV.U32 R18, RZ, RZ, RZ ;  /* 0x000000ffff127224 */ /* 0x001fe400078e00ff */
[----:B---3--:R-:W-:-:S04]  /*1f90*/  IMAD.MOV R21, RZ, RZ, -R19 ;  /* 0x000000ffff157224 */ /* 0x008fc800078e0a13 */
[----:B------:R-:W-:-:S04]  /*1fa0*/  IMAD R21, R21, R0, RZ ;  /* 0x0000000015157224 */ /* 0x000fc800078e02ff */
[----:B----4-:R-:W-:Y:S01]  /*1fb0*/  IMAD.HI.U32 R26, R19, R21, R18 ;  /* 0x00000015131a7227 */ /* 0x010fe200078e0012 */
[----:B-1----:R-:W-:-:S07]  /*1fc0*/  LOP3.LUT R21, RZ, R9, RZ, 0x33, !PT ;  /* 0x00000009ff157212 */ /* 0x002fce00078e33ff */
.L_x_51:
[----:B-1----:R-:W-:Y:S02]  /*1fd0*/  IABS R18, R9 ;  /* 0x0000000900127213 */ /* 0x002fe40000000000 */
[----:B------:R-:W-:Y:S02]  /*1fe0*/  IABS R19, R20 ;  /* 0x0000001400137213 */ /* 0x000fe40000000000 */
[----:B--2---:R-:W-:Y:S02]  /*1ff0*/  IADD3 R22, PT, PT, RZ, -R18, RZ ;  /* 0x80000012ff167210 */ /* 0x004fe40007ffe0ff */
[----:B------:R-:W-:Y:S01]  /*2000*/  IADD3 R11, PT, PT, R11, 0x1, RZ ;  /* 0x000000010b0b7810 */ /* 0x000fe20007ffe0ff */
[----:B------:R-:W-:-:S04]  /*2010*/  IMAD.HI.U32 R18, R26, R19, RZ ;  /* 0x000000131a127227 */ /* 0x000fc800078e00ff */
[----:B------:R-:W-:Y:S01]  /*2020*/  IMAD R19, R18, R22, R19 ;  /* 0x0000001612137224 */ /* 0x000fe200078e0213 */
[----:B------:R-:W-:-:S04]  /*2030*/  IABS R22, R9 ;  /* 0x0000000900167213 */ /* 0x000fc80000000000 */
[----:B------:R-:W-:-:S13]  /*2040*/  ISETP.GT.U32.AND P1, PT, R0, R19, PT ;  /* 0x000000130000720c */ /* 0x000fda0003f24070 */
[----:B------:R-:W-:Y:S01]  /*2050*/  @!P1 IMAD.IADD R19, R19, 0x1, -R22 ;  /* 0x0000000113139824 */ /* 0x000fe200078e0a16 */
[----:B------:R-:W-:-:S04]  /*2060*/  @!P1 IADD3 R18, PT, PT, R18, 0x1, RZ ;  /* 0x0000000112129810 */ /* 0x000fc80007ffe0ff */
[----:B------:R-:W-:Y:S02]  /*2070*/  ISETP.GE.U32.AND P0, PT, R19, R0, PT ;  /* 0x000000001300720c */ /* 0x000fe40003f06070 */
[----:B------:R-:W-:-:S04]  /*2080*/  LOP3.LUT R19, R20, R9, RZ, 0x3c, !PT ;  /* 0x0000000914137212 */ /* 0x000fc800078e3cff */
[----:B------:R-:W-:-:S07]  /*2090*/  ISETP.GE.AND P2, PT, R19, RZ, PT ;  /* 0x000000ff1300720c */ /* 0x000fce0003f46270 */
[----:B------:R-:W-:Y:S01]  /*20a0*/  @P0 VIADD R18, R18, 0x1 ;  /* 0x0000000112120836 */ /* 0x000fe20000000000 */
[----:B------:R-:W-:-:S05]  /*20b0*/  ISETP.NE.AND P0, PT, R11, RZ, PT ;  /* 0x000000ff0b00720c */ /* 0x000fca0003f05270 */
[----:B------:R-:W-:-:S04]  /*20c0*/  @!P2 IADD3 R18, PT, PT, -R18, RZ, RZ ;  /* 0x000000ff1212a210 */ /* 0x000fc80007ffe1ff */
[----:B------:R-:W-:-:S05]  /*20d0*/  SEL R18, R21, R18, !P4 ;  /* 0x0000001215127207 */ /* 0x000fca0006000000 */
[----:B------:R-:W-:-:S04]  /*20e0*/  IMAD.MOV R19, RZ, RZ, -R18 ;  /* 0x000000ffff137224 */ /* 0x000fc800078e0a12 */
[C---:B------:R-:W-:Y:S02]  /*20f0*/  IMAD R19, R9.reuse, R19, R20 ;  /* 0x0000001309137224 */ /* 0x040fe400078e0214 */
[----:B------:R-:W-:Y:S02]  /*2100*/  VIADD R20, R20, UR4 ;  /* 0x0000000414147c36 */ /* 0x000fe40008000000 */
[----:B------:R-:W-:-:S04]  /*2110*/  IMAD R25, R9, R18, R19 ;  /* 0x0000001209197224 */ /* 0x000fc800078e0213 */
[----:B------:R-:W-:-:S04]  /*2120*/  IMAD.WIDE R18, R25, 0x4, R2 ;  /* 0x0000000419127825 */ /* 0x000fc800078e0202 */
[C---:B------:R-:W-:Y:S01]  /*2130*/  IMAD.WIDE R22, R25.reuse, 0x4, R4 ;  /* 0x0000000419167825 */ /* 0x040fe200078e0204 */
[----:B------:R1:W-:Y:S03]  /*2140*/  STG.E desc[UR6][R18.64], RZ ;  /* 0x000000ff12007986 */ /* 0x0003e6000c101906 */
[----:B------:R-:W-:Y:S01]  /*2150*/  IMAD.WIDE R24, R25, 0x4, R12 ;  /* 0x0000000419187825 */ /* 0x000fe200078e020c */
[----:B------:R1:W-:Y:S04]  /*2160*/  STG.E desc[UR6][R22.64], RZ ;  /* 0x000000ff16007986 */ /* 0x0003e8000c101906 */
[----:B------:R1:W-:Y:S01]  /*2170*/  STG.E desc[UR6][R24.64], RZ ;  /* 0x000000ff18007986 */ /* 0x0003e2000c101906 */
[----:B------:R-:W-:Y:S05]  /*2180*/  @P0 BRA `(.L_x_51) ;  /* 0xfffffffc00900947 */ /* 0x000fea000383ffff */
.L_x_50:
[----:B------:R-:W-:Y:S05]  /*2190*/  BSYNC.RECONVERGENT B1 ;  /* 0x0000000000017941 */ /* 0x000fea0003800200 */
.L_x_49:
[----:B------:R-:W-:Y:S01]  /*21a0*/  BSSY.RECONVERGENT B1, `(.L_x_52) ;  /* 0x000007b000017945 */ /* 0x000fe20003800200 */
[----:B------:R-:W-:-:S03]  /*21b0*/  MOV R0, R7 ;  /* 0x0000000700007202 */ /* 0x000fc60000000f00 */
[----:B------:R-:W-:Y:S05]  /*21c0*/  @!P3 BRA `(.L_x_53) ;  /* 0x0000000400e0b947 */ /* 0x000fea0003800000 */
[----:B------:R-:W-:Y:S01]  /*21d0*/  IABS R11, R9 ;  /* 0x00000009000b7213 */ /* 0x000fe20000000000 */
[----:B------:R-:W3:Y:S01]  /*21e0*/  LDC.64 R2, c[0x0][0x3e0] ;  /* 0x0000f800ff027b82 */ /* 0x000ee20000000a00 */
[----:B------:R-:W-:Y:S02]  /*21f0*/  BSSY.RECONVERGENT B2, `(.L_x_54) ;  /* 0x0000074000027945 */ /* 0x000fe40003800200 */
[----:B------:R-:W5:Y:S05]  /*2200*/  I2F.RP R21, R11 ;  /* 0x0000000b00157306 */ /* 0x000f6a0000209400 */
[----:B------:R-:W2:Y:S08]  /*2210*/  LDC.64 R4, c[0x0][0x3d0] ;  /* 0x0000f400ff047b82 */ /* 0x000eb00000000a00 */
[----:B------:R-:W3:Y:S01]  /*2220*/  LDC.64 R12, c[0x0][0x3d8] ;  /* 0x0000f600ff0c7b82 */ /* 0x000ee20000000a00 */
[----:B-----5:R-:W0:Y:S02]  /*2230*/  MUFU.RCP R21, R21 ;  /* 0x0000001500157308 */ /* 0x020e240000001000 */
[----:B01----:R-:W-:-:S06]  /*2240*/  VIADD R18, R21, 0xffffffe ;  /* 0x0ffffffe15127836 */ /* 0x003fcc0000000000 */
[----:B------:R0:W1:Y:S02]  /*2250*/  F2I.FTZ.U32.TRUNC.NTZ R19, R18 ;  /* 0x0000001200137305 */ /* 0x000064000021f000 */
[----:B0-----:R-:W-:Y:S01]  /*2260*/  IMAD.MOV.U32 R18, RZ, RZ, RZ ;  /* 0x000000ffff127224 */ /* 0x001fe200078e00ff */
[----:B-1----:R-:W-:-:S05]  /*2270*/  IADD3 R0, PT, PT, RZ, -R19, RZ ;  /* 0x80000013ff007210 */ /* 0x002fca0007ffe0ff */
[----:B--2---:R-:W-:-:S04]  /*2280*/  IMAD R23, R0, R11, RZ ;  /* 0x0000000b00177224 */ /* 0x004fc800078e02ff */
[----:B---3--:R-:W-:-:S07]  /*2290*/  IMAD.HI.U32 R0, R19, R23, R18 ;  /* 0x0000001713007227 */ /* 0x008fce00078e0012 */
.L_x_55:
[-C--:B------:R-:W-:Y:S02]  /*22a0*/  IABS R21, R9.reuse ;  /* 0x0000000900157213 */ /* 0x080fe40000000000 */
[----:B------:R-:W-:Y:S02]  /*22b0*/  IABS R22, R9 ;  /* 0x0000000900167213 */ /* 0x000fe40000000000 */
[----:B------:R-:W0:Y:S01]  /*22c0*/  I2F.RP R24, R21 ;  /* 0x0000001500187306 */ /* 0x000e220000209400 */
[----:B------:R-:W-:Y:S02]  /*22d0*/  IABS R23, R20 ;  /* 0x0000001400177213 */ /* 0x000fe40000000000 */
[----:B------:R-:W-:-:S03]  /*22e0*/  IMAD.MOV R34, RZ, RZ, -R22 ;  /* 0x000000ffff227224 */ /* 0x000fc600078e0a16 */
[----:B------:R-:W-:-:S04]  /*22f0*/  IMAD.HI.U32 R22, R0, R23, RZ ;  /* 0x0000001700167227 */ /* 0x000fc800078e00ff */
[----:B------:R-:W-:Y:S01]  /*2300*/  IMAD R28, R22, R34, R23 ;  /* 0x00000022161c7224 */ /* 0x000fe200078e0217 */
[----:B0-----:R-:W0:Y:S04]  /*2310*/  MUFU.RCP R24, R24 ;  /* 0x0000001800187308 */ /* 0x001e280000001000 */
[----:B------:R-:W-:-:S13]  /*2320*/  ISETP.GT.U32.AND P3, PT, R11, R28, PT ;  /* 0x0000001c0b00720c */ /* 0x000fda0003f64070 */
[--C-:B------:R-:W-:Y:S01]  /*2330*/  @!P3 IMAD.IADD R28, R28, 0x1, -R21.reuse ;  /* 0x000000011c1cb824 */ /* 0x100fe200078e0a15 */
[----:B------:R-:W-:Y:S02]  /*2340*/  @!P3 IADD3 R22, PT, PT, R22, 0x1, RZ ;  /* 0x000000011616b810 */ /* 0x000fe40007ffe0ff */
[----:B0-----:R-:W-:Y:S01]  /*2350*/  IADD3 R18, PT, PT, R24, 0xffffffe, RZ ;  /* 0x0ffffffe18127810 */ /* 0x001fe20007ffe0ff */
[----:B------:R-:W-:Y:S01]  /*2360*/  VIADD R24, R20, UR4 ;  /* 0x0000000414187c36 */ /* 0x000fe20008000000 */
[----:B------:R-:W-:Y:S01]  /*2370*/  ISETP.GE.U32.AND P0, PT, R28, R11, PT ;  /* 0x0000000b1c00720c */ /* 0x000fe20003f06070 */
[----:B------:R-:W-:Y:S01]  /*2380*/  IMAD.MOV.U32 R11, RZ, RZ, R21 ;  /* 0x000000ffff0b7224 */ /* 0x000fe200078e0015 */
[----:B------:R0:W1:Y:S01]  /*2390*/  F2I.FTZ.U32.TRUNC.NTZ R19, R18 ;  /* 0x0000001200137305 */ /* 0x000062000021f000 */
[----:B----4-:R-:W-:Y:S01]  /*23a0*/  VIADD R26, R24, UR4 ;  /* 0x00000004181a7c36 */ /* 0x010fe20008000000 */
[----:B------:R-:W-:-:S04]  /*23b0*/  IABS R25, R24 ;  /* 0x0000001800197213 */ /* 0x000fc80000000000 */
[----:B------:R-:W-:Y:S01]  /*23c0*/  IABS R30, R26 ;  /* 0x0000001a001e7213 */ /* 0x000fe20000000000 */
[----:B0-----:R-:W-:-:S04]  /*23d0*/  HFMA2 R18, -RZ, RZ, 0, 0 ;  /* 0x00000000ff127431 */ /* 0x001fc800000001ff */
[----:B------:R-:W-:Y:S02]  /*23e0*/  @P0 IADD3 R22, PT, PT, R22, 0x1, RZ ;  /* 0x0000000116160810 */ /* 0x000fe40007ffe0ff */
[----:B------:R-:W-:Y:S02]  /*23f0*/  ISETP.NE.AND P0, PT, R9, RZ, PT ;  /* 0x000000ff0900720c */ /* 0x000fe40003f05270 */
[----:B-1----:R-:W-:-:S05]  /*2400*/  IADD3 R0, PT, PT, RZ, -R19, RZ ;  /* 0x80000013ff007210 */ /* 0x002fca0007ffe0ff */
[----:B------:R-:W-:-:S04]  /*2410*/  IMAD R23, R0, R21, RZ ;  /* 0x0000001500177224 */ /* 0x000fc800078e02ff */
[----:B------:R-:W-:Y:S01]  /*2420*/  IMAD.HI.U32 R0, R19, R23, R18 ;  /* 0x0000001713007227 */ /* 0x000fe200078e0012 */
[----:B------:R-:W-:Y:S02]  /*2430*/  MOV R19, R25 ;  /* 0x0000001900137202 */ /* 0x000fe40000000f00 */
[----:B------:R-:W-:Y:S02]  /*2440*/  IADD3 R18, PT, PT, R26, UR4, RZ ;  /* 0x000000041a127c10 */ /* 0x000fe4000fffe0ff */
[----:B------:R-:W-:Y:S01]  /*2450*/  LOP3.LUT R25, R20, R9, RZ, 0x3c, !PT ;  /* 0x0000000914197212 */ /* 0x000fe200078e3cff */
[----:B------:R-:W-:Y:S01]  /*2460*/  IMAD.HI.U32 R23, R0, R19, RZ ;  /* 0x0000001300177227 */ /* 0x000fe200078e00ff */
[----:B------:R-:W-:Y:S02]  /*2470*/  IABS R32, R18 ;  /* 0x0000001200207213 */ /* 0x000fe40000000000 */
[----:B------:R-:W-:Y:S01]  /*2480*/  ISETP.GE.AND P1, PT, R25, RZ, PT ;  /* 0x000000ff1900720c */ /* 0x000fe20003f26270 */
[----:B------:R-:W-:Y:S01]  /*2490*/  IMAD R28, R23, R34, R19 ;  /* 0x00000022171c7224 */ /* 0x000fe200078e0213 */
[----:B------:R-:W-:Y:S01]  /*24a0*/  LOP3.LUT R25, R24, R9, RZ, 0x3c, !PT ;  /* 0x0000000918197212 */ /* 0x000fe200078e3cff */
[----:B------:R-:W-:-:S03]  /*24b0*/  IMAD.HI.U32 R27, R0, R30, RZ ;  /* 0x0000001e001b7227 */ /* 0x000fc600078e00ff */
[----:B------:R-:W-:Y:S01]  /*24c0*/  ISETP.GT.U32.AND P6, PT, R11, R28, PT ;  /* 0x0000001c0b00720c */ /* 0x000fe20003fc4070 */
[----:B------:R-:W-:Y:S01]  /*24d0*/  IMAD.HI.U32 R19, R0, R32, RZ ;  /* 0x0000002000137227 */ /* 0x000fe200078e00ff */
[----:B------:R-:W-:Y:S02]  /*24e0*/  ISETP.GE.AND P3, PT, R25, RZ, PT ;  /* 0x000000ff1900720c */ /* 0x000fe40003f66270 */
[----:B------:R-:W-:Y:S01]  /*24f0*/  LOP3.LUT R25, R26, R9, RZ, 0x3c, !PT ;  /* 0x000000091a197212 */ /* 0x000fe200078e3cff */
[-C--:B------:R-:W-:Y:S02]  /*2500*/  IMAD R30, R27, R34.reuse, R30 ;  /* 0x000000221b1e7224 */ /* 0x080fe400078e021e */
[----:B------:R-:W-:Y:S01]  /*2510*/  IMAD R32, R19, R34, R32 ;  /* 0x0000002213207224 */ /* 0x000fe200078e0220 */
[----:B------:R-:W-:Y:S02]  /*2520*/  @!P1 IADD3 R22, PT, PT, -R22, RZ, RZ ;  /* 0x000000ff16169210 */ /* 0x000fe40007ffe1ff */
[----:B------:R-:W-:-:S02]  /*2530*/  ISETP.GT.U32.AND P2, PT, R11, R30, PT ;  /* 0x0000001e0b00720c */ /* 0x000fc40003f44070 */
[----:B------:R-:W-:Y:S01]  /*2540*/  ISETP.GT.U32.AND P4, PT, R11, R32, PT ;  /* 0x000000200b00720c */ /* 0x000fe20003f84070 */
[--C-:B------:R-:W-:Y:S01]  /*2550*/  @!P6 IMAD.IADD R28, R28, 0x1, -R21.reuse ;  /* 0x000000011c1ce824 */ /* 0x100fe200078e0a15 */
[----:B------:R-:W-:Y:S02]  /*2560*/  @!P6 IADD3 R23, PT, PT, R23, 0x1, RZ ;  /* 0x000000011717e810 */ /* 0x000fe40007ffe0ff */
[----:B------:R-:W-:Y:S02]  /*2570*/  LOP3.LUT R34, RZ, R9, RZ, 0x33, !PT ;  /* 0x00000009ff227212 */ /* 0x000fe400078e33ff */
[----:B------:R-:W-:Y:S02]  /*2580*/  ISETP.GE.U32.AND P5, PT, R28, R11, PT ;  /* 0x0000000b1c00720c */ /* 0x000fe40003fa6070 */
[----:B------:R-:W-:Y:S02]  /*2590*/  LOP3.LUT R28, R18, R9, RZ, 0x3c, !PT ;  /* 0x00000009121c7212 */ /* 0x000fe400078e3cff */
[----:B------:R-:W-:Y:S01]  /*25a0*/  SEL R22, R34, R22, !P0 ;  /* 0x0000001622167207 */ /* 0x000fe20004000000 */
[----:B------:R-:W-:-:S02]  /*25b0*/  @!P2 IMAD.IADD R30, R30, 0x1, -R21 ;  /* 0x000000011e1ea824 */ /* 0x000fc400078e0a15 */
[----:B------:R-:W-:Y:S02]  /*25c0*/  @!P4 IMAD.IADD R32, R32, 0x1, -R21 ;  /* 0x000000012020c824 */ /* 0x000fe400078e0a15 */
[----:B------:R-:W-:Y:S01]  /*25d0*/  @!P2 VIADD R27, R27, 0x1 ;  /* 0x000000011b1ba836 */ /* 0x000fe20000000000 */
[-C--:B------:R-:W-:Y:S01]  /*25e0*/  ISETP.GE.U32.AND P1, PT, R30, R11.reuse, PT ;  /* 0x0000000b1e00720c */ /* 0x080fe20003f26070 */
[----:B------:R-:W-:Y:S01]  /*25f0*/  @!P4 VIADD R19, R19, 0x1 ;  /* 0x000000011313c836 */ /* 0x000fe20000000000 */
[----:B------:R-:W-:Y:S01]  /*2600*/  ISETP.GE.U32.AND P6, PT, R32, R11, PT ;  /* 0x0000000b2000720c */ /* 0x000fe20003fc6070 */
[----:B------:R-:W-:Y:S01]  /*2610*/  IMAD.MOV R21, RZ, RZ, -R22 ;  /* 0x000000ffff157224 */ /* 0x000fe200078e0a16 */
[----:B------:R-:W-:Y:S02]  /*2620*/  @P5 IADD3 R23, PT, PT, R23, 0x1, RZ ;  /* 0x0000000117175810 */ /* 0x000fe40007ffe0ff */
[----:B------:R-:W-:Y:S01]  /*2630*/  ISETP.GE.AND P5, PT, R25, RZ, PT ;  /* 0x000000ff1900720c */ /* 0x000fe20003fa6270 */
[----:B------:R-:W-:Y:S01]  /*2640*/  IMAD R20, R9, R21, R20 ;  /* 0x0000001509147224 */ /* 0x000fe200078e0214 */
[----:B------:R-:W-:Y:S01]  /*2650*/  ISETP.GE.AND P2, PT, R28, RZ, PT ;  /* 0x000000ff1c00720c */ /* 0x000fe20003f46270 */
[----:B------:R-:W-:-:S02]  /*2660*/  @!P3 IMAD.MOV R23, RZ, RZ, -R23 ;  /* 0x000000ffff17b224 */ /* 0x000fc400078e0a17 */
[----:B------:R-:W-:Y:S02]  /*2670*/  IMAD R25, R9, R22, R20 ;  /* 0x0000001609197224 */ /* 0x000fe400078e0214 */
[----:B------:R-:W-:Y:S02]  /*2680*/  @P1 IADD3 R27, PT, PT, R27, 0x1, RZ ;  /* 0x000000011b1b1810 */ /* 0x000fe40007ffe0ff */
[----:B------:R-:W-:Y:S01]  /*2690*/  @P6 IADD3 R19, PT, PT, R19, 0x1, RZ ;  /* 0x0000000113136810 */ /* 0x000fe20007ffe0ff */
[----:B------:R-:W-:Y:S01]  /*26a0*/  IMAD.WIDE R20, R25, 0x4, R2 ;  /* 0x0000000419147825 */ /* 0x000fe200078e0202 */
[C---:B------:R-:W-:Y:S02]  /*26b0*/  SEL R28, R34.reuse, R23, !P0 ;  /* 0x00000017221c7207 */ /* 0x040fe40004000000 */
[----:B------:R-:W-:Y:S01]  /*26c0*/  @!P5 IADD3 R27, PT, PT, -R27, RZ, RZ ;  /* 0x000000ff1b1bd210 */ /* 0x000fe20007ffe1ff */
[----:B------:R-:W-:Y:S01]  /*26d0*/  IMAD.WIDE R22, R25, 0x4, R4 ;  /* 0x0000000419167825 */ /* 0x000fe200078e0204 */
[----:B------:R0:W-:Y:S02]  /*26e0*/  STG.E desc[UR6][R20.64], RZ ;  /* 0x000000ff14007986 */ /* 0x0001e4000c101906 */
[----:B------:R-:W-:Y:S01]  /*26f0*/  SEL R30, R34, R27, !P0 ;  /* 0x0000001b221e7207 */ /* 0x000fe20004000000 */
[----:B------:R-:W-:Y:S01]  /*2700*/  @!P2 IMAD.MOV R19, RZ, RZ, -R19 ;  /* 0x000000ffff13a224 */ /* 0x000fe200078e0a13 */
[----:B------:R-:W-:Y:S01]  /*2710*/  IADD3 R27, PT, PT, -R28, RZ, RZ ;  /* 0x000000ff1c1b7210 */ /* 0x000fe20007ffe1ff */
[----:B------:R1:W-:Y:S02]  /*2720*/  STG.E desc[UR6][R22.64], RZ ;  /* 0x000000ff16007986 */ /* 0x0003e4000c101906 */
[----:B------:R-:W-:Y:S01]  /*2730*/  IMAD.MOV R29, RZ, RZ, -R30 ;  /* 0x000000ffff1d7224 */ /* 0x000fe200078e0a1e */
[----:B------:R-:W-:Y:S01]  /*2740*/  SEL R32, R34, R19, !P0 ;  /* 0x0000001322207207 */ /* 0x000fe20004000000 */
[----:B------:R-:W-:-:S02]  /*2750*/  IMAD R19, R9, R27, R24 ;  /* 0x0000001b09137224 */ /* 0x000fc400078e0218 */
[C---:B------:R-:W-:Y:S01]  /*2760*/  IMAD R26, R9.reuse, R29, R26 ;  /* 0x0000001d091a7224 */ /* 0x040fe200078e021a */
[----:B------:R-:W-:Y:S01]  /*2770*/  IADD3 R27, PT, PT, -R32, RZ, RZ ;  /* 0x000000ff201b7210 */ /* 0x000fe20007ffe1ff */
[C---:B------:R-:W-:Y:S02]  /*2780*/  IMAD R19, R9.reuse, R28, R19 ;  /* 0x0000001c09137224 */ /* 0x040fe400078e0213 */
[C---:B------:R-:W-:Y:S02]  /*2790*/  IMAD R33, R9.reuse, R30, R26 ;  /* 0x0000001e09217224 */ /* 0x040fe400078e021a */
[----:B------:R-:W-:Y:S02]  /*27a0*/  IMAD R30, R9, R27, R18 ;  /* 0x0000001b091e7224 */ /* 0x000fe400078e0212 */
[----:B------:R-:W-:-:S04]  /*27b0*/  IMAD.WIDE R24, R25, 0x4, R12 ;  /* 0x0000000419187825 */ /* 0x000fc800078e020c */
[C---:B0-----:R-:W-:Y:S01]  /*27c0*/  IMAD.WIDE R20, R19.reuse, 0x4, R2 ;  /* 0x0000000413147825 */ /* 0x041fe200078e0202 */
[----:B------:R0:W-:Y:S03]  /*27d0*/  STG.E desc[UR6][R24.64], RZ ;  /* 0x000000ff18007986 */ /* 0x0001e6000c101906 */
[C---:B------:R-:W-:Y:S01]  /*27e0*/  IMAD.WIDE R26, R19.reuse, 0x4, R4 ;  /* 0x00000004131a7825 */ /* 0x040fe200078e0204 */
[----:B------:R2:W-:Y:S03]  /*27f0*/  STG.E desc[UR6][R20.64], RZ ;  /* 0x000000ff14007986 */ /* 0x0005e6000c101906 */
[----:B------:R-:W-:Y:S01]  /*2800*/  IMAD.WIDE R28, R19, 0x4, R12 ;  /* 0x00000004131c7825 */ /* 0x000fe200078e020c */
[----:B------:R3:W-:Y:S03]  /*2810*/  STG.E desc[UR6][R26.64], RZ ;  /* 0x000000ff1a007986 */ /* 0x0007e6000c101906 */
[----:B------:R-:W-:Y:S01]  /*2820*/  IMAD R37, R9, R32, R30 ;  /* 0x0000002009257224 */ /* 0x000fe200078e021e */
[----:B------:R3:W-:Y:S01]  /*2830*/  STG.E desc[UR6][R28.64], RZ ;  /* 0x000000ff1c007986 */ /* 0x0007e2000c101906 */
[----:B------:R-:W-:-:S04]  /*2840*/  IMAD.WIDE R30, R33, 0x4, R2 ;  /* 0x00000004211e7825 */ /* 0x000fc800078e0202 */
[C---:B-1----:R-:W-:Y:S01]  /*2850*/  IMAD.WIDE R22, R33.reuse, 0x4, R4 ;  /* 0x0000000421167825 */ /* 0x042fe200078e0204 */
[----:B------:R3:W-:Y:S03]  /*2860*/  STG.E desc[UR6][R30.64], RZ ;  /* 0x000000ff1e007986 */ /* 0x0007e6000c101906 */
[----:B0-----:R-:W-:Y:S01]  /*2870*/  IMAD.WIDE R24, R33, 0x4, R12 ;  /* 0x0000000421187825 */ /* 0x001fe200078e020c */
[----:B------:R3:W-:Y:S03]  /*2880*/  STG.E desc[UR6][R22.64], RZ ;  /* 0x000000ff16007986 */ /* 0x0007e6000c101906 */
[C---:B------:R-:W-:Y:S01]  /*2890*/  IMAD.WIDE R32, R37.reuse, 0x4, R2 ;  /* 0x0000000425207825 */ /* 0x040fe200078e0202 */
[----:B------:R3:W-:Y:S03]  /*28a0*/  STG.E desc[UR6][R24.64], RZ ;  /* 0x000000ff18007986 */ /* 0x0007e6000c101906 */
[C---:B------:R-:W-:Y:S01]  /*28b0*/  IMAD.WIDE R34, R37.reuse, 0x4, R4 ;  /* 0x0000000425227825 */ /* 0x040fe200078e0204 */
[----:B------:R3:W-:Y:S03]  /*28c0*/  STG.E desc[UR6][R32.64], RZ ;  /* 0x000000ff20007986 */ /* 0x0007e6000c101906 */
[----:B------:R-:W-:Y:S01]  /*28d0*/  IMAD.WIDE R36, R37, 0x4, R12 ;  /* 0x0000000425247825 */ /* 0x000fe200078e020c */
[----:B------:R3:W-:Y:S03]  /*28e0*/  STG.E desc[UR6][R34.64], RZ ;  /* 0x000000ff22007986 */ /* 0x0007e6000c101906 */
[----:B--2---:R-:W-:Y:S01]  /*28f0*/  VIADD R20, R18, UR4 ;  /* 0x0000000412147c36 */ /* 0x004fe20008000000 */
[----:B------:R3:W-:Y:S04]  /*2900*/  STG.E desc[UR6][R36.64], RZ ;  /* 0x000000ff24007986 */ /* 0x0007e8000c101906 */
[----:B------:R-:W-:-:S13]  /*2910*/  ISETP.GE.AND P0, PT, R20, R6, PT ;  /* 0x000000061400720c */ /* 0x000fda0003f06270 */
[----:B---3--:R-:W-:Y:S05]  /*2920*/  @!P0 BRA `(.L_x_55) ;  /* 0xfffffff8005c8947 */ /* 0x008fea000383ffff */
[----:B------:R-:W-:Y:S05]  /*2930*/  BSYNC.RECONVERGENT B2 ;  /* 0x0000000000027941 */ /* 0x000fea0003800200 */
.L_x_54:
[----:B------:R-:W-:-:S07]  /*2940*/  MOV R0, R7 ;  /* 0x0000000700007202 */ /* 0x000fce0000000f00 */
.L_x_53:
[----:B------:R-:W-:Y:S05]  /*2950*/  BSYNC.RECONVERGENT B1 ;  /* 0x0000000000017941 */ /* 0x000fea0003800200 */
.L_x_52:
[----:B------:R-:W-:Y:S01]  /*2960*/  IABS R11, R9 ;  /* 0x00000009000b7213 */ /* 0x000fe20000000000 */
[----:B------:R-:W3:Y:S01]  /*2970*/  LDC.64 R2, c[0x0][0x3e0] ;  /* 0x0000f800ff027b82 */ /* 0x000ee20000000a00 */
[----:B------:R-:W-:Y:S02]  /*2980*/  BSSY.RECONVERGENT B1, `(.L_x_56) ;  /* 0x0000076000017945 */ /* 0x000fe40003800200 */
[----:B01----:R-:W0:Y:S05]  /*2990*/  I2F.RP R18, R11 ;  /* 0x0000000b00127306 */ /* 0x003e2a0000209400 */
[----:B------:R-:W1:Y:S08]  /*29a0*/  LDC.64 R4, c[0x0][0x410] ;  /* 0x00010400ff047b82 */ /* 0x000e700000000a00 */
[----:B------:R-:W1:Y:S01]  /*29b0*/  LDC.64 R12, c[0x0][0x3b0] ;  /* 0x0000ec00ff0c7b82 */ /* 0x000e620000000a00 */
[----:B0-----:R-:W0:Y:S02]  /*29c0*/  MUFU.RCP R18, R18 ;  /* 0x0000001200127308 */ /* 0x001e240000001000 */
[----:B0-----:R-:W-:-:S06]  /*29d0*/  VIADD R21, R18, 0xffffffe ;  /* 0x0ffffffe12157836 */ /* 0x001fcc0000000000 */
[----:B------:R-:W0:Y:S02]  /*29e0*/  F2I.FTZ.U32.TRUNC.NTZ R21, R21 ;  /* 0x0000001500157305 */ /* 0x000e24000021f000 */
[----:B0-----:R-:W-:-:S05]  /*29f0*/  IADD3 R20, PT, PT, RZ, -R21, RZ ;  /* 0x80000015ff147210 */ /* 0x001fca0007ffe0ff */
[----:B------:R-:W-:Y:S02]  /*2a00*/  IMAD R19, R20, R11, RZ ;  /* 0x0000000b14137224 */ /* 0x000fe400078e02ff */
[----:B------:R-:W-:-:S04]  /*2a10*/  IMAD.MOV.U32 R20, RZ, RZ, RZ ;  /* 0x000000ffff147224 */ /* 0x000fc800078e00ff */
[----:B-1-3--:R-:W-:-:S07]  /*2a20*/  IMAD.HI.U32 R20, R21, R19, R20 ;  /* 0x0000001315147227 */ /* 0x00afce00078e0014 */
.L_x_59:
[----:B-1----:R-:W-:Y:S01]  /*2a30*/  IABS R21, R10 ;  /* 0x0000000a00157213 */ /* 0x002fe20000000000 */
[----:B------:R-:W-:Y:S01]  /*2a40*/  BSSY.RECONVERGENT B2, `(.L_x_57) ;  /* 0x0000068000027945 */ /* 0x000fe20003800200 */
[----:B------:R-:W-:Y:S02]  /*2a50*/  IABS R18, R9 ;  /* 0x0000000900127213 */ /* 0x000fe40000000000 */
[----:B--2---:R-:W0:Y:S01]  /*2a60*/  I2F.RP R23, R21 ;  /* 0x0000001500177306 */ /* 0x004e220000209400 */
[----:B------:R-:W-:Y:S02]  /*2a70*/  IABS R19, R0 ;  /* 0x0000000000137213 */ /* 0x000fe40000000000 */
[----:B------:R-:W-:Y:S02]  /*2a80*/  IADD3 R22, PT, PT, RZ, -R18, RZ ;  /* 0x80000012ff167210 */ /* 0x000fe40007ffe0ff */
[----:B------:R-:W-:Y:S01]  /*2a90*/  IABS R24, R10 ;  /* 0x0000000a00187213 */ /* 0x000fe20000000000 */
[----:B------:R-:W-:-:S03]  /*2aa0*/  IMAD.HI.U32 R18, R20, R19, RZ ;  /* 0x0000001314127227 */ /* 0x000fc600078e00ff */
[----:B------:R-:W-:Y:S01]  /*2ab0*/  IADD3 R24, PT, PT, RZ, -R24, RZ ;  /* 0x80000018ff187210 */ /* 0x000fe20007ffe0ff */
[----:B------:R-:W-:Y:S01]  /*2ac0*/  IMAD R22, R18, R22, R19 ;  /* 0x0000001612167224 */ /* 0x000fe200078e0213 */
[----:B------:R-:W-:Y:S01]  /*2ad0*/  IABS R19, R9 ;  /* 0x0000000900137213 */ /* 0x000fe20000000000 */
[----:B0-----:R-:W0:Y:S03]  /*2ae0*/  MUFU.RCP R23, R23 ;  /* 0x0000001700177308 */ /* 0x001e260000001000 */
[----:B------:R-:W-:-:S13]  /*2af0*/  ISETP.GT.U32.AND P1, PT, R11, R22, PT ;  /* 0x000000160b00720c */ /* 0x000fda0003f24070 */
[----:B------:R-:W-:Y:S02]  /*2b00*/  @!P1 IMAD.IADD R22, R22, 0x1, -R19 ;  /* 0x0000000116169824 */ /* 0x000fe400078e0a13 */
[----:B------:R-:W-:Y:S01]  /*2b10*/  @!P1 VIADD R18, R18, 0x1 ;  /* 0x0000000112129836 */ /* 0x000fe20000000000 */
[----:B0-----:R-:W-:Y:S02]  /*2b20*/  IADD3 R19, PT, PT, R23, 0xffffffe, RZ ;  /* 0x0ffffffe17137810 */ /* 0x001fe40007ffe0ff */
[----:B------:R-:W-:Y:S02]  /*2b30*/  ISETP.GE.U32.AND P0, PT, R22, R11, PT ;  /* 0x0000000b1600720c */ /* 0x000fe40003f06070 */
[----:B------:R-:W-:Y:S02]  /*2b40*/  LOP3.LUT R22, R0, R9, RZ, 0x3c, !PT ;  /* 0x0000000900167212 */ /* 0x000fe400078e3cff */
[----:B------:R-:W0:Y:S01]  /*2b50*/  F2I.FTZ.U32.TRUNC.NTZ R19, R19 ;  /* 0x0000001300137305 */ /* 0x000e22000021f000 */
[----:B------:R-:W-:-:S02]  /*2b60*/  ISETP.NE.AND P1, PT, R9, RZ, PT ;  /* 0x000000ff0900720c */ /* 0x000fc40003f25270 */
[----:B------:R-:W-:-:S06]  /*2b70*/  ISETP.GE.AND P2, PT, R22, RZ, PT ;  /* 0x000000ff1600720c */ /* 0x000fcc0003f46270 */
[----:B------:R-:W-:-:S05]  /*2b80*/  @P0 IADD3 R18, PT, PT, R18, 0x1, RZ ;  /* 0x0000000112120810 */ /* 0x000fca0007ffe0ff */
[----:B------:R-:W-:Y:S01]  /*2b90*/  IMAD.MOV.U32 R23, RZ, RZ, R18 ;  /* 0x000000ffff177224 */ /* 0x000fe200078e0012 */
[----:B0-----:R-:W-:-:S03]  /*2ba0*/  IADD3 R18, PT, PT, RZ, -R19, RZ ;  /* 0x80000013ff127210 */ /* 0x001fc60007ffe0ff */
[----:B------:R-:W-:Y:S01]  /*2bb0*/  @!P2 IMAD.MOV R23, RZ, RZ, -R23 ;  /* 0x000000ffff17a224 */ /* 0x000fe200078e0a17 */
[----:B------:R-:W-:Y:S01]  /*2bc0*/  @!P1 LOP3.LUT R23, RZ, R9, RZ, 0x33, !PT ;  /* 0x00000009ff179212 */ /* 0x000fe200078e33ff */
[----:B------:R-:W-:Y:S02]  /*2bd0*/  IMAD R25, R18, R21, RZ ;  /* 0x0000001512197224 */ /* 0x000fe400078e02ff */
[----:B------:R-:W-:Y:S01]  /*2be0*/  IMAD.MOV.U32 R18, RZ, RZ, RZ ;  /* 0x000000ffff127224 */ /* 0x000fe200078e00ff */
[----:B------:R-:W-:-:S03]  /*2bf0*/  IABS R22, R23 ;  /* 0x0000001700167213 */ /* 0x000fc60000000000 */
[----:B------:R-:W-:Y:S01]  /*2c00*/  IMAD.HI.U32 R18, R19, R25, R18 ;  /* 0x0000001913127227 */ /* 0x000fe200078e0012 */
[----:B------:R-:W-:-:S03]  /*2c10*/  MOV R19, R22 ;  /* 0x0000001600137202 */ /* 0x000fc60000000f00 */
[----:B------:R-:W-:Y:S02]  /*2c20*/  IMAD.MOV.U32 R22, RZ, RZ, R24 ;  /* 0x000000ffff167224 */ /* 0x000fe400078e0018 */
[----:B------:R-:W-:-:S04]  /*2c30*/  IMAD.HI.U32 R18, R18, R19, RZ ;  /* 0x0000001312127227 */ /* 0x000fc800078e00ff */
[----:B------:R-:W-:Y:S01]  /*2c40*/  IMAD R22, R18, R22, R19 ;  /* 0x0000001612167224 */ /* 0x000fe200078e0213 */
[----:B------:R-:W-:-:S04]  /*2c50*/  LOP3.LUT R19, R23, R10, RZ, 0x3c, !PT ;  /* 0x0000000a17137212 */ /* 0x000fc800078e3cff */
[----:B------:R-:W-:Y:S02]  /*2c60*/  ISETP.GT.U32.AND P1, PT, R21, R22, PT ;  /* 0x000000161500720c */ /* 0x000fe40003f24070 */
[----:B------:R-:W-:Y:S02]  /*2c70*/  ISETP.GE.AND P2, PT, R19, RZ, PT ;  /* 0x000000ff1300720c */ /* 0x000fe40003f46270 */
[----:B------:R-:W-:-:S09]  /*2c80*/  IADD3 R19, PT, PT, -R23, RZ, RZ ;  /* 0x000000ff17137210 */ /* 0x000fd20007ffe1ff */
[-C--:B------:R-:W-:Y:S01]  /*2c90*/  @!P1 IADD3 R22, PT, PT, R22, -R21.reuse, RZ ;  /* 0x8000001516169210 */ /* 0x080fe20007ffe0ff */
[----:B------:R-:W-:Y:S01]  /*2ca0*/  @!P1 VIADD R18, R18, 0x1 ;  /* 0x0000000112129836 */ /* 0x000fe20000000000 */
[----:B------:R-:W-:Y:S02]  /*2cb0*/  ISETP.NE.AND P1, PT, R10, RZ, PT ;  /* 0x000000ff0a00720c */ /* 0x000fe40003f25270 */
[----:B------:R-:W-:Y:S01]  /*2cc0*/  ISETP.GE.U32.AND P0, PT, R22, R21, PT ;  /* 0x000000151600720c */ /* 0x000fe20003f06070 */
[----:B------:R-:W-:Y:S01]  /*2cd0*/  IMAD R22, R9, R19, R0 ;  /* 0x0000001309167224 */ /* 0x000fe200078e0200 */
[----:B------:R-:W-:-:S11]  /*2ce0*/  IADD3 R0, PT, PT, R0, UR4, RZ ;  /* 0x0000000400007c10 */ /* 0x000fd6000fffe0ff */
[----:B------:R-:W-:Y:S02]  /*2cf0*/  @P0 IADD3 R18, PT, PT, R18, 0x1, RZ ;  /* 0x0000000112120810 */ /* 0x000fe40007ffe0ff */
[----:B------:R-:W-:-:S03]  /*2d00*/  ISETP.NE.AND P0, PT, R22, RZ, PT ;  /* 0x000000ff1600720c */ /* 0x000fc60003f05270 */
[----:B------:R-:W-:Y:S01]  /*2d10*/  @!P2 IMAD.MOV R18, RZ, RZ, -R18 ;  /* 0x000000ffff12a224 */ /* 0x000fe200078e0a12 */
[----:B------:R-:W-:-:S04]  /*2d20*/  @!P1 LOP3.LUT R18, RZ, R10, RZ, 0x33, !PT ;  /* 0x0000000aff129212 */ /* 0x000fc800078e33ff */
[----:B------:R-:W-:Y:S01]  /*2d30*/  ISETP.EQ.OR P0, PT, R18, RZ, !P0 ;  /* 0x000000ff1200720c */ /* 0x000fe20004702670 */
[----:B------:R-:W-:-:S04]  /*2d40*/  IMAD R24, R10, R18, RZ ;  /* 0x000000120a187224 */ /* 0x000fc800078e02ff */
[----:B------:R-:W-:-:S05]  /*2d50*/  IMAD.IADD R19, R23, 0x1, -R24 ;  /* 0x0000000117137824 */ /* 0x000fca00078e0a18 */
[----:B------:R-:W-:-:S04]  /*2d60*/  ISETP.GE.AND P1, PT, R19, R15, PT ;  /* 0x0000000f1300720c */ /* 0x000fc80003f26270 */
[----:B------:R-:W-:-:S04]  /*2d70*/  ISETP.GE.OR P1, PT, R18, R16, P1 ;  /* 0x000000101200720c */ /* 0x000fc80000f26670 */
[----:B------:R-:W-:Y:S02]  /*2d80*/  PLOP3.LUT P0, PT, P1, P0, PT, 0xf8, 0x8f ;  /* 0x00000000008f781c */ /* 0x000fe40000f01f70 */
[----:B------:R-:W-:Y:S02]  /*2d90*/  ISETP.GE.AND P1, PT, R0, R6, PT ;  /* 0x000000060000720c */ /* 0x000fe40003f26270 */
[----:B------:R-:W-:-:S13]  /*2da0*/  ISETP.GE.OR P0, PT, R22, R14, P0 ;  /* 0x0000000e1600720c */ /* 0x000fda0000706670 */
[----:B------:R-:W-:Y:S05]  /*2db0*/  @P0 BRA `(.L_x_58) ;  /* 0x0000000000c00947 */ /* 0x000fea0003800000 */
[----:B------:R-:W-:Y:S01]  /*2dc0*/  IMAD R21, R9, R23, R22 ;  /* 0x0000001709157224 */ /* 0x000fe200078e0216 */
[----:B------:R-:W-:-:S03]  /*2dd0*/  IADD3 R18, PT, PT, R19, R24, -R10 ;  /* 0x0000001813127210 */ /* 0x000fc60007ffe80a */
[----:B------:R-:W-:-:S04]  /*2de0*/  IMAD.WIDE R28, R21, 0x4, R4 ;  /* 0x00000004151c7825 */ /* 0x000fc800078e0204 */
[C---:B------:R-:W-:Y:S02]  /*2df0*/  IMAD R23, R9.reuse, R18, R22 ;  /* 0x0000001209177224 */ /* 0x040fe400078e0216 */
[----:B------:R-:W-:Y:S02]  /*2e00*/  IMAD.WIDE R32, R9, 0x4, R28 ;  /* 0x0000000409207825 */ /* 0x000fe400078e021c */
[----:B------:R-:W2:Y:S02]  /*2e10*/  LDG.E R28, desc[UR6][R28.64] ;  /* 0x000000061c1c7981 */ /* 0x000ea4000c1e1900 */
[----:B------:R-:W-:Y:S02]  /*2e20*/  IMAD.WIDE R18, R23, 0x4, R4 ;  /* 0x0000000417127825 */ /* 0x000fe400078e0204 */
[----:B------:R-:W2:Y:S02]  /*2e30*/  LDG.E R33, desc[UR6][R32.64] ;  /* 0x0000000620217981 */ /* 0x000ea4000c1e1900 */
[----:B------:R-:W-:-:S02]  /*2e40*/  IMAD.WIDE R34, R9, 0x4, R18 ;  /* 0x0000000409227825 */ /* 0x000fc400078e0212 */
[----:B------:R-:W3:Y:S04]  /*2e50*/  LDG.E R19, desc[UR6][R18.64] ;  /* 0x0000000612137981 */ /* 0x000ee8000c1e1900 */
[----:B------:R-:W5:Y:S01]  /*2e60*/  LDG.E R35, desc[UR6][R34.64] ;  /* 0x0000000622237981 */ /* 0x000f62000c1e1900 */
[----:B------:R-:W-:-:S04]  /*2e70*/  IMAD.WIDE R24, R21, 0x4, R12 ;  /* 0x0000000415187825 */ /* 0x000fc800078e020c */
[----:B----4-:R-:W-:-:S04]  /*2e80*/  IMAD.WIDE R26, R21, 0x4, R2 ;  /* 0x00000004151a7825 */ /* 0x010fc800078e0202 */
[----:B------:R-:W-:-:S04]  /*2e90*/  IMAD.WIDE R30, R9, 0x4, R24 ;  /* 0x00000004091e7825 */ /* 0x000fc800078e0218 */
[----:B--2---:R-:W-:Y:S01]  /*2ea0*/  FADD R22, R28, R33 ;  /* 0x000000211c167221 */ /* 0x004fe20000000000 */
[----:B------:R-:W-:Y:S01]  /*2eb0*/  IMAD.WIDE R28, R23, 0x4, R12 ;  /* 0x00000004171c7825 */ /* 0x000fe200078e020c */
[----:B------:R-:W0:Y:S03]  /*2ec0*/  LDC.64 R32, c[0x0][0x3c0] ;  /* 0x0000f000ff207b82 */ /* 0x000e260000000a00 */
[----:B---3--:R-:W-:-:S04]  /*2ed0*/  FADD R22, R22, R19 ;  /* 0x0000001316167221 */ /* 0x008fc80000000000 */
[----:B-----5:R-:W-:Y:S01]  /*2ee0*/  FADD R22, R22, R35 ;  /* 0x0000002316167221 */ /* 0x020fe20000000000 */
[----:B------:R-:W-:Y:S01]  /*2ef0*/  IMAD.WIDE R36, R9, 0x4, R28 ;  /* 0x0000000409247825 */ /* 0x000fe200078e021c */
[----:B------:R-:W1:Y:S03]  /*2f00*/  LDC.64 R34, c[0x0][0x3d0] ;  /* 0x0000f400ff227b82 */ /* 0x000e660000000a00 */
[----:B------:R-:W-:-:S05]  /*2f10*/  FMUL R39, R22, 0.25 ;  /* 0x3e80000016277820 */ /* 0x000fca0000400000 */
[----:B------:R2:W-:Y:S04]  /*2f20*/  STG.E desc[UR6][R26.64], R39 ;  /* 0x000000271a007986 */ /* 0x0005e8000c101906 */
[----:B------:R-:W3:Y:S04]  /*2f30*/  LDG.E R24, desc[UR6][R24.64] ;  /* 0x0000000618187981 */ /* 0x000ee8000c1e1900 */
[----:B------:R-:W3:Y:S04]  /*2f40*/  LDG.E R31, desc[UR6][R30.64] ;  /* 0x000000061e1f7981 */ /* 0x000ee8000c1e1900 */
[----:B------:R-:W4:Y:S04]  /*2f50*/  LDG.E R29, desc[UR6][R28.64] ;  /* 0x000000061c1d7981 */ /* 0x000f28000c1e1900 */
[----:B------:R-:W5:Y:S01]  /*2f60*/  LDG.E R37, desc[UR6][R36.64] ;  /* 0x0000000624257981 */ /* 0x000f62000c1e1900 */
[----:B-1----:R-:W-:-:S04]  /*2f70*/  IMAD.WIDE R34, R21, 0x4, R34 ;  /* 0x0000000415227825 */ /* 0x002fc800078e0222 */
[----:B---3--:R-:W-:-:S04]  /*2f80*/  FADD R18, R24, R31 ;  /* 0x0000001f18127221 */ /* 0x008fc80000000000 */
[----:B----4-:R-:W-:Y:S01]  /*2f90*/  FADD R22, R18, R29 ;  /* 0x0000001d12167221 */ /* 0x010fe20000000000 */
[----:B0-----:R-:W-:-:S04]  /*2fa0*/  IMAD.WIDE R18, R21, 0x4, R32 ;  /* 0x0000000415127825 */ /* 0x001fc800078e0220 */
[----:B-----5:R-:W-:Y:S01]  /*2fb0*/  FADD R22, R22, R37 ;  /* 0x0000002516167221 */ /* 0x020fe20000000000 */
[----:B------:R-:W-:-:S04]  /*2fc0*/  IMAD.WIDE R32, R23, 0x4, R32 ;  /* 0x0000000417207825 */ /* 0x000fc800078e0220 */
[----:B------:R-:W-:Y:S01]  /*2fd0*/  FMUL R31, R22, 0.25 ;  /* 0x3e800000161f7820 */ /* 0x000fe20000400000 */
[C---:B------:R-:W-:Y:S01]  /*2fe0*/  IMAD.WIDE R24, R9.reuse, 0x4, R18 ;  /* 0x0000000409187825 */ /* 0x040fe200078e0212 */
[----:B------:R-:W0:Y:S03]  /*2ff0*/  LDC.64 R22, c[0x0][0x3d8] ;  /* 0x0000f600ff167b82 */ /* 0x000e260000000a00 */
[----:B------:R1:W-:Y:S01]  /*3000*/  STG.E desc[UR6][R34.64], R31 ;  /* 0x0000001f22007986 */ /* 0x0003e2000c101906 */
[----:B--2---:R-:W-:-:S03]  /*3010*/  IMAD.WIDE R26, R9, 0x4, R32 ;  /* 0x00000004091a7825 */ /* 0x004fc600078e0220 */
[----:B------:R-:W2:Y:S04]  /*3020*/  LDG.E R18, desc[UR6][R18.64] ;  /* 0x0000000612127981 */ /* 0x000ea8000c1e1900 */
[----:B------:R-:W2:Y:S04]  /*3030*/  LDG.E R25, desc[UR6][R24.64] ;  /* 0x0000000618197981 */ /* 0x000ea8000c1e1900 */
[----:B------:R-:W3:Y:S04]  /*3040*/  LDG.E R33, desc[UR6][R32.64] ;  /* 0x0000000620217981 */ /* 0x000ee8000c1e1900 */
[----:B------:R-:W4:Y:S01]  /*3050*/  LDG.E R27, desc[UR6][R26.64] ;  /* 0x000000061a1b7981 */ /* 0x000f22000c1e1900 */
[----:B0-----:R-:W-:-:S04]  /*3060*/  IMAD.WIDE R22, R21, 0x4, R22 ;  /* 0x0000000415167825 */ /* 0x001fc800078e0216 */
[----:B--2---:R-:W-:-:S04]  /*3070*/  FADD R28, R18, R25 ;  /* 0x00000019121c7221 */ /* 0x004fc80000000000 */
[----:B---3--:R-:W-:-:S04]  /*3080*/  FADD R28, R28, R33 ;  /* 0x000000211c1c7221 */ /* 0x008fc80000000000 */
[----:B----4-:R-:W-:-:S04]  /*3090*/  FADD R28, R28, R27 ;  /* 0x0000001b1c1c7221 */ /* 0x010fc80000000000 */
[----:B------:R-:W-:-:S05]  /*30a0*/  FMUL R21, R28, 0.25 ;  /* 0x3e8000001c157820 */ /* 0x000fca0000400000 */
[----:B------:R1:W-:Y:S02]  /*30b0*/  STG.E desc[UR6][R22.64], R21 ;  /* 0x0000001516007986 */ /* 0x0003e4000c101906 */
.L_x_58:
[----:B------:R-:W-:Y:S05]  /*30c0*/  BSYNC.RECONVERGENT B2 ;  /* 0x0000000000027941 */ /* 0x000fea0003800200 */
.L_x_57:
[----:B------:R-:W-:Y:S05]  /*30d0*/  @!P1 BRA `(.L_x_59) ;  /* 0xfffffff800549947 */ /* 0x000fea000383ffff */
[----:B------:R-:W-:Y:S05]  /*30e0*/  BSYNC.RECONVERGENT B1 ;  /* 0x0000000000017941 */ /* 0x000fea0003800200 */
.L_x_56:
[----:B------:R-:W0:Y:S01]  /*30f0*/  LDC.64 R4, c[0x0][0x4c0] ;  /* 0x00013000ff047b82 */ /* 0x000e220000000a00 */
[----:B------:R-:W0:Y:S01]  /*3100*/  LDCU.64 UR8, c[0x0][0x4b8] ;  /* 0x00009700ff0877ac */ /* 0x000e220008000a00 */
[----:B------:R-:W-:Y:S02]  /*3110*/  IMAD.MOV.U32 R13, RZ, RZ, R7 ;  /* 0x000000ffff0d7224 */ /* 0x000fe400078e0007 */
[----:B0-----:R-:W-:Y:S01]  /*3120*/  FMUL R3, R4, UR8 ;  /* 0x0000000804037c20 */ /* 0x001fe20008400000 */
[----:B------:R-:W-:-:S03]  /*3130*/  FMUL R0, R5, UR9 ;  /* 0x0000000905007c20 */ /* 0x000fc60008400000 */
[----:B------:R-:W-:Y:S01]  /*3140*/  FMUL R3, R3, R4 ;  /* 0x0000000403037220 */ /* 0x000fe20000400000 */
[----:B------:R-:W-:-:S03]  /*3150*/  FMUL R0, R0, R5 ;  /* 0x0000000500007220 */ /* 0x000fc60000400000 */
[----:B----4-:R0:W2:Y:S08]  /*3160*/  F2F.F64.F32 R26, R3 ;  /* 0x00000003001a7310 */ /* 0x0100b00000201800 */
[----:B------:R0:W3:Y:S02]  /*3170*/  F2F.F64.F32 R24, R0 ;  /* 0x0000000000187310 */ /* 0x0000e40000201800 */
.L_x_74:
[----:B0-----:R-:W-:Y:S01]  /*3180*/  IABS R5, R9 ;  /* 0x0000000900057213 */ /* 0x001fe20000000000 */
[----:B------:R-:W-:Y:S01]  /*3190*/  BSSY.RECONVERGENT B3, `(.L_x_60) ;  /* 0x0000127000037945 */ /* 0x000fe20003800200 */
[----:B------:R-:W-:Y:S02]  /*31a0*/  IABS R19, R10 ;  /* 0x0000000a00137213 */ /* 0x000fe40000000000 */
[----:B0-----:R-:W0:Y:S01]  /*31b0*/  I2F.RP R0, R5 ;  /* 0x0000000500007306 */ /* 0x001e220000209400 */
[----:B------:R-:W-:Y:S02]  /*31c0*/  IABS R12, R13 ;  /* 0x0000000d000c7213 */ /* 0x000fe40000000000 */
[----:B------:R-:W-:-:S05]  /*31d0*/  IABS R18, R9 ;  /* 0x0000000900127213 */ /* 0x000fca0000000000 */
[----:B0-----:R-:W0:Y:S02]  /*31e0*/  MUFU.RCP R0, R0 ;  /* 0x0000000000007308 */ /* 0x001e240000001000 */
[----:B0-----:R-:W-:-:S06]  /*31f0*/  IADD3 R2, PT, PT, R0, 0xffffffe, RZ ;  /* 0x0ffffffe00027810 */ /* 0x001fcc0007ffe0ff */
[----:B------:R0:W4:Y:S02]  /*3200*/  F2I.FTZ.U32.TRUNC.NTZ R3, R2 ;  /* 0x0000000200037305 */ /* 0x000124000021f000 */
[----:B0-----:R-:W-:Y:S02]  /*3210*/  HFMA2 R2, -RZ, RZ, 0, 0 ;  /* 0x00000000ff027431 */ /* 0x001fe400000001ff */
[----:B----4-:R-:W-:-:S04]  /*3220*/  IMAD.MOV R4, RZ, RZ, -R3 ;  /* 0x000000ffff047224 */ /* 0x010fc800078e0a03 */
[----:B------:R-:W-:Y:S02]  /*3230*/  IMAD R11, R4, R5, RZ ;  /* 0x00000005040b7224 */ /* 0x000fe400078e02ff */
[----:B------:R-:W0:Y:S02]  /*3240*/  I2F.RP R4, R19 ;  /* 0x0000001300047306 */ /* 0x000e240000209400 */
[----:B------:R-:W-:Y:S01]  /*3250*/  IMAD.HI.U32 R0, R3, R11, R2 ;  /* 0x0000000b03007227 */ /* 0x000fe200078e0002 */
[----:B------:R-:W-:-:S03]  /*3260*/  IADD3 R2, PT, PT, RZ, -R18, RZ ;  /* 0x80000012ff027210 */ /* 0x000fc60007ffe0ff */
[----:B------:R-:W-:-:S04]  /*3270*/  IMAD.MOV.U32 R3, RZ, RZ, R12 ;  /* 0x000000ffff037224 */ /* 0x000fc800078e000c */
[----:B------:R-:W-:-:S04]  /*3280*/  IMAD.HI.U32 R0, R0, R3, RZ ;  /* 0x0000000300007227 */ /* 0x000fc800078e00ff */
[----:B------:R-:W-:Y:S01]  /*3290*/  IMAD R2, R0, R2, R3 ;  /* 0x0000000200027224 */ /* 0x000fe200078e0203 */
[----:B0-----:R-:W0:Y:S04]  /*32a0*/  MUFU.RCP R4, R4 ;  /* 0x0000000400047308 */ /* 0x001e280000001000 */
[----:B------:R-:W-:-:S13]  /*32b0*/  ISETP.GT.U32.AND P1, PT, R5, R2, PT ;  /* 0x000000020500720c */ /* 0x000fda0003f24070 */
[----:B------:R-:W-:Y:S01]  /*32c0*/  @!P1 IMAD.IADD R2, R2, 0x1, -R5 ;  /* 0x0000000102029824 */ /* 0x000fe200078e0a05 */
[----:B0-----:R-:W-:Y:S01]  /*32d0*/  IADD3 R3, PT, PT, R4, 0xffffffe, RZ ;  /* 0x0ffffffe04037810 */ /* 0x001fe20007ffe0ff */
[----:B------:R-:W-:Y:S01]  /*32e0*/  @!P1 VIADD R0, R0, 0x1 ;  /* 0x0000000100009836 */ /* 0x000fe20000000000 */
[----:B------:R-:W-:Y:S02]  /*32f0*/  ISETP.NE.AND P1, PT, R9, RZ, PT ;  /* 0x000000ff0900720c */ /* 0x000fe40003f25270 */
[----:B------:R-:W-:Y:S02]  /*3300*/  ISETP.GE.U32.AND P0, PT, R2, R5, PT ;  /* 0x000000050200720c */ /* 0x000fe40003f06070 */
[----:B------:R-:W-:Y:S01]  /*3310*/  LOP3.LUT R2, R13, R9, RZ, 0x3c, !PT ;  /* 0x000000090d027212 */ /* 0x000fe200078e3cff */
[----:B------:R-:W0:Y:S03]  /*3320*/  F2I.FTZ.U32.TRUNC.NTZ R3, R3 ;  /* 0x0000000300037305 */ /* 0x000e26000021f000 */
[----:B------:R-:W-:-:S02]  /*3330*/  ISETP.GE.AND P2, PT, R2, RZ, PT ;  /* 0x000000ff0200720c */ /* 0x000fc40003f46270 */
[----:B------:R-:W-:-:S04]  /*3340*/  IABS R2, R10 ;  /* 0x0000000a00027213 */ /* 0x000fc80000000000 */
[----:B------:R-:W-:Y:S01]  /*3350*/  IADD3 R12, PT, PT, RZ, -R2, RZ ;  /* 0x80000002ff0c7210 */ /* 0x000fe20007ffe0ff */
[----:B------:R-:W-:Y:S01]  /*3360*/  IMAD.MOV.U32 R2, RZ, RZ, RZ ;  /* 0x000000ffff027224 */ /* 0x000fe200078e00ff */
[----:B------:R-:W-:-:S05]  /*3370*/  @P0 IADD3 R0, PT, PT, R0, 0x1, RZ ;  /* 0x0000000100000810 */ /* 0x000fca0007ffe0ff */
[----:B------:R-:W-:Y:S01]  /*3380*/  IMAD.MOV.U32 R5, RZ, RZ, R0 ;  /* 0x000000ffff057224 */ /* 0x000fe200078e0000 */
[----:B0-----:R-:W-:-:S03]  /*3390*/  IADD3 R0, PT, PT, RZ, -R3, RZ ;  /* 0x80000003ff007210 */ /* 0x001fc60007ffe0ff */
[----:B------:R-:W-:Y:S01]  /*33a0*/  @!P2 IMAD.MOV R5, RZ, RZ, -R5 ;  /* 0x000000ffff05a224 */ /* 0x000fe200078e0a05 */
[----:B------:R-:W-:Y:S01]  /*33b0*/  @!P1 LOP3.LUT R5, RZ, R9, RZ, 0x33, !PT ;  /* 0x00000009ff059212 */ /* 0x000fe200078e33ff */
[----:B------:R-:W-:-:S03]  /*33c0*/  IMAD R11, R0, R19, RZ ;  /* 0x00000013000b7224 */ /* 0x000fc600078e02ff */
[----:B------:R-:W-:Y:S01]  /*33d0*/  IABS R4, R5 ;  /* 0x0000000500047213 */ /* 0x000fe20000000000 */
[----:B------:R-:W-:-:S03]  /*33e0*/  IMAD.HI.U32 R0, R3, R11, R2 ;  /* 0x0000000b03007227 */ /* 0x000fc600078e0002 */
[----:B------:R-:W-:Y:S01]  /*33f0*/  MOV R3, R4 ;  /* 0x0000000400037202 */ /* 0x000fe20000000f00 */
[----:B------:R-:W-:-:S04]  /*3400*/  IMAD.MOV.U32 R2, RZ, RZ, R12 ;  /* 0x000000ffff027224 */ /* 0x000fc800078e000c */
        /* <DEDUP_REMOVED lines=9> */
[----:B------:R-:W-:-:S05]  /*34a0*/  @P0 IADD3 R0, PT, PT, R0, 0x1, RZ ;  /* 0x0000000100000810 */ /* 0x000fca0007ffe0ff */
[----:B------:R-:W-:Y:S02]  /*34b0*/  IMAD.MOV.U32 R19, RZ, RZ, R0 ;  /* 0x000000ffff137224 */ /* 0x000fe400078e0000 */
[----:B------:R-:W-:-:S03]  /*34c0*/  IMAD.MOV R0, RZ, RZ, -R5 ;  /* 0x000000ffff007224 */ /* 0x000fc600078e0a05 */
[----:B------:R-:W-:Y:S01]  /*34d0*/  @!P2 IADD3 R19, PT, PT, -R19, RZ, RZ ;  /* 0x000000ff1313a210 */ /* 0x000fe20007ffe1ff */
[----:B------:R-:W-:Y:S01]  /*34e0*/  IMAD R11, R9, R0, R13 ;  /* 0x00000000090b7224 */ /* 0x000fe200078e020d */
[----:B------:R-:W-:-:S04]  /*34f0*/  @!P1 LOP3.LUT R19, RZ, R10, RZ, 0x33, !PT ;  /* 0x0000000aff139212 */ /* 0x000fc800078e33ff */
[----:B------:R-:W-:Y:S02]  /*3500*/  IADD3 R3, PT, PT, -R19, RZ, RZ ;  /* 0x000000ff13037210 */ /* 0x000fe40007ffe1ff */
[----:B------:R-:W-:-:S03]  /*3510*/  ISETP.NE.AND P0, PT, R11, RZ, PT ;  /* 0x000000ff0b00720c */ /* 0x000fc60003f05270 */
[----:B------:R-:W-:Y:S01]  /*3520*/  IMAD R12, R10, R3, R5 ;  /* 0x000000030a0c7224 */ /* 0x000fe200078e0205 */
[----:B------:R-:W-:-:S04]  /*3530*/  ISETP.EQ.OR P0, PT, R19, RZ, !P0 ;  /* 0x000000ff1300720c */ /* 0x000fc80004702670 */
[----:B------:R-:W-:-:S04]  /*3540*/  ISETP.GE.AND P1, PT, R12, R15, PT ;  /* 0x0000000f0c00720c */ /* 0x000fc80003f26270 */
[----:B------:R-:W-:-:S04]  /*3550*/  ISETP.GE.OR P1, PT, R19, R16, P1 ;  /* 0x000000101300720c */ /* 0x000fc80000f26670 */
[----:B------:R-:W-:-:S04]  /*3560*/  PLOP3.LUT P0, PT, P1, P0, PT, 0xf8, 0x8f ;  /* 0x00000000008f781c */ /* 0x000fc80000f01f70 */
[----:B------:R-:W-:-:S13]  /*3570*/  ISETP.GE.OR P0, PT, R11, R14, P0 ;  /* 0x0000000e0b00720c */ /* 0x000fda0000706670 */
[----:B------:R-:W-:Y:S05]  /*3580*/  @P0 BRA `(.L_x_61) ;  /* 0x0000000c009c0947 */ /* 0x000fea0003800000 */
[----:B------:R-:W0:Y:S01]  /*3590*/  LDC.64 R2, c[0x0][0x390] ;  /* 0x0000e400ff027b82 */ /* 0x000e220000000a00 */
[----:B------:R-:W-:Y:S01]  /*35a0*/  IMAD R12, R10, R19, R12 ;  /* 0x000000130a0c7224 */ /* 0x000fe200078e020c */
[----:B------:R-:W4:Y:S03]  /*35b0*/  LDCU UR5, c[0x0][0x494] ;  /* 0x00009280ff0577ac */ /* 0x000f260008000800 */
[C---:B------:R-:W-:Y:S01]  /*35c0*/  IMAD R12, R9.reuse, R12, R11 ;  /* 0x0000000c090c7224 */ /* 0x040fe200078e020b */
[----:B------:R-:W5:Y:S02]  /*35d0*/  LDCU UR8, c[0x0][0x4ec] ;  /* 0x00009d80ff0877ac */ /* 0x000f640008000800 */
[----:B-1----:R-:W1:Y:S01]  /*35e0*/  LDC.64 R20, c[0x0][0x3e0] ;  /* 0x0000f800ff147b82 */ /* 0x002e620000000a00 */
[----:B------:R-:W-:-:S07]  /*35f0*/  IMAD.IADD R5, R9, 0x1, R12 ;  /* 0x0000000109057824 */ /* 0x000fce00078e020c */
[----:B------:R-:W2:Y:S01]  /*3600*/  LDC.64 R30, c[0x0][0x3b8] ;  /* 0x0000ee00ff1e7b82 */ /* 0x000ea20000000a00 */
[----:B0-----:R-:W-:-:S07]  /*3610*/  IMAD.WIDE R18, R12, 0x4, R2 ;  /* 0x000000040c127825 */ /* 0x001fce00078e0202 */
[----:B------:R-:W0:Y:S01]  /*3620*/  LDC.64 R22, c[0x0][0x418] ;  /* 0x00010600ff167b82 */ /* 0x000e220000000a00 */
[----:B------:R-:W-:Y:S01]  /*3630*/  IMAD.WIDE R2, R5, 0x4, R2 ;  /* 0x0000000405027825 */ /* 0x000fe200078e0202 */
[----:B------:R-:W3:Y:S04]  /*3640*/  LDG.E R32, desc[UR6][R18.64] ;  /* 0x0000000612207981 */ /* 0x000ee8000c1e1900 */
[----:B------:R4:W3:Y:S01]  /*3650*/  LDG.E R11, desc[UR6][R2.64] ;  /* 0x00000006020b7981 */ /* 0x0008e2000c1e1900 */
[C---:B-1----:R-:W-:Y:S01]  /*3660*/  IMAD.WIDE R20, R12.reuse, 0x4, R20 ;  /* 0x000000040c147825 */ /* 0x042fe200078e0214 */
[----:B------:R-:W1:Y:S04]  /*3670*/  LDC R33, c[0x0][0x4dc] ;  /* 0x00013700ff217b82 */ /* 0x000e680000000800 */
[----:B------:R-:W5:Y:S01]  /*3680*/  LDG.E R4, desc[UR6][R20.64] ;  /* 0x0000000614047981 */ /* 0x000f62000c1e1900 */
[----:B--2---:R-:W-:-:S05]  /*3690*/  IMAD.WIDE R30, R12, 0x4, R30 ;  /* 0x000000040c1e7825 */ /* 0x004fca00078e021e */
[----:B------:R5:W2:Y:S01]  /*36a0*/  LDG.E R0, desc[UR6][R30.64] ;  /* 0x000000061e007981 */ /* 0x000aa2000c1e1900 */
[----:B0-----:R-:W-:-:S05]  /*36b0*/  IMAD.WIDE R22, R12, 0x4, R22 ;  /* 0x000000040c167825 */ /* 0x001fca00078e0216 */
[----:B------:R-:W2:Y:S01]  /*36c0*/  LDG.E R34, desc[UR6][R22.64] ;  /* 0x0000000616227981 */ /* 0x000ea2000c1e1900 */
[----:B----4-:R-:W0:Y:S01]  /*36d0*/  MUFU.RCP64H R3, R27 ;  /* 0x0000001b00037308 */ /* 0x010e220000001800 */
[----:B------:R-:W-:Y:S01]  /*36e0*/  MOV R2, 0x1 ;  /* 0x0000000100027802 */ /* 0x000fe20000000f00 */
[----:B-1----:R-:W-:Y:S01]  /*36f0*/  FMUL R33, R33, UR5 ;  /* 0x0000000521217c20 */ /* 0x002fe20008400000 */
[----:B------:R-:W1:Y:S05]  /*3700*/  LDCU UR5, c[0x0][0x4e4] ;  /* 0x00009c80ff0577ac */ /* 0x000e6a0008000800 */
[----:B------:R-:W4:Y:S01]  /*3710*/  F2F.F64.F32 R18, R33 ;  /* 0x0000002100127310 */ /* 0x000f220000201800 */
[----:B0-----:R-:W-:-:S08]  /*3720*/  DFMA R28, -R26, R2, 1 ;  /* 0x3ff000001a1c742b */ /* 0x001fd00000000102 */
[----:B------:R-:W-:Y:S02]  /*3730*/  DFMA R28, R28, R28, R28 ;  /* 0x0000001c1c1c722b */ /* 0x000fe4000000001c */
[----:B----4-:R-:W-:-:S06]  /*3740*/  DMUL R18, R18, -0.5 ;  /* 0xbfe0000012127828 */ /* 0x010fcc0000000000 */
[----:B------:R-:W-:-:S08]  /*3750*/  DFMA R2, R2, R28, R2 ;  /* 0x0000001c0202722b */ /* 0x000fd00000000002 */
[----:B------:R-:W-:-:S08]  /*3760*/  DFMA R28, -R26, R2, 1 ;  /* 0x3ff000001a1c742b */ /* 0x000fd00000000102 */
[----:B------:R-:W-:Y:S02]  /*3770*/  DFMA R2, R2, R28, R2 ;  /* 0x0000001c0202722b */ /* 0x000fe40000000002 */
[----:B-1----:R-:W-:Y:S01]  /*3780*/  F2F.F64.F32 R28, UR5 ;  /* 0x00000005001c7d10 */ /* 0x002fe20008201800 */
[----:B------:R-:W-:Y:S01]  /*3790*/  BSSY.RECONVERGENT B2, `(.L_x_62) ;  /* 0x000001c000027945 */ /* 0x000fe20003800200 */
[----:B---3--:R-:W-:-:S06]  /*37a0*/  FADD R11, R11, R32 ;  /* 0x000000200b0b7221 */ /* 0x008fcc0000000000 */
[----:B------:R-:W0:Y:S08]  /*37b0*/  F2F.F64.F32 R36, R11 ;  /* 0x0000000b00247310 */ /* 0x000e300000201800 */
[----:B-----5:R-:W1:Y:S01]  /*37c0*/  F2F.F64.F32 R30, R4 ;  /* 0x00000004001e7310 */ /* 0x020e620000201800 */
[----:B0-----:R-:W-:-:S08]  /*37d0*/  DMUL R18, R36, R18 ;  /* 0x0000001224127228 */ /* 0x001fd00000000000 */
[----:B-1----:R-:W-:-:S08]  /*37e0*/  DMUL R30, R18, R30 ;  /* 0x0000001e121e7228 */ /* 0x002fd00000000000 */
[----:B------:R-:W-:-:S08]  /*37f0*/  DMUL R18, R30, R2 ;  /* 0x000000021e127228 */ /* 0x000fd00000000000 */
[----:B------:R-:W-:-:S08]  /*3800*/  DFMA R32, -R26, R18, R30 ;  /* 0x000000121a20722b */ /* 0x000fd0000000011e */
[----:B------:R-:W-:Y:S01]  /*3810*/  DFMA R2, R2, R32, R18 ;  /* 0x000000200202722b */ /* 0x000fe20000000012 */
[----:B--2---:R-:W-:Y:S01]  /*3820*/  FMUL R0, R0, UR8 ;  /* 0x0000000800007c20 */ /* 0x004fe20008400000 */
[----:B------:R-:W-:Y:S01]  /*3830*/  DMUL R36, R36, -0.5 ;  /* 0xbfe0000024247828 */ /* 0x000fe20000000000 */
[----:B------:R-:W-:Y:S01]  /*3840*/  F2F.F64.F32 R34, R34 ;  /* 0x0000002200227310 */ /* 0x000fe20000201800 */
[----:B------:R-:W-:-:S06]  /*3850*/  FSETP.GEU.AND P1, PT, |R31|, 6.5827683646048100446e-37, PT ;  /* 0x036000001f00780b */ /* 0x000fcc0003f2e200 */
[----:B------:R-:W-:Y:S01]  /*3860*/  FFMA R4, RZ, R27, R3 ;  /* 0x0000001bff047223 */ /* 0x000fe20000000003 */
[----:B------:R-:W0:Y:S04]  /*3870*/  F2F.F64.F32 R18, R0 ;  /* 0x0000000000127310 */ /* 0x000e280000201800 */
[----:B------:R-:W-:Y:S01]  /*3880*/  FSETP.GT.AND P0, PT, |R4|, 1.469367938527859385e-39, PT ;  /* 0x001000000400780b */ /* 0x000fe20003f04200 */
[----:B------:R-:W-:-:S08]  /*3890*/  DMUL R28, R36, R28 ;  /* 0x0000001c241c7228 */ /* 0x000fd00000000000 */
[----:B0-----:R-:W-:-:S04]  /*38a0*/  DFMA R18, R28, R34, -R18 ;  /* 0x000000221c12722b */ /* 0x001fc80000000812 */
[----:B------:R-:W-:Y:S07]  /*38b0*/  @P0 BRA P1, `(.L_x_63) ;  /* 0x0000000000240947 */ /* 0x000fee0000800000 */
[----:B------:R-:W-:Y:S01]  /*38c0*/  IMAD.MOV.U32 R11, RZ, RZ, R30 ;  /* 0x000000ffff0b7224 */ /* 0x000fe200078e001e */
[----:B------:R-:W-:Y:S01]  /*38d0*/  MOV R4, R31 ;  /* 0x0000001f00047202 */ /* 0x000fe20000000f00 */
[----:B------:R-:W-:Y:S01]  /*38e0*/  IMAD.MOV.U32 R2, RZ, RZ, R26 ;  /* 0x000000ffff027224 */ /* 0x000fe200078e001a */
[----:B------:R-:W-:Y:S02]  /*38f0*/  MOV R3, R27 ;  /* 0x0000001b00037202 */ /* 0x000fe40000000f00 */
[----:B------:R-:W-:-:S07]  /*3900*/  MOV R0, 0x3920 ;  /* 0x0000392000007802 */ /* 0x000fce0000000f00 */
[----:B------:R-:W-:Y:S05]  /*3910*/  CALL.REL.NOINC `($__internal_1_$__cuda_sm20_div_rn_f64_full) ;  /* 0x0000006c00e47944 */ /* 0x000fea0003c00000 */
[----:B------:R-:W-:-:S04]  /*3920*/  LOP3.LUT R3, R3, R2, RZ, 0x3c, !PT ;  /* 0x0000000203037212 */ /* 0x000fc800078e3cff */
[----:B------:R-:W-:-:S04]  /*3930*/  LOP3.LUT R2, R3, R2, RZ, 0x3c, !PT ;  /* 0x0000000203027212 */ /* 0x000fc800078e3cff */
[----:B------:R-:W-:-:S07]  /*3940*/  LOP3.LUT R3, R3, R2, RZ, 0x3c, !PT ;  /* 0x0000000203037212 */ /* 0x000fce00078e3cff */
.L_x_63:
[----:B------:R-:W-:Y:S05]  /*3950*/  BSYNC.RECONVERGENT B2 ;  /* 0x0000000000027941 */ /* 0x000fea0003800200 */
.L_x_62:
[----:B------:R-:W0:Y:S01]  /*3960*/  LDC.64 R28, c[0x0][0x3d0] ;  /* 0x0000f400ff1c7b82 */ /* 0x000e220000000a00 */
[----:B------:R-:W1:Y:S07]  /*3970*/  LDCU UR5, c[0x0][0x4dc] ;  /* 0x00009b80ff0577ac */ /* 0x000e6e0008000800 */
[----:B------:R-:W2:Y:S08]  /*3980*/  LDC R33, c[0x0][0x4c0] ;  /* 0x00013000ff217b82 */ /* 0x000eb00000000800 */
[----:B------:R-:W1:Y:S01]  /*3990*/  LDC R11, c[0x0][0x4ec] ;  /* 0x00013b00ff0b7b82 */ /* 0x000e620000000800 */
[----:B0-----:R-:W-:-:S05]  /*39a0*/  IMAD.WIDE R28, R12, 0x4, R28 ;  /* 0x000000040c1c7825 */ /* 0x001fca00078e021c */
[----:B------:R-:W3:Y:S01]  /*39b0*/  LDG.E R0, desc[UR6][R28.64] ;  /* 0x000000061c007981 */ /* 0x000ee2000c1e1900 */
[----:B------:R-:W-:Y:S01]  /*39c0*/  DADD R18, R18, R2 ;  /* 0x0000000012127229 */ /* 0x000fe20000000002 */
[----:B------:R-:W-:Y:S01]  /*39d0*/  BSSY.RECONVERGENT B4, `(.L_x_64) ;  /* 0x0000011000047945 */ /* 0x000fe20003800200 */
[----:B--2---:R-:W0:Y:S01]  /*39e0*/  MUFU.RCP R4, R33 ;  /* 0x0000002100047308 */ /* 0x004e220000001000 */
[----:B-1----:R-:W-:Y:S01]  /*39f0*/  FMUL R11, R11, UR5 ;  /* 0x000000050b0b7c20 */ /* 0x002fe20008400000 */
[----:B0-----:R-:W-:-:S04]  /*3a00*/  FFMA R31, R4, -R33, 1 ;  /* 0x3f800000041f7423 */ /* 0x001fc80000000821 */
[----:B------:R-:W-:Y:S01]  /*3a10*/  FFMA R31, R4, R31, R4 ;  /* 0x0000001f041f7223 */ /* 0x000fe20000000004 */
[----:B---3--:R-:W-:-:S04]  /*3a20*/  FMUL R0, R0, R11 ;  /* 0x0000000b00007220 */ /* 0x008fc80000400000 */
[----:B------:R-:W0:Y:S01]  /*3a30*/  FCHK P0, R0, R33 ;  /* 0x0000002100007302 */ /* 0x000e220000000000 */
[----:B------:R-:W-:-:S04]  /*3a40*/  FFMA R4, R0, R31, RZ ;  /* 0x0000001f00047223 */ /* 0x000fc800000000ff */
[----:B------:R-:W-:-:S04]  /*3a50*/  FFMA R2, R4, -R33, R0 ;  /* 0x8000002104027223 */ /* 0x000fc80000000000 */
[----:B------:R-:W-:Y:S01]  /*3a60*/  FFMA R4, R31, R2, R4 ;  /* 0x000000021f047223 */ /* 0x000fe20000000004 */
[----:B0-----:R-:W-:Y:S06]  /*3a70*/  @!P0 BRA `(.L_x_65) ;  /* 0x0000000000188947 */ /* 0x001fec0003800000 */
[----:B------:R-:W0:Y:S01]  /*3a80*/  LDCU UR5, c[0x0][0x4c0] ;  /* 0x00009800ff0577ac */ /* 0x000e220008000800 */
[----:B------:R-:W-:Y:S01]  /*3a90*/  IMAD.MOV.U32 R2, RZ, RZ, R0 ;  /* 0x000000ffff027224 */ /* 0x000fe200078e0000 */
[----:B------:R-:W-:Y:S02]  /*3aa0*/  MOV R11, 0x3ad0 ;  /* 0x00003ad0000b7802 */ /* 0x000fe40000000f00 */
[----:B0-----:R-:W-:-:S07]  /*3ab0*/  MOV R0, UR5 ;  /* 0x0000000500007c02 */ /* 0x001fce0008000f00 */
[----:B------:R-:W-:Y:S05]  /*3ac0*/  CALL.REL.NOINC `($__internal_2_$__cuda_sm3x_div_rn_noftz_f32_slowpath) ;  /* 0x0000007400107944 */ /* 0x000fea0003c00000 */
[----:B------:R-:W-:-:S07]  /*3ad0*/  IMAD.MOV.U32 R4, RZ, RZ, R0 ;  /* 0x000000ffff047224 */ /* 0x000fce00078e0000 */
.L_x_65:
[----:B------:R-:W-:Y:S05]  /*3ae0*/  BSYNC.RECONVERGENT B4 ;  /* 0x0000000000047941 */ /* 0x000fea0003800200 */
.L_x_64:
[----:B------:R-:W0:Y:S01]  /*3af0*/  LDCU UR5, c[0x0][0x4c8] ;  /* 0x00009900ff0577ac */ /* 0x000e220008000800 */
[----:B------:R-:W-:Y:S01]  /*3b00*/  MOV R30, 0x1 ;  /* 0x00000001001e7802 */ /* 0x000fe20000000f00 */
[----:B------:R-:W-:Y:S01]  /*3b10*/  BSSY.RECONVERGENT B2, `(.L_x_66) ;  /* 0x000001a000027945 */ /* 0x000fe20003800200 */
[----:B0-----:R-:W0:Y:S08]  /*3b20*/  F2F.F64.F32 R28, UR5 ;  /* 0x00000005001c7d10 */ /* 0x001e300008201800 */
[----:B0-----:R-:W0:Y:S02]  /*3b30*/  MUFU.RCP64H R31, R29 ;  /* 0x0000001d001f7308 */ /* 0x001e240000001800 */
[----:B0-----:R-:W-:-:S08]  /*3b40*/  DFMA R2, -R28, R30, 1 ;  /* 0x3ff000001c02742b */ /* 0x001fd0000000011e */
[----:B------:R-:W-:Y:S02]  /*3b50*/  DFMA R32, R2, R2, R2 ;  /* 0x000000020220722b */ /* 0x000fe40000000002 */
[----:B------:R-:W0:Y:S06]  /*3b60*/  F2F.F64.F32 R2, R4 ;  /* 0x0000000400027310 */ /* 0x000e2c0000201800 */
[----:B------:R-:W-:-:S08]  /*3b70*/  DFMA R32, R30, R32, R30 ;  /* 0x000000201e20722b */ /* 0x000fd0000000001e */
[----:B------:R-:W-:Y:S02]  /*3b80*/  DFMA R30, -R28, R32, 1 ;  /* 0x3ff000001c1e742b */ /* 0x000fe40000000120 */
[----:B0-----:R-:W-:-:S06]  /*3b90*/  DADD R18, R18, -R2 ;  /* 0x0000000012127229 */ /* 0x001fcc0000000802 */
[----:B------:R-:W-:-:S04]  /*3ba0*/  DFMA R30, R32, R30, R32 ;  /* 0x0000001e201e722b */ /* 0x000fc80000000020 */
[----:B------:R-:W-:-:S04]  /*3bb0*/  FSETP.GEU.AND P1, PT, |R19|, 6.5827683646048100446e-37, PT ;  /* 0x036000001300780b */ /* 0x000fc80003f2e200 */
[----:B------:R-:W-:-:S08]  /*3bc0*/  DMUL R2, R18, R30 ;  /* 0x0000001e12027228 */ /* 0x000fd00000000000 */
[----:B------:R-:W-:-:S08]  /*3bd0*/  DFMA R32, -R28, R2, R18 ;  /* 0x000000021c20722b */ /* 0x000fd00000000112 */
[----:B------:R-:W-:-:S10]  /*3be0*/  DFMA R2, R30, R32, R2 ;  /* 0x000000201e02722b */ /* 0x000fd40000000002 */
[----:B------:R-:W-:-:S05]  /*3bf0*/  FFMA R0, RZ, R29, R3 ;  /* 0x0000001dff007223 */ /* 0x000fca0000000003 */
[----:B------:R-:W-:-:S13]  /*3c00*/  FSETP.GT.AND P0, PT, |R0|, 1.469367938527859385e-39, PT ;  /* 0x001000000000780b */ /* 0x000fda0003f04200 */
[----:B------:R-:W-:Y:S05]  /*3c10*/  @P0 BRA P1, `(.L_x_67) ;  /* 0x0000000000240947 */ /* 0x000fea0000800000 */
        /* <DEDUP_REMOVED lines=9> */
.L_x_67:
[----:B------:R-:W-:Y:S05]  /*3cb0*/  BSYNC.RECONVERGENT B2 ;  /* 0x0000000000027941 */ /* 0x000fea0003800200 */
.L_x_66:
[----:B------:R-:W0:Y:S01]  /*3cc0*/  LDC.64 R30, c[0x0][0x398] ;  /* 0x0000e600ff1e7b82 */ /* 0x000e220000000a00 */
[----:B------:R-:W1:Y:S01]  /*3cd0*/  F2F.F32.F64 R3, R2 ;  /* 0x0000000200037310 */ /* 0x000e620000301000 */
[----:B------:R-:W2:Y:S06]  /*3ce0*/  LDCU UR5, c[0x0][0x494] ;  /* 0x00009280ff0577ac */ /* 0x000eac0008000800 */
[----:B------:R-:W3:Y:S08]  /*3cf0*/  LDC.64 R18, c[0x0][0x428] ;  /* 0x00010a00ff127b82 */ /* 0x000ef00000000a00 */
[----:B------:R-:W4:Y:S08]  /*3d00*/  LDC.64 R32, c[0x0][0x3c8] ;  /* 0x0000f200ff207b82 */ /* 0x000f300000000a00 */
[----:B------:R-:W2:Y:S01]  /*3d10*/  LDC R34, c[0x0][0x4e0] ;  /* 0x00013800ff227b82 */ /* 0x000ea20000000800 */
[--C-:B0-----:R-:W-:Y:S01]  /*3d20*/  IMAD.WIDE R28, R5, 0x4, R30.reuse ;  /* 0x00000004051c7825 */ /* 0x101fe200078e021e */
[----:B------:R-:W0:Y:S03]  /*3d30*/  LDCU UR8, c[0x0][0x4f0] ;  /* 0x00009e00ff0877ac */ /* 0x000e260008000800 */
[----:B------:R-:W-:-:S04]  /*3d40*/  IMAD.WIDE R30, R12, 0x4, R30 ;  /* 0x000000040c1e7825 */ /* 0x000fc800078e021e */
[----:B---3--:R-:W-:-:S05]  /*3d50*/  IMAD.WIDE R18, R12, 0x4, R18 ;  /* 0x000000040c127825 */ /* 0x008fca00078e0212 */
[----:B-1----:R1:W-:Y:S04]  /*3d60*/  STG.E desc[UR6][R18.64], R3 ;  /* 0x0000000312007986 */ /* 0x0023e8000c101906 */
[----:B------:R-:W3:Y:S04]  /*3d70*/  LDG.E R28, desc[UR6][R28.64] ;  /* 0x000000061c1c7981 */ /* 0x000ee8000c1e1900 */
[----:B------:R-:W3:Y:S04]  /*3d80*/  LDG.E R31, desc[UR6][R30.64] ;  /* 0x000000061e1f7981 */ /* 0x000ee8000c1e1900 */
[----:B------:R5:W3:Y:S01]  /*3d90*/  LDG.E R35, desc[UR6][R20.64] ;  /* 0x0000000614237981 */ /* 0x000ae2000c1e1900 */
[----:B----4-:R-:W-:-:S03]  /*3da0*/  IMAD.WIDE R32, R12, 0x4, R32 ;  /* 0x000000040c207825 */ /* 0x010fc600078e0220 */
[----:B------:R4:W4:Y:S04]  /*3db0*/  LDG.E R11, desc[UR6][R22.64] ;  /* 0x00000006160b7981 */ /* 0x000928000c1e1900 */
[----:B------:R-:W0:Y:S01]  /*3dc0*/  LDG.E R0, desc[UR6][R32.64] ;  /* 0x0000000620007981 */ /* 0x000e22000c1e1900 */
[----:B------:R-:W5:Y:S01]  /*3dd0*/  MUFU.RCP64H R5, R25 ;  /* 0x0000001900057308 */ /* 0x000f620000001800 */
[----:B------:R-:W-:Y:S02]  /*3de0*/  IMAD.MOV.U32 R4, RZ, RZ, 0x1 ;  /* 0x00000001ff047424 */ /* 0x000fe400078e00ff */
[----:B--2---:R-:W-:Y:S01]  /*3df0*/  FMUL R34, R34, UR5 ;  /* 0x0000000522227c20 */ /* 0x004fe20008400000 */
[----:B------:R-:W2:Y:S01]  /*3e00*/  LDCU UR5, c[0x0][0x4e8] ;  /* 0x00009d00ff0577ac */ /* 0x000ea20008000800 */
[----:B------:R-:W-:Y:S03]  /*3e10*/  BSSY.RECONVERGENT B2, `(.L_x_68) ;  /* 0x0000024000027945 */ /* 0x000fe60003800200 */
[----:B-1----:R-:W1:Y:S01]  /*3e20*/  F2F.F64.F32 R2, R34 ;  /* 0x0000002200027310 */ /* 0x002e620000201800 */
[----:B-----5:R-:W-:-:S02]  /*3e30*/  DFMA R18, -R24, R4, 1 ;  /* 0x3ff000001812742b */ /* 0x020fc40000000104 */
[----:B-1----:R-:W-:-:S06]  /*3e40*/  DMUL R2, R2, -0.5 ;  /* 0xbfe0000002027828 */ /* 0x002fcc0000000000 */
[----:B------:R-:W-:-:S08]  /*3e50*/  DFMA R20, R18, R18, R18 ;  /* 0x000000121214722b */ /* 0x000fd00000000012 */
[----:B------:R-:W-:Y:S01]  /*3e60*/  DFMA R4, R4, R20, R4 ;  /* 0x000000140404722b */ /* 0x000fe20000000004 */
[----:B---3--:R-:W-:-:S07]  /*3e70*/  FADD R31, R28, R31 ;  /* 0x0000001f1c1f7221 */ /* 0x008fce0000000000 */
[----:B------:R-:W-:Y:S01]  /*3e80*/  DFMA R28, -R24, R4, 1 ;  /* 0x3ff00000181c742b */ /* 0x000fe20000000104 */
[----:B------:R-:W1:Y:S08]  /*3e90*/  F2F.F64.F32 R18, R31 ;  /* 0x0000001f00127310 */ /* 0x000e700000201800 */
[----:B----4-:R-:W3:Y:S01]  /*3ea0*/  F2F.F64.F32 R22, R35 ;  /* 0x0000002300167310 */ /* 0x010ee20000201800 */
[----:B0-----:R-:W-:Y:S01]  /*3eb0*/  FMUL R0, R0, UR8 ;  /* 0x0000000800007c20 */ /* 0x001fe20008400000 */
[----:B-1----:R-:W-:-:S02]  /*3ec0*/  DMUL R20, R18, R2 ;  /* 0x0000000212147228 */ /* 0x002fc40000000000 */
[----:B------:R-:W-:Y:S02]  /*3ed0*/  DFMA R2, R4, R28, R4 ;  /* 0x0000001c0402722b */ /* 0x000fe40000000004 */
[----:B------:R-:W-:-:S04]  /*3ee0*/  DMUL R18, R18, 0.5 ;  /* 0x3fe0000012127828 */ /* 0x000fc80000000000 */
[----:B---3--:R-:W-:Y:S01]  /*3ef0*/  DMUL R4, R20, R22 ;  /* 0x0000001614047228 */ /* 0x008fe20000000000 */
[----:B--2---:R-:W0:Y:S07]  /*3f00*/  F2F.F64.F32 R22, UR5 ;  /* 0x0000000500167d10 */ /* 0x004e2e0008201800 */
[----:B------:R-:W-:Y:S01]  /*3f10*/  DMUL R28, R4, R2 ;  /* 0x00000002041c7228 */ /* 0x000fe20000000000 */
[----:B------:R-:W-:Y:S01]  /*3f20*/  F2F.F64.F32 R20, R11 ;  /* 0x0000000b00147310 */ /* 0x000fe20000201800 */
[----:B------:R-:W-:-:S06]  /*3f30*/  FSETP.GEU.AND P1, PT, |R5|, 6.5827683646048100446e-37, PT ;  /* 0x036000000500780b */ /* 0x000fcc0003f2e200 */
[----:B------:R-:W-:Y:S02]  /*3f40*/  DFMA R30, -R24, R28, R4 ;  /* 0x0000001c181e722b */ /* 0x000fe40000000104 */
[----:B0-----:R-:W-:-:S06]  /*3f50*/  DMUL R18, R18, R22 ;  /* 0x0000001612127228 */ /* 0x001fcc0000000000 */
[----:B------:R-:W-:Y:S01]  /*3f60*/  DFMA R2, R2, R30, R28 ;  /* 0x0000001e0202722b */ /* 0x000fe2000000001c */
[----:B------:R-:W0:Y:S09]  /*3f70*/  F2F.F64.F32 R28, R0 ;  /* 0x00000000001c7310 */ /* 0x000e320000201800 */
[----:B------:R-:W-:-:S05]  /*3f80*/  FFMA R22, RZ, R25, R3 ;  /* 0x00000019ff167223 */ /* 0x000fca0000000003 */
[----:B------:R-:W-:Y:S01]  /*3f90*/  FSETP.GT.AND P0, PT, |R22|, 1.469367938527859385e-39, PT ;  /* 0x001000001600780b */ /* 0x000fe20003f04200 */
[----:B0-----:R-:W-:-:S12]  /*3fa0*/  DFMA R18, R18, R20, -R28 ;  /* 0x000000141212722b */ /* 0x001fd8000000081c */
[----:B------:R-:W-:Y:S05]  /*3fb0*/  @P0 BRA P1, `(.L_x_69) ;  /* 0x0000000000240947 */ /* 0x000fea0000800000 */
[----:B------:R-:W-:Y:S01]  /*3fc0*/  MOV R11, R4 ;  /* 0x00000004000b7202 */ /* 0x000fe20000000f00 */
[----:B------:R-:W-:Y:S01]  /*3fd0*/  IMAD.MOV.U32 R4, RZ, RZ, R5 ;  /* 0x000000ffff047224 */ /* 0x000fe200078e0005 */
[----:B------:R-:W-:Y:S01]  /*3fe0*/  MOV R2, R24 ;  /* 0x0000001800027202 */ /* 0x000fe20000000f00 */
[----:B------:R-:W-:Y:S01]  /*3ff0*/  IMAD.MOV.U32 R3, RZ, RZ, R25 ;  /* 0x000000ffff037224 */ /* 0x000fe200078e0019 */
[----:B------:R-:W-:-:S07]  /*4000*/  MOV R0, 0x4020 ;  /* 0x0000402000007802 */ /* 0x000fce0000000f00 */
[----:B------:R-:W-:Y:S05]  /*4010*/  CALL.REL.NOINC `($__internal_1_$__cuda_sm20_div_rn_f64_full) ;  /* 0x0000006800247944 */ /* 0x000fea0003c00000 */
[----:B------:R-:W-:-:S04]  /*4020*/  LOP3.LUT R3, R3, R2, RZ, 0x3c, !PT ;  /* 0x0000000203037212 */ /* 0x000fc800078e3cff */
[----:B------:R-:W-:-:S04]  /*4030*/  LOP3.LUT R2, R3, R2, RZ, 0x3c, !PT ;  /* 0x0000000203027212 */ /* 0x000fc800078e3cff */
[----:B------:R-:W-:-:S07]  /*4040*/  LOP3.LUT R3, R3, R2, RZ, 0x3c, !PT ;  /* 0x0000000203037212 */ /* 0x000fce00078e3cff */
.L_x_69:
[----:B------:R-:W-:Y:S05]  /*4050*/  BSYNC.RECONVERGENT B2 ;  /* 0x0000000000027941 */ /* 0x000fea0003800200 */
.L_x_68:
        /* <DEDUP_REMOVED lines=19> */
[----:B------:R-:W-:Y:S02]  /*4190*/  MOV R2, R0 ;  /* 0x0000000000027202 */ /* 0x000fe40000000f00 */
[----:B------:R-:W-:Y:S01]  /*41a0*/  MOV R11, 0x41d0 ;  /* 0x000041d0000b7802 */ /* 0x000fe20000000f00 */
[----:B0-----:R-:W-:-:S07]  /*41b0*/  IMAD.U32 R0, RZ, RZ, UR5 ;  /* 0x00000005ff007e24 */ /* 0x001fce000f8e00ff */
[----:B------:R-:W-:Y:S05]  /*41c0*/  CALL.REL.NOINC `($__internal_2_$__cuda_sm3x_div_rn_noftz_f32_slowpath) ;  /* 0x0000006c00507944 */ /* 0x000fea0003c00000 */
[----:B------:R-:W-:-:S07]  /*41d0*/  MOV R11, R0 ;  /* 0x00000000000b7202 */ /* 0x000fce0000000f00 */
.L_x_71:
[----:B------:R-:W-:Y:S05]  /*41e0*/  BSYNC.RECONVERGENT B4 ;  /* 0x0000000000047941 */ /* 0x000fea0003800200 */
.L_x_70:
[----:B------:R-:W0:Y:S01]  /*41f0*/  LDCU UR5, c[0x0][0x4cc] ;  /* 0x00009980ff0577ac */ /* 0x000e220008000800 */
[----:B------:R-:W-:Y:S01]  /*4200*/  IMAD.MOV.U32 R4, RZ, RZ, 0x1 ;  /* 0x00000001ff047424 */ /* 0x000fe200078e00ff */
        /* <DEDUP_REMOVED lines=8> */
[----:B0-----:R-:W-:-:S06]  /*4290*/  DADD R18, R18, R2 ;  /* 0x0000000012127229 */ /* 0x001fcc0000000002 */
        /* <DEDUP_REMOVED lines=17> */
.L_x_73:
[----:B------:R-:W-:Y:S05]  /*43b0*/  BSYNC.RECONVERGENT B2 ;  /* 0x0000000000027941 */ /* 0x000fea0003800200 */
.L_x_72:
[----:B------:R-:W0:Y:S01]  /*43c0*/  LDC.64 R4, c[0x0][0x438] ;  /* 0x00010e00ff047b82 */ /* 0x000e220000000a00 */
[----:B------:R-:W1:Y:S01]  /*43d0*/  F2F.F32.F64 R3, R2 ;  /* 0x0000000200037310 */ /* 0x000e620000301000 */
[----:B0-----:R-:W-:-:S05]  /*43e0*/  IMAD.WIDE R4, R12, 0x4, R4 ;  /* 0x000000040c047825 */ /* 0x001fca00078e0204 */
[----:B-1----:R0:W-:Y:S02]  /*43f0*/  STG.E desc[UR6][R4.64], R3 ;  /* 0x0000000304007986 */ /* 0x0021e4000c101906 */
.L_x_61:
[----:B------:R-:W-:Y:S05]  /*4400*/  BSYNC.RECONVERGENT B3 ;  /* 0x0000000000037941 */ /* 0x000fea0003800200 */
.L_x_60:
[----:B------:R-:W-:-:S04]  /*4410*/  IADD3 R13, PT, PT, R13, UR4, RZ ;  /* 0x000000040d0d7c10 */ /* 0x000fc8000fffe0ff */
[----:B------:R-:W-:-:S13]  /*4420*/  ISETP.GE.AND P0, PT, R13, R6, PT ;  /* 0x000000060d00720c */ /* 0x000fda0003f06270 */
[----:B------:R-:W-:Y:S05]  /*4430*/  @!P0 BRA `(.L_x_74) ;  /* 0xffffffec00508947 */ /* 0x000fea000383ffff */
.L_x_18:
[----:B------:R-:W-:Y:S05]  /*4440*/  BSYNC.RECONVERGENT B0 ;  /* 0x0000000000007941 */ /* 0x000fea0003800200 */
.L_x_17:
[----:B0-----:R-:W-:Y:S01]  /*4450*/  IMAD R5, R17, R9, RZ ;  /* 0x0000000911057224 */ /* 0x001fe200078e02ff */
[----:B------:R-:W-:Y:S04]  /*4460*/  BSSY.RECONVERGENT B0, `(.L_x_75) ;  /* 0x0000046000007945 */ /* 0x000fe80003800200 */
[----:B------:R-:W-:-:S13]  /*4470*/  ISETP.GE.AND P0, PT, R7, R5, PT ;  /* 0x000000050700720c */ /* 0x000fda0003f06270 */
[----:B------:R-:W-:Y:S05]  /*4480*/  @P0 BRA `(.L_x_76) ;  /* 0x00000004000c0947 */ /* 0x000fea0003800000 */
[----:B------:R-:W-:Y:S01]  /*4490*/  IABS R0, R9 ;  /* 0x0000000900007213 */ /* 0x000fe20000000000 */
[----:B------:R-:W0:Y:S03]  /*44a0*/  LDC R16, c[0x0][0x380] ;  /* 0x0000e000ff107b82 */ /* 0x000e260000000800 */
[----:B------:R-:W4:Y:S05]  /*44b0*/  I2F.RP R11, R0 ;  /* 0x00000000000b7306 */ /* 0x000f2a0000209400 */
[----:B------:R-:W3:Y:S08]  /*44c0*/  LDC R17, c[0x0][0x388] ;  /* 0x0000e200ff117b82 */ /* 0x000ef00000000800 */
[----:B------:R-:W0:Y:S01]  /*44d0*/  LDC R4, c[0x0][0x384] ;  /* 0x0000e100ff047b82 */ /* 0x000e220000000800 */
[----:B----4-:R-:W4:Y:S07]  /*44e0*/  MUFU.RCP R11, R11 ;  /* 0x0000000b000b7308 */ /* 0x010f2e0000001000 */
[----:B------:R-:W0:Y:S08]  /*44f0*/  LDC.64 R2, c[0x0][0x428] ;  /* 0x00010a00ff027b82 */ /* 0x000e300000000a00 */
[----:B------:R-:W0:Y:S01]  /*4500*/  LDC.64 R12, c[0x0][0x438] ;  /* 0x00010e00ff0c7b82 */ /* 0x000e220000000a00 */
[----:B---3--:R-:W-:Y:S01]  /*4510*/  IADD3 R25, PT, PT, R17, -0x1, RZ ;  /* 0xffffffff11197810 */ /* 0x008fe20007ffe0ff */
[----:B----4-:R-:W-:-:S04]  /*4520*/  VIADD R14, R11, 0xffffffe ;  /* 0x0ffffffe0b0e7836 */ /* 0x010fc80000000000 */
[----:B------:R3:W4:Y:S02]  /*4530*/  F2I.FTZ.U32.TRUNC.NTZ R15, R14 ;  /* 0x0000000e000f7305 */ /* 0x000724000021f000 */
[----:B---3--:R-:W-:Y:S01]  /*4540*/  IMAD.MOV.U32 R14, RZ, RZ, RZ ;  /* 0x000000ffff0e7224 */ /* 0x008fe200078e00ff */
[----:B----4-:R-:W-:-:S05]  /*4550*/  IADD3 R19, PT, PT, RZ, -R15, RZ ;  /* 0x8000000fff137210 */ /* 0x010fca0007ffe0ff */
[----:B------:R-:W-:-:S04]  /*4560*/  IMAD R19, R19, R0, RZ ;  /* 0x0000000013137224 */ /* 0x000fc800078e02ff */
[----:B------:R-:W-:Y:S01]  /*4570*/  IMAD.HI.U32 R11, R15, R19, R14 ;  /* 0x000000130f0b7227 */ /* 0x000fe200078e000e */
[----:B------:R-:W-:-:S03]  /*4580*/  MOV R14, R7 ;  /* 0x00000007000e7202 */ /* 0x000fc60000000f00 */
[----:B0-----:R-:W-:-:S07]  /*4590*/  VIADD R15, R16, 0xffffffff ;  /* 0xffffffff100f7836 */ /* 0x001fce0000000000 */
.L_x_79:
[----:B------:R-:W-:Y:S01]  /*45a0*/  IABS R16, R9 ;  /* 0x0000000900107213 */ /* 0x000fe20000000000 */
[----:B------:R-:W-:Y:S01]  /*45b0*/  BSSY.RECONVERGENT B1, `(.L_x_77) ;  /* 0x000002f000017945 */ /* 0x000fe20003800200 */
[----:B------:R-:W-:-:S03]  /*45c0*/  IABS R17, R14 ;  /* 0x0000000e00117213 */ /* 0x000fc60000000000 */
[----:B---3--:R-:W-:Y:S02]  /*45d0*/  IMAD.MOV R18, RZ, RZ, -R16 ;  /* 0x000000ffff127224 */ /* 0x008fe400078e0a10 */
[----:B------:R-:W-:-:S04]  /*45e0*/  IMAD.HI.U32 R16, R11, R17, RZ ;  /* 0x000000110b107227 */ /* 0x000fc800078e00ff */
[----:B------:R-:W-:Y:S01]  /*45f0*/  IMAD R17, R16, R18, R17 ;  /* 0x0000001210117224 */ /* 0x000fe200078e0211 */
[----:B------:R-:W-:-:S04]  /*4600*/  IABS R18, R9 ;  /* 0x0000000900127213 */ /* 0x000fc80000000000 */
[----:B------:R-:W-:-:S13]  /*4610*/  ISETP.GT.U32.AND P1, PT, R0, R17, PT ;  /* 0x000000110000720c */ /* 0x000fda0003f24070 */
[----:B------:R-:W-:Y:S01]  /*4620*/  @!P1 IADD3 R17, PT, PT, R17, -R18, RZ ;  /* 0x8000001211119210 */ /* 0x000fe20007ffe0ff */
[----:B------:R-:W-:Y:S01]  /*4630*/  @!P1 VIADD R16, R16, 0x1 ;  /* 0x0000000110109836 */ /* 0x000fe20000000000 */
[----:B------:R-:W-:Y:S02]  /*4640*/  ISETP.NE.AND P1, PT, R9, RZ, PT ;  /* 0x000000ff0900720c */ /* 0x000fe40003f25270 */
[----:B------:R-:W-:Y:S02]  /*4650*/  ISETP.GE.U32.AND P0, PT, R17, R0, PT ;  /* 0x000000001100720c */ /* 0x000fe40003f06070 */
[----:B------:R-:W-:-:S04]  /*4660*/  LOP3.LUT R17, R14, R9, RZ, 0x3c, !PT ;  /* 0x000000090e117212 */ /* 0x000fc800078e3cff */
[----:B------:R-:W-:-:S07]  /*4670*/  ISETP.GE.AND P2, PT, R17, RZ, PT ;  /* 0x000000ff1100720c */ /* 0x000fce0003f46270 */
[----:B------:R-:W-:-:S05]  /*4680*/  @P0 IADD3 R16, PT, PT, R16, 0x1, RZ ;  /* 0x0000000110100810 */ /* 0x000fca0007ffe0ff */
[----:B------:R-:W-:-:S05]  /*4690*/  IMAD.MOV.U32 R17, RZ, RZ, R16 ;  /* 0x000000ffff117224 */ /* 0x000fca00078e0010 */
[----:B------:R-:W-:Y:S02]  /*46a0*/  @!P2 IADD3 R17, PT, PT, -R17, RZ, RZ ;  /* 0x000000ff1111a210 */ /* 0x000fe40007ffe1ff */
[----:B------:R-:W-:-:S05]  /*46b0*/  @!P1 LOP3.LUT R17, RZ, R9, RZ, 0x33, !PT ;  /* 0x00000009ff119212 */ /* 0x000fca00078e33ff */
[----:B------:R-:W-:-:S04]  /*46c0*/  IMAD.MOV R16, RZ, RZ, -R17 ;  /* 0x000000ffff107224 */ /* 0x000fc800078e0a11 */
[----:B------:R-:W-:Y:S01]  /*46d0*/  IMAD R24, R9, R16, R14 ;  /* 0x0000001009187224 */ /* 0x000fe200078e020e */
[----:B------:R-:W-:-:S04]  /*46e0*/  IADD3 R14, PT, PT, R14, UR4, RZ ;  /* 0x000000040e0e7c10 */ /* 0x000fc8000fffe0ff */
[C---:B------:R-:W-:Y:S02]  /*46f0*/  ISETP.NE.AND P0, PT, R24.reuse, RZ, PT ;  /* 0x000000ff1800720c */ /* 0x040fe40003f05270 */
[----:B------:R-:W-:Y:S02]  /*4700*/  ISETP.GE.AND P1, PT, R24, R25, PT ;  /* 0x000000191800720c */ /* 0x000fe40003f26270 */
[C---:B------:R-:W-:Y:S02]  /*4710*/  ISETP.EQ.OR P0, PT, R17.reuse, RZ, !P0 ;  /* 0x000000ff1100720c */ /* 0x040fe40004702670 */
[----:B------:R-:W-:-:S04]  /*4720*/  ISETP.GE.OR P1, PT, R17, R15, P1 ;  /* 0x0000000f1100720c */ /* 0x000fc80000f26670 */
[----:B------:R-:W-:Y:S02]  /*4730*/  PLOP3.LUT P0, PT, P1, P0, PT, 0xf8, 0x8f ;  /* 0x00000000008f781c */ /* 0x000fe40000f01f70 */
[----:B------:R-:W-:-:S11]  /*4740*/  ISETP.GE.AND P1, PT, R14, R5, PT ;  /* 0x000000050e00720c */ /* 0x000fd60003f26270 */
[----:B------:R-:W-:Y:S05]  /*4750*/  @P0 BRA `(.L_x_78) ;  /* 0x0000000000500947 */ /* 0x000fea0003800000 */
[----:B-1----:R-:W-:-:S04]  /*4760*/  IMAD R21, R10, R17, RZ ;  /* 0x000000110a157224 */ /* 0x002fc800078e02ff */
[----:B------:R-:W-:-:S04]  /*4770*/  IMAD R19, R9, R21, R24 ;  /* 0x0000001509137224 */ /* 0x000fc800078e0218 */
[----:B------:R-:W-:-:S05]  /*4780*/  IMAD.WIDE R16, R19, 0x4, R2 ;  /* 0x0000000413107825 */ /* 0x000fca00078e0202 */
[----:B------:R-:W3:Y:S02]  /*4790*/  LDG.E R18, desc[UR6][R16.64] ;  /* 0x0000000610127981 */ /* 0x000ee4000c1e1900 */
[----:B---3--:R-:W-:Y:S01]  /*47a0*/  FSETP.GT.AND P0, PT, R18, RZ, PT ;  /* 0x000000ff1200720b */ /* 0x008fe20003f04000 */
[----:B------:R-:W-:-:S12]  /*47b0*/  IMAD.WIDE R18, R19, 0x4, R12 ;  /* 0x0000000413127825 */ /* 0x000fd800078e020c */
[----:B------:R0:W-:Y:S04]  /*47c0*/  @P0 STG.E desc[UR6][R16.64], RZ ;  /* 0x000000ff10000986 */ /* 0x0001e8000c101906 */
[----:B------:R-:W3:Y:S01]  /*47d0*/  LDG.E R20, desc[UR6][R18.64] ;  /* 0x0000000612147981 */ /* 0x000ee2000c1e1900 */
[----:B------:R-:W-:-:S05]  /*47e0*/  IADD3 R22, PT, PT, R21, -0x2, R4 ;  /* 0xfffffffe15167810 */ /* 0x000fca0007ffe004 */
[----:B------:R-:W-:Y:S01]  /*47f0*/  IMAD R23, R9, R22, R24 ;  /* 0x0000001609177224 */ /* 0x000fe200078e0218 */
[----:B---3--:R-:W-:-:S03]  /*4800*/  FSETP.GT.AND P0, PT, R20, RZ, PT ;  /* 0x000000ff1400720b */ /* 0x008fc60003f04000 */
[----:B------:R-:W-:-:S10]  /*4810*/  IMAD.WIDE R20, R23, 0x4, R2 ;  /* 0x0000000417147825 */ /* 0x000fd400078e0202 */
[----:B------:R3:W-:Y:S04]  /*4820*/  @P0 STG.E desc[UR6][R18.64], RZ ;  /* 0x000000ff12000986 */ /* 0x0007e8000c101906 */
[----:B------:R-:W4:Y:S02]  /*4830*/  LDG.E R22, desc[UR6][R20.64] ;  /* 0x0000000614167981 */ /* 0x000f24000c1e1900 */
[----:B----4-:R-:W-:Y:S01]  /*4840*/  FSETP.GEU.AND P0, PT, R22, RZ, PT ;  /* 0x000000ff1600720b */ /* 0x010fe20003f0e000 */
[----:B------:R-:W-:-:S12]  /*4850*/  IMAD.WIDE R22, R23, 0x4, R12 ;  /* 0x0000000417167825 */ /* 0x000fd800078e020c */
[----:B------:R3:W-:Y:S04]  /*4860*/  @!P0 STG.E desc[UR6][R20.64], RZ ;  /* 0x000000ff14008986 */ /* 0x0007e8000c101906 */
[----:B0-----:R-:W4:Y:S02]  /*4870*/  LDG.E R16, desc[UR6][R22.64] ;  /* 0x0000000616107981 */ /* 0x001f24000c1e1900 */
[----:B----4-:R-:W-:-:S13]  /*4880*/  FSETP.GEU.AND P0, PT, R16, RZ, PT ;  /* 0x000000ff1000720b */ /* 0x010fda0003f0e000 */
[----:B------:R3:W-:Y:S02]  /*4890*/  @!P0 STG.E desc[UR6][R22.64], RZ ;  /* 0x000000ff16008986 */ /* 0x0007e4000c101906 */
.L_x_78:
[----:B------:R-:W-:Y:S05]  /*48a0*/  BSYNC.RECONVERGENT B1 ;  /* 0x0000000000017941 */ /* 0x000fea0003800200 */
.L_x_77:
[----:B------:R-:W-:Y:S05]  /*48b0*/  @!P1 BRA `(.L_x_79) ;  /* 0xfffffffc00389947 */ /* 0x000fea000383ffff */
.L_x_76:
[----:B------:R-:W-:Y:S05]  /*48c0*/  BSYNC.RECONVERGENT B0 ;  /* 0x0000000000007941 */ /* 0x000fea0003800200 */
.L_x_75:
[----:B------:R-:W-:Y:S01]  /*48d0*/  ISETP.GE.AND P0, PT, R7, R6, PT ;  /* 0x000000060700720c */ /* 0x000fe20003f06270 */
[----:B------:R-:W-:-:S12]  /*48e0*/  BSSY.RECONVERGENT B0, `(.L_x_80) ;  /* 0x000027b000007945 */ /* 0x000fd80003800200 */
[----:B------:R-:W-:Y:S05]  /*48f0*/  @P0 BRA `(.L_x_81) ;  /* 0x0000002400e40947 */ /* 0x000fea0003800000 */
[----:B------:R-:W0:Y:S01]  /*4900*/  I2F.U32.RP R12, UR4 ;  /* 0x00000004000c7d06 */ /* 0x000e220008209000 */
[----:B------:R-:W-:Y:S01]  /*4910*/  VIADD R11, R7, UR4 ;  /* 0x00000004070b7c36 */ /* 0x000fe20008000000 */
[----:B------:R-:W-:Y:S01]  /*4920*/  IADD3 R13, PT, PT, RZ, -UR4, RZ ;  /* 0x80000004ff0d7c10 */ /* 0x000fe2000fffe0ff */
[----:B------:R-:W4:Y:S01]  /*4930*/  LDC.64 R14, c[0x0][0x380] ;  /* 0x0000e000ff0e7b82 */ /* 0x000f220000000a00 */
[----:B------:R-:W-:Y:S01]  /*4940*/  ISETP.NE.U32.AND P2, PT, RZ, UR4, PT ;  /* 0x00000004ff007c0c */ /* 0x000fe2000bf45070 */
[----:B------:R-:W-:Y:S01]  /*4950*/  BSSY.RECONVERGENT B1, `(.L_x_82) ;  /* 0x0000055000017945 */ /* 0x000fe20003800200 */
[----:B------:R-:W-:Y:S02]  /*4960*/  ISETP.GE.AND P0, PT, R11, R6, PT ;  /* 0x000000060b00720c */ /* 0x000fe40003f06270 */
[----:B------:R-:W-:Y:S02]  /*4970*/  VIMNMX R0, PT, PT, R6, R11, !PT ;  /* 0x0000000b06007248 */ /* 0x000fe40007fe0100 */
[----:B------:R-:W-:-:S02]  /*4980*/  SEL R4, RZ, 0x1, P0 ;  /* 0x00000001ff047807 */ /* 0x000fc40000000000 */
[----:B------:R-:W-:Y:S02]  /*4990*/  MOV R38, R7 ;  /* 0x0000000700267202 */ /* 0x000fe40000000f00 */
[----:B------:R-:W-:Y:S01]  /*49a0*/  IADD3 R11, PT, PT, R0, -R11, -R4 ;  /* 0x8000000b000b7210 */ /* 0x000fe20007ffe804 */
[----:B0-----:R-:W0:Y:S02]  /*49b0*/  MUFU.RCP R12, R12 ;  /* 0x0000000c000c7308 */ /* 0x001e240000001000 */
[----:B0-----:R-:W-:-:S06]  /*49c0*/  VIADD R2, R12, 0xffffffe ;  /* 0x0ffffffe0c027836 */ /* 0x001fcc0000000000 */
[----:B------:R0:W5:Y:S02]  /*49d0*/  F2I.FTZ.U32.TRUNC.NTZ R3, R2 ;  /* 0x0000000200037305 */ /* 0x000164000021f000 */
[----:B0-----:R-:W-:Y:S02]  /*49e0*/  HFMA2 R2, -RZ, RZ, 0, 0 ;  /* 0x00000000ff027431 */ /* 0x001fe400000001ff */
[----:B-----5:R-:W-:-:S04]  /*49f0*/  IMAD R13, R13, R3, RZ ;  /* 0x000000030d0d7224 */ /* 0x020fc800078e02ff */
[----:B------:R-:W-:Y:S01]  /*4a00*/  IMAD.HI.U32 R12, R3, R13, R2 ;  /* 0x0000000d030c7227 */ /* 0x000fe200078e0002 */
[----:B------:R-:W-:-:S05]  /*4a10*/  IABS R3, R9 ;  /* 0x0000000900037213 */ /* 0x000fca0000000000 */
[----:B---3--:R-:W-:-:S04]  /*4a20*/  IMAD.HI.U32 R19, R12, R11, RZ ;  /* 0x0000000b0c137227 */ /* 0x008fc800078e00ff */
[----:B------:R-:W-:Y:S01]  /*4a30*/  IMAD.MOV.U32 R0, RZ, RZ, R3 ;  /* 0x000000ffff007224 */ /* 0x000fe200078e0003 */
[----:B------:R-:W-:-:S03]  /*4a40*/  IADD3 R2, PT, PT, -R19, RZ, RZ ;  /* 0x000000ff13027210 */ /* 0x000fc60007ffe1ff */
[----:B------:R-:W0:Y:S02]  /*4a50*/  I2F.RP R12, R0 ;  /* 0x00000000000c7306 */ /* 0x000e240000209400 */
[----:B------:R-:W-:Y:S02]  /*4a60*/  IMAD R2, R2, UR4, R11 ;  /* 0x0000000402027c24 */ /* 0x000fe4000f8e020b */
[----:B------:R-:W3:Y:S03]  /*4a70*/  LDC R11, c[0x0][0x388] ;  /* 0x0000e200ff0b7b82 */ /* 0x000ee60000000800 */
[----:B------:R-:W-:Y:S01]  /*4a80*/  ISETP.GE.U32.AND P0, PT, R2, UR4, PT ;  /* 0x0000000402007c0c */ /* 0x000fe2000bf06070 */
[----:B0-----:R-:W0:-:S12]  /*4a90*/  MUFU.RCP R12, R12 ;  /* 0x0000000c000c7308 */ /* 0x001e180000001000 */
[----:B------:R-:W-:Y:S02]  /*4aa0*/  @P0 VIADD R2, R2, -UR4 ;  /* 0x8000000402020c36 */ /* 0x000fe40008000000 */
[----:B------:R-:W-:-:S03]  /*4ab0*/  @P0 VIADD R19, R19, 0x1 ;  /* 0x0000000113130836 */ /* 0x000fc60000000000 */
[----:B------:R-:W-:Y:S02]  /*4ac0*/  ISETP.GE.U32.AND P1, PT, R2, UR4, PT ;  /* 0x0000000402007c0c */ /* 0x000fe4000bf26070 */
[----:B------:R-:W2:Y:S01]  /*4ad0*/  LDC.64 R2, c[0x0][0x3e0] ;  /* 0x0000f800ff027b82 */ /* 0x000ea20000000a00 */
[----:B0-----:R-:W-:-:S07]  /*4ae0*/  IADD3 R16, PT, PT, R12, 0xffffffe, RZ ;  /* 0x0ffffffe0c107810 */ /* 0x001fce0007ffe0ff */
[----:B------:R-:W0:Y:S01]  /*4af0*/  LDC.64 R12, c[0x0][0x418] ;  /* 0x00010600ff0c7b82 */ /* 0x000e220000000a00 */
[----:B------:R5:W4:Y:S02]  /*4b00*/  F2I.FTZ.U32.TRUNC.NTZ R17, R16 ;  /* 0x0000001000117305 */ /* 0x000b24000021f000 */
[----:B------:R-:W-:Y:S02]  /*4b10*/  @P1 IADD3 R19, PT, PT, R19, 0x1, RZ ;  /* 0x0000000113131810 */ /* 0x000fe40007ffe0ff */
[----:B------:R-:W-:-:S05]  /*4b20*/  @!P2 LOP3.LUT R19, RZ, UR4, RZ, 0x33, !PT ;  /* 0x00000004ff13ac12 */ /* 0x000fca000f8e33ff */
[----:B-1----:R-:W-:Y:S02]  /*4b30*/  IMAD.IADD R22, R4, 0x1, R19 ;  /* 0x0000000104167824 */ /* 0x002fe400078e0213 */
[----:B-----5:R-:W-:-:S03]  /*4b40*/  IMAD.MOV.U32 R16, RZ, RZ, RZ ;  /* 0x000000ffff107224 */ /* 0x020fc600078e00ff */
[----:B------:R-:W-:Y:S02]  /*4b50*/  LOP3.LUT R4, R22, 0x3, RZ, 0xc0, !PT ;  /* 0x0000000316047812 */ /* 0x000fe400078ec0ff */
[----:B----4-:R-:W-:Y:S02]  /*4b60*/  IADD3 R19, PT, PT, RZ, -R17, RZ ;  /* 0x80000011ff137210 */ /* 0x010fe40007ffe0ff */
[----:B------:R-:W-:Y:S02]  /*4b70*/  ISETP.NE.AND P0, PT, R4, 0x3, PT ;  /* 0x000000030400780c */ /* 0x000fe40003f05270 */
[----:B------:R-:W-:Y:S01]  /*4b80*/  ISETP.GE.U32.AND P3, PT, R22, 0x3, PT ;  /* 0x000000031600780c */ /* 0x000fe20003f66070 */
[----:B------:R-:W-:-:S04]  /*4b90*/  IMAD R19, R19, R0, RZ ;  /* 0x0000000013137224 */ /* 0x000fc800078e02ff */
[----:B------:R-:W-:-:S06]  /*4ba0*/  IMAD.HI.U32 R4, R17, R19, R16 ;  /* 0x0000001311047227 */ /* 0x000fcc00078e0010 */
[----:B---3--:R-:W-:Y:S05]  /*4bb0*/  @!P0 BRA `(.L_x_83) ;  /* 0x0000000000b88947 */ /* 0x008fea0003800000 */
[-C--:B------:R-:W-:Y:S01]  /*4bc0*/  IABS R28, R9.reuse ;  /* 0x00000009001c7213 */ /* 0x080fe20000000000 */
[----:B------:R-:W1:Y:S01]  /*4bd0*/  LDC.64 R20, c[0x0][0x3e0] ;  /* 0x0000f800ff147b82 */ /* 0x000e620000000a00 */
[----:B------:R-:W-:Y:S01]  /*4be0*/  VIADD R22, R22, 0x1 ;  /* 0x0000000116167836 */ /* 0x000fe20000000000 */
[----:B------:R-:W-:Y:S01]  /*4bf0*/  ISETP.NE.AND P4, PT, R9, RZ, PT ;  /* 0x000000ff0900720c */ /* 0x000fe20003f85270 */
[----:B------:R-:W3:Y:S01]  /*4c00*/  I2F.RP R24, R28 ;  /* 0x0000001c00187306 */ /* 0x000ee20000209400 */
[----:B------:R-:W-:Y:S01]  /*4c10*/  IMAD.MOV.U32 R38, RZ, RZ, R7 ;  /* 0x000000ffff267224 */ /* 0x000fe200078e0007 */
[----:B------:R-:W-:Y:S02]  /*4c20*/  LOP3.LUT R30, RZ, R9, RZ, 0x33, !PT ;  /* 0x00000009ff1e7212 */ /* 0x000fe400078e33ff */
[----:B------:R-:W-:Y:S01]  /*4c30*/  LOP3.LUT R31, R22, 0x3, RZ, 0xc0, !PT ;  /* 0x00000003161f7812 */ /* 0x000fe200078ec0ff */
[----:B------:R-:W4:Y:S01]  /*4c40*/  LDC.64 R18, c[0x0][0x3d0] ;  /* 0x0000f400ff127b82 */ /* 0x000f220000000a00 */
[----:B------:R-:W-:-:S02]  /*4c50*/  MOV R22, RZ ;  /* 0x000000ff00167202 */ /* 0x000fc40000000f00 */
[----:B------:R-:W-:-:S05]  /*4c60*/  IADD3 R31, PT, PT, -R31, RZ, RZ ;  /* 0x000000ff1f1f7210 */ /* 0x000fca0007ffe1ff */
[----:B------:R-:W0:Y:S01]  /*4c70*/  LDC.64 R16, c[0x0][0x3d8] ;  /* 0x0000f600ff107b82 */ /* 0x000e220000000a00 */
[----:B---3--:R-:W3:Y:S02]  /*4c80*/  MUFU.RCP R24, R24 ;  /* 0x0000001800187308 */ /* 0x008ee40000001000 */
[----:B---3--:R-:W-:-:S06]  /*4c90*/  VIADD R23, R24, 0xffffffe ;  /* 0x0ffffffe18177836 */ /* 0x008fcc0000000000 */
[----:B------:R-:W3:Y:S02]  /*4ca0*/  F2I.FTZ.U32.TRUNC.NTZ R23, R23 ;  /* 0x0000001700177305 */ /* 0x000ee4000021f000 */
[----:B---3--:R-:W-:-:S05]  /*4cb0*/  IADD3 R29, PT, PT, RZ, -R23, RZ ;  /* 0x80000017ff1d7210 */ /* 0x008fca0007ffe0ff */
[----:B------:R-:W-:-:S04]  /*4cc0*/  IMAD R29, R29, R28, RZ ;  /* 0x0000001c1d1d7224 */ /* 0x000fc800078e02ff */
[----:B01--4-:R-:W-:-:S07]  /*4cd0*/  IMAD.HI.U32 R29, R23, R29, R22 ;  /* 0x0000001d171d7227 */ /* 0x013fce00078e0016 */
.L_x_84:
[----:B-1----:R-:W-:Y:S01]  /*4ce0*/  IABS R22, R9 ;  /* 0x0000000900167213 */ /* 0x002fe20000000000 */
[----:B------:R-:W-:Y:S01]  /*4cf0*/  VIADD R31, R31, 0x1 ;  /* 0x000000011f1f7836 */ /* 0x000fe20000000000 */
[----:B------:R-:W-:-:S03]  /*4d00*/  IABS R23, R38 ;  /* 0x0000002600177213 */ /* 0x000fc60000000000 */
[----:B------:R-:W-:Y:S02]  /*4d10*/  IMAD.MOV R24, RZ, RZ, -R22 ;  /* 0x000000ffff187224 */ /* 0x000fe400078e0a16 */
[----:B------:R-:W-:-:S04]  /*4d20*/  IMAD.HI.U32 R22, R29, R23, RZ ;  /* 0x000000171d167227 */ /* 0x000fc800078e00ff */
[----:B------:R-:W-:Y:S01]  /*4d30*/  IMAD R23, R22, R24, R23 ;  /* 0x0000001816177224 */ /* 0x000fe200078e0217 */
[----:B------:R-:W-:-:S04]  /*4d40*/  IABS R24, R9 ;  /* 0x0000000900187213 */ /* 0x000fc80000000000 */
[----:B------:R-:W-:-:S13]  /*4d50*/  ISETP.GT.U32.AND P1, PT, R28, R23, PT ;  /* 0x000000171c00720c */ /* 0x000fda0003f24070 */
[----:B------:R-:W-:Y:S01]  /*4d60*/  @!P1 IADD3 R23, PT, PT, R23, -R24, RZ ;  /* 0x8000001817179210 */ /* 0x000fe20007ffe0ff */
[----:B------:R-:W-:-:S03]  /*4d70*/  @!P1 VIADD R22, R22, 0x1 ;  /* 0x0000000116169836 */ /* 0x000fc60000000000 */
[----:B------:R-:W-:Y:S02]  /*4d80*/  ISETP.GE.U32.AND P0, PT, R23, R28, PT ;  /* 0x0000001c1700720c */ /* 0x000fe40003f06070 */
[----:B------:R-:W-:-:S04]  /*4d90*/  LOP3.LUT R23, R38, R9, RZ, 0x3c, !PT ;  /* 0x0000000926177212 */ /* 0x000fc800078e3cff */
[----:B------:R-:W-:-:S07]  /*4da0*/  ISETP.GE.AND P2, PT, R23, RZ, PT ;  /* 0x000000ff1700720c */ /* 0x000fce0003f46270 */
[----:B------:R-:W-:Y:S02]  /*4db0*/  @P0 IADD3 R22, PT, PT, R22, 0x1, RZ ;  /* 0x0000000116160810 */ /* 0x000fe40007ffe0ff */
[----:B------:R-:W-:-:S04]  /*4dc0*/  ISETP.NE.AND P0, PT, R31, RZ, PT ;  /* 0x000000ff1f00720c */ /* 0x000fc80003f05270 */
[----:B------:R-:W-:-:S05]  /*4dd0*/  @!P2 IMAD.MOV R22, RZ, RZ, -R22 ;  /* 0x000000ffff16a224 */ /* 0x000fca00078e0a16 */
[----:B------:R-:W-:-:S04]  /*4de0*/  SEL R22, R30, R22, !P4 ;  /* 0x000000161e167207 */ /* 0x000fc80006000000 */
[----:B------:R-:W-:-:S05]  /*4df0*/  IADD3 R23, PT, PT, -R22, RZ, RZ ;  /* 0x000000ff16177210 */ /* 0x000fca0007ffe1ff */
[----:B------:R-:W-:Y:S01]  /*4e00*/  IMAD R23, R9, R23, R38 ;  /* 0x0000001709177224 */ /* 0x000fe200078e0226 */
[----:B------:R-:W-:-:S03]  /*4e10*/  IADD3 R38, PT, PT, R38, UR4, RZ ;  /* 0x0000000426267c10 */ /* 0x000fc6000fffe0ff */
[----:B--2---:R-:W-:-:S04]  /*4e20*/  IMAD R27, R9, R22, R23 ;  /* 0x00000016091b7224 */ /* 0x004fc800078e0217 */
[----:B------:R-:W-:-:S04]  /*4e30*/  IMAD.WIDE R22, R27, 0x4, R20 ;  /* 0x000000041b167825 */ /* 0x000fc800078e0214 */
[C---:B------:R-:W-:Y:S01]  /*4e40*/  IMAD.WIDE R24, R27.reuse, 0x4, R18 ;  /* 0x000000041b187825 */ /* 0x040fe200078e0212 */
[----:B------:R1:W-:Y:S03]  /*4e50*/  STG.E desc[UR6][R22.64], RZ ;  /* 0x000000ff16007986 */ /* 0x0003e6000c101906 */
[----:B------:R-:W-:Y:S01]  /*4e60*/  IMAD.WIDE R26, R27, 0x4, R16 ;  /* 0x000000041b1a7825 */ /* 0x000fe200078e0210 */
[----:B------:R1:W-:Y:S04]  /*4e70*/  STG.E desc[UR6][R24.64], RZ ;  /* 0x000000ff18007986 */ /* 0x0003e8000c101906 */
[----:B------:R1:W-:Y:S01]  /*4e80*/  STG.E desc[UR6][R26.64], RZ ;  /* 0x000000ff1a007986 */ /* 0x0003e2000c101906 */
[----:B------:R-:W-:Y:S05]  /*4e90*/  @P0 BRA `(.L_x_84) ;  /* 0xfffffffc00900947 */ /* 0x000fea000383ffff */
.L_x_83:
[----:B------:R-:W-:Y:S05]  /*4ea0*/  BSYNC.RECONVERGENT B1 ;  /* 0x0000000000017941 */ /* 0x000fea0003800200 */
.L_x_82:
[----:B------:R-:W-:Y:S04]  /*4eb0*/  BSSY.RECONVERGENT B1, `(.L_x_85) ;  /* 0x000007a000017945 */ /* 0x000fe80003800200 */
[----:B------:R-:W-:Y:S05]  /*4ec0*/  @!P3 BRA `(.L_x_86) ;  /* 0x0000000400e0b947 */ /* 0x000fea0003800000 */
[----:B------:R-:W-:Y:S01]  /*4ed0*/  IABS R33, R9 ;  /* 0x0000000900217213 */ /* 0x000fe20000000000 */
[----:B------:R-:W3:Y:S03]  /*4ee0*/  LDC.64 R16, c[0x0][0x3e0] ;  /* 0x0000f800ff107b82 */ /* 0x000ee60000000a00 */
[----:B-1----:R-:W1:Y:S05]  /*4ef0*/  I2F.RP R24, R33 ;  /* 0x0000002100187306 */ /* 0x002e6a0000209400 */
[----:B------:R-:W4:Y:S08]  /*4f00*/  LDC.64 R18, c[0x0][0x3d0] ;  /* 0x0000f400ff127b82 */ /* 0x000f300000000a00 */
[----:B------:R-:W0:Y:S01]  /*4f10*/  LDC.64 R20, c[0x0][0x3d8] ;  /* 0x0000f600ff147b82 */ /* 0x000e220000000a00 */
[----:B-1----:R-:W1:Y:S02]  /*4f20*/  MUFU.RCP R24, R24 ;  /* 0x0000001800187308 */ /* 0x002e640000001000 */
[----:B-1----:R-:W-:-:S06]  /*4f30*/  VIADD R22, R24, 0xffffffe ;  /* 0x0ffffffe18167836 */ /* 0x002fcc0000000000 */
[----:B------:R1:W2:Y:S02]  /*4f40*/  F2I.FTZ.U32.TRUNC.NTZ R23, R22 ;  /* 0x0000001600177305 */ /* 0x0002a4000021f000 */
[----:B-1----:R-:W-:Y:S01]  /*4f50*/  IMAD.MOV.U32 R22, RZ, RZ, RZ ;  /* 0x000000ffff167224 */ /* 0x002fe200078e00ff */
[----:B--2---:R-:W-:-:S05]  /*4f60*/  IADD3 R26, PT, PT, RZ, -R23, RZ ;  /* 0x80000017ff1a7210 */ /* 0x004fca0007ffe0ff */
[----:B------:R-:W-:-:S04]  /*4f70*/  IMAD R25, R26, R33, RZ ;  /* 0x000000211a197224 */ /* 0x000fc800078e02ff */
[----:B0--34-:R-:W-:-:S07]  /*4f80*/  IMAD.HI.U32 R32, R23, R25, R22 ;  /* 0x0000001917207227 */ /* 0x019fce00078e0016 */
.L_x_87:
[-C--:B---3--:R-:W-:Y:S01]  /*4f90*/  IABS R27, R9.reuse ;  /* 0x00000009001b7213 */ /* 0x088fe20000000000 */
[----:B------:R-:W-:Y:S01]  /*4fa0*/  VIADD R28, R38, UR4 ;  /* 0x00000004261c7c36 */ /* 0x000fe20008000000 */
[----:B------:R-:W-:Y:S02]  /*4fb0*/  IABS R25, R9 ;  /* 0x0000000900197213 */ /* 0x000fe40000000000 */
[----:B------:R-:W0:Y:S01]  /*4fc0*/  I2F.RP R26, R27 ;  /* 0x0000001b001a7306 */ /* 0x000e220000209400 */
[----:B------:R-:W-:Y:S02]  /*4fd0*/  IABS R24, R38 ;  /* 0x0000002600187213 */ /* 0x000fe40000000000 */
[----:B------:R-:W-:Y:S01]  /*4fe0*/  IMAD.MOV R29, RZ, RZ, -R25 ;  /* 0x000000ffff1d7224 */ /* 0x000fe200078e0a19 */
[----:B------:R-:W-:Y:S02]  /*4ff0*/  IABS R30, R28 ;  /* 0x0000001c001e7213 */ /* 0x000fe40000000000 */
[----:B------:R-:W-:-:S04]  /*5000*/  IMAD.HI.U32 R25, R32, R24, RZ ;  /* 0x0000001820197227 */ /* 0x000fc800078e00ff */
[----:B------:R-:W-:Y:S01]  /*5010*/  IMAD R24, R25, R29, R24 ;  /* 0x0000001d19187224 */ /* 0x000fe200078e0218 */
[----:B0-----:R-:W0:Y:S04]  /*5020*/  MUFU.RCP R26, R26 ;  /* 0x0000001a001a7308 */ /* 0x001e280000001000 */
[----:B------:R-:W-:-:S13]  /*5030*/  ISETP.GT.U32.AND P3, PT, R33, R24, PT ;  /* 0x000000182100720c */ /* 0x000fda0003f64070 */
[--C-:B------:R-:W-:Y:S02]  /*5040*/  @!P3 IMAD.IADD R24, R24, 0x1, -R27.reuse ;  /* 0x000000011818b824 */ /* 0x100fe400078e0a1b */
[----:B------:R-:W-:Y:S01]  /*5050*/  @!P3 VIADD R25, R25, 0x1 ;  /* 0x000000011919b836 */ /* 0x000fe20000000000 */
[----:B0-----:R-:W-:Y:S02]  /*5060*/  IADD3 R22, PT, PT, R26, 0xffffffe, RZ ;  /* 0x0ffffffe1a167810 */ /* 0x001fe40007ffe0ff */
[----:B------:R-:W-:Y:S01]  /*5070*/  ISETP.GE.U32.AND P0, PT, R24, R33, PT ;  /* 0x000000211800720c */ /* 0x000fe20003f06070 */
[----:B------:R-:W-:Y:S01]  /*5080*/  IMAD.MOV.U32 R33, RZ, RZ, R27 ;  /* 0x000000ffff217224 */ /* 0x000fe200078e001b */
[----:B------:R0:W1:Y:S02]  /*5090*/  F2I.FTZ.U32.TRUNC.NTZ R23, R22 ;  /* 0x0000001600177305 */ /* 0x000064000021f000 */
[----:B0-----:R-:W-:-:S09]  /*50a0*/  HFMA2 R22, -RZ, RZ, 0, 0 ;  /* 0x00000000ff167431 */ /* 0x001fd200000001ff */
[----:B------:R-:W-:Y:S01]  /*50b0*/  @P0 VIADD R25, R25, 0x1 ;  /* 0x0000000119190836 */ /* 0x000fe20000000000 */
[----:B------:R-:W-:Y:S02]  /*50c0*/  ISETP.NE.AND P0, PT, R9, RZ, PT ;  /* 0x000000ff0900720c */ /* 0x000fe40003f05270 */
[----:B-1----:R-:W-:-:S05]  /*50d0*/  IADD3 R26, PT, PT, RZ, -R23, RZ ;  /* 0x80000017ff1a7210 */ /* 0x002fca0007ffe0ff */
[----:B------:R-:W-:Y:S02]  /*50e0*/  IMAD R31, R26, R27, RZ ;  /* 0x0000001b1a1f7224 */ /* 0x000fe400078e02ff */
[----:B------:R-:W-:Y:S02]  /*50f0*/  VIADD R26, R28, UR4 ;  /* 0x000000041c1a7c36 */ /* 0x000fe40008000000 */
[----:B------:R-:W-:Y:S01]  /*5100*/  IMAD.HI.U32 R32, R23, R31, R22 ;  /* 0x0000001f17207227 */ /* 0x000fe200078e0016 */
[----:B------:R-:W-:Y:S02]  /*5110*/  MOV R23, R30 ;  /* 0x0000001e00177202 */ /* 0x000fe40000000f00 */
[----:B------:R-:W-:Y:S02]  /*5120*/  IADD3 R34, PT, PT, R26, UR4, RZ ;  /* 0x000000041a227c10 */ /* 0x000fe4000fffe0ff */
[----:B------:R-:W-:Y:S01]  /*5130*/  IABS R31, R26 ;  /* 0x0000001a001f7213 */ /* 0x000fe20000000000 */
[----:B------:R-:W-:Y:S01]  /*5140*/  IMAD.HI.U32 R22, R32, R23, RZ ;  /* 0x0000001720167227 */ /* 0x000fe200078e00ff */
[----:B------:R-:W-:-:S03]  /*5150*/  IABS R24, R34 ;  /* 0x0000002200187213 */ /* 0x000fc60000000000 */
[----:B------:R-:W-:Y:S01]  /*5160*/  IMAD R36, R22, R29, R23 ;  /* 0x0000001d16247224 */ /* 0x000fe200078e0217 */
[----:B------:R-:W-:Y:S01]  /*5170*/  MOV R23, R24 ;  /* 0x0000001800177202 */ /* 0x000fe20000000f00 */
[----:B------:R-:W-:-:S03]  /*5180*/  IMAD.HI.U32 R30, R32, R31, RZ ;  /* 0x0000001f201e7227 */ /* 0x000fc600078e00ff */
[----:B------:R-:W-:Y:S01]  /*5190*/  ISETP.GT.U32.AND P6, PT, R33, R36, PT ;  /* 0x000000242100720c */ /* 0x000fe20003fc4070 */
[----:B------:R-:W-:-:S04]  /*51a0*/  IMAD.HI.U32 R24, R32, R23, RZ ;  /* 0x0000001720187227 */ /* 0x000fc800078e00ff */
[----:B------:R-:W-:Y:S01]  /*51b0*/  IMAD R40, R30, R29, R31 ;  /* 0x0000001d1e287224 */ /* 0x000fe200078e021f */
[----:B------:R-:W-:Y:S01]  /*51c0*/  LOP3.LUT R31, R38, R9, RZ, 0x3c, !PT ;  /* 0x00000009261f7212 */ /* 0x000fe200078e3cff */
[----:B------:R-:W-:Y:S01]  /*51d0*/  IMAD R42, R24, R29, R23 ;  /* 0x0000001d182a7224 */ /* 0x000fe200078e0217 */
[----:B------:R-:W-:Y:S02]  /*51e0*/  LOP3.LUT R23, R28, R9, RZ, 0x3c, !PT ;  /* 0x000000091c177212 */ /* 0x000fe400078e3cff */
[----:B------:R-:W-:Y:S02]  /*51f0*/  ISETP.GT.U32.AND P2, PT, R33, R40, PT ;  /* 0x000000282100720c */ /* 0x000fe40003f44070 */
[----:B------:R-:W-:Y:S02]  /*5200*/  ISETP.GE.AND P1, PT, R31, RZ, PT ;  /* 0x000000ff1f00720c */ /* 0x000fe40003f26270 */
[----:B------:R-:W-:Y:S02]  /*5210*/  ISETP.GT.U32.AND P4, PT, R33, R42, PT ;  /* 0x0000002a2100720c */ /* 0x000fe40003f84070 */
[----:B------:R-:W-:-:S02]  /*5220*/  @!P6 IADD3 R36, PT, PT, R36, -R27, RZ ;  /* 0x8000001b2424e210 */ /* 0x000fc40007ffe0ff */
[----:B------:R-:W-:Y:S02]  /*5230*/  @!P6 IADD3 R22, PT, PT, R22, 0x1, RZ ;  /* 0x000000011616e810 */ /* 0x000fe40007ffe0ff */
[----:B------:R-:W-:Y:S02]  /*5240*/  ISETP.GE.U32.AND P5, PT, R36, R33, PT ;  /* 0x000000212400720c */ /* 0x000fe40003fa6070 */
[----:B------:R-:W-:Y:S01]  /*5250*/  MOV R36, R25 ;  /* 0x0000001900247202 */ /* 0x000fe20000000f00 */
[--C-:B------:R-:W-:Y:S01]  /*5260*/  @!P2 IMAD.IADD R40, R40, 0x1, -R27.reuse ;  /* 0x000000012828a824 */ /* 0x100fe200078e0a1b */
[----:B------:R-:W-:Y:S01]  /*5270*/  LOP3.LUT R25, RZ, R9, RZ, 0x33, !PT ;  /* 0x00000009ff197212 */ /* 0x000fe200078e33ff */
[----:B------:R-:W-:Y:S01]  /*5280*/  @!P2 VIADD R30, R30, 0x1 ;  /* 0x000000011e1ea836 */ /* 0x000fe20000000000 */
[----:B------:R-:W-:Y:S01]  /*5290*/  @!P1 IADD3 R36, PT, PT, -R36, RZ, RZ ;  /* 0x000000ff24249210 */ /* 0x000fe20007ffe1ff */
[----:B------:R-:W-:Y:S01]  /*52a0*/  @!P4 IMAD.IADD R42, R42, 0x1, -R27 ;  /* 0x000000012a2ac824 */ /* 0x000fe200078e0a1b */
[----:B------:R-:W-:Y:S01]  /*52b0*/  ISETP.GE.U32.AND P1, PT, R40, R33, PT ;  /* 0x000000212800720c */ /* 0x000fe20003f26070 */
[----:B------:R-:W-:Y:S01]  /*52c0*/  @!P4 VIADD R24, R24, 0x1 ;  /* 0x000000011818c836 */ /* 0x000fe20000000000 */
[----:B------:R-:W-:-:S02]  /*52d0*/  LOP3.LUT R27, R26, R9, RZ, 0x3c, !PT ;  /* 0x000000091a1b7212 */ /* 0x000fc400078e3cff */
[----:B------:R-:W-:Y:S02]  /*52e0*/  SEL R36, R25, R36, !P0 ;  /* 0x0000002419247207 */ /* 0x000fe40004000000 */
[----:B------:R-:W-:Y:S02]  /*52f0*/  ISETP.GE.AND P3, PT, R23, RZ, PT ;  /* 0x000000ff1700720c */ /* 0x000fe40003f66270 */
[----:B------:R-:W-:Y:S01]  /*5300*/  ISETP.GE.U32.AND P6, PT, R42, R33, PT ;  /* 0x000000212a00720c */ /* 0x000fe20003fc6070 */
[----:B------:R-:W-:Y:S01]  /*5310*/  IMAD.MOV R23, RZ, RZ, -R36 ;  /* 0x000000ffff177224 */ /* 0x000fe200078e0a24 */
[----:B------:R-:W-:Y:S02]  /*5320*/  @P5 IADD3 R22, PT, PT, R22, 0x1, RZ ;  /* 0x0000000116165810 */ /* 0x000fe40007ffe0ff */
[----:B------:R-:W-:Y:S01]  /*5330*/  LOP3.LUT R29, R34, R9, RZ, 0x3c, !PT ;  /* 0x00000009221d7212 */ /* 0x000fe200078e3cff */
[----:B------:R-:W-:Y:S01]  /*5340*/  IMAD R23, R9, R23, R38 ;  /* 0x0000001709177224 */ /* 0x000fe200078e0226 */
[----:B------:R-:W-:-:S02]  /*5350*/  ISETP.GE.AND P5, PT, R27, RZ, PT ;  /* 0x000000ff1b00720c */ /* 0x000fc40003fa6270 */
[----:B------:R-:W-:Y:S01]  /*5360*/  ISETP.GE.AND P2, PT, R29, RZ, PT ;  /* 0x000000ff1d00720c */ /* 0x000fe20003f46270 */
[----:B------:R-:W-:Y:S01]  /*5370*/  IMAD R29, R9, R36, R23 ;  /* 0x00000024091d7224 */ /* 0x000fe200078e0217 */
[----:B------:R-:W-:Y:S02]  /*5380*/  MOV R38, R22 ;  /* 0x0000001600267202 */ /* 0x000fe40000000f00 */
[----:B------:R-:W-:Y:S01]  /*5390*/  @P1 IADD3 R30, PT, PT, R30, 0x1, RZ ;  /* 0x000000011e1e1810 */ /* 0x000fe20007ffe0ff */
[----:B------:R-:W-:Y:S01]  /*53a0*/  @P6 VIADD R24, R24, 0x1 ;  /* 0x0000000118186836 */ /* 0x000fe20000000000 */
[----:B------:R-:W-:Y:S01]  /*53b0*/  @!P3 IADD3 R38, PT, PT, -R38, RZ, RZ ;  /* 0x000000ff2626b210 */ /* 0x000fe20007ffe1ff */
[----:B------:R-:W-:-:S03]  /*53c0*/  IMAD.WIDE R22, R29, 0x4, R16 ;  /* 0x000000041d167825 */ /* 0x000fc600078e0210 */
[C---:B------:R-:W-:Y:S01]  /*53d0*/  SEL R38, R25.reuse, R38, !P0 ;  /* 0x0000002619267207 */ /* 0x040fe20004000000 */
[----:B------:R-:W-:Y:S01]  /*53e0*/  @!P5 IMAD.MOV R30, RZ, RZ, -R30 ;  /* 0x000000ffff1ed224 */ /* 0x000fe200078e0a1e */
[----:B------:R0:W-:Y:S01]  /*53f0*/  STG.E desc[UR6][R22.64], RZ ;  /* 0x000000ff16007986 */ /* 0x0001e2000c101906 */
[----:B------:R-:W-:Y:S02]  /*5400*/  @!P2 IADD3 R24, PT, PT, -R24, RZ, RZ ;  /* 0x000000ff1818a210 */ /* 0x000fe40007ffe1ff */
[----:B------:R-:W-:Y:S01]  /*5410*/  IMAD.MOV R27, RZ, RZ, -R38 ;  /* 0x000000ffff1b7224 */ /* 0x000fe200078e0a26 */
[C---:B------:R-:W-:Y:S02]  /*5420*/  SEL R36, R25.reuse, R30, !P0 ;  /* 0x0000001e19247207 */ /* 0x040fe40004000000 */
[----:B------:R-:W-:Y:S01]  /*5430*/  SEL R30, R25, R24, !P0 ;  /* 0x00000018191e7207 */ /* 0x000fe20004000000 */
[----:B------:R-:W-:Y:S01]  /*5440*/  IMAD R27, R9, R27, R28 ;  /* 0x0000001b091b7224 */ /* 0x000fe200078e021c */
[----:B------:R-:W-:Y:S01]  /*5450*/  IADD3 R31, PT, PT, -R36, RZ, RZ ;  /* 0x000000ff241f7210 */ /* 0x000fe20007ffe1ff */
[----:B------:R-:W-:-:S04]  /*5460*/  IMAD.WIDE R24, R29, 0x4, R18 ;  /* 0x000000041d187825 */ /* 0x000fc800078e0212 */
[----:B------:R-:W-:Y:S01]  /*5470*/  IMAD.MOV R35, RZ, RZ, -R30 ;  /* 0x000000ffff237224 */ /* 0x000fe200078e0a1e */
[----:B------:R-:W-:Y:S01]  /*5480*/  STG.E desc[UR6][R24.64], RZ ;  /* 0x000000ff18007986 */ /* 0x000fe2000c101906 */
[C---:B------:R-:W-:Y:S02]  /*5490*/  IMAD R26, R9.reuse, R31, R26 ;  /* 0x0000001f091a7224 */ /* 0x040fe400078e021a */
[C---:B------:R-:W-:Y:S02]  /*54a0*/  IMAD R27, R9.reuse, R38, R27 ;  /* 0x00000026091b7224 */ /* 0x040fe400078e021b */
[----:B0-----:R-:W-:Y:S02]  /*54b0*/  IMAD R22, R9, R35, R34 ;  /* 0x0000002309167224 */ /* 0x001fe400078e0222 */
[----:B------:R-:W-:-:S04]  /*54c0*/  IMAD.WIDE R28, R29, 0x4, R20 ;  /* 0x000000041d1c7825 */ /* 0x000fc800078e0214 */
[----:B------:R-:W-:Y:S01]  /*54d0*/  IMAD R31, R9, R36, R26 ;  /* 0x00000024091f7224 */ /* 0x000fe200078e021a */
[----:B------:R-:W-:Y:S01]  /*54e0*/  STG.E desc[UR6][R28.64], RZ ;  /* 0x000000ff1c007986 */ /* 0x000fe2000c101906 */
[----:B------:R-:W-:-:S04]  /*54f0*/  IMAD.WIDE R38, R27, 0x4, R16 ;  /* 0x000000041b267825 */ /* 0x000fc800078e0210 */
[C---:B------:R-:W-:Y:S01]  /*5500*/  IMAD.WIDE R40, R27.reuse, 0x4, R18 ;  /* 0x000000041b287825 */ /* 0x040fe200078e0212 */
[----:B------:R0:W-:Y:S03]  /*5510*/  STG.E desc[UR6][R38.64], RZ ;  /* 0x000000ff26007986 */ /* 0x0001e6000c101906 */
[----:B------:R-:W-:Y:S01]  /*5520*/  IMAD.WIDE R42, R27, 0x4, R20 ;  /* 0x000000041b2a7825 */ /* 0x000fe200078e0214 */
[----:B------:R3:W-:Y:S03]  /*5530*/  STG.E desc[UR6][R40.64], RZ ;  /* 0x000000ff28007986 */ /* 0x0007e6000c101906 */
[----:B------:R-:W-:Y:S01]  /*5540*/  IMAD R35, R9, R30, R22 ;  /* 0x0000001e09237224 */ /* 0x000fe200078e0216 */
[----:B------:R3:W-:Y:S01]  /*5550*/  STG.E desc[UR6][R42.64], RZ ;  /* 0x000000ff2a007986 */ /* 0x0007e2000c101906 */
[----:B------:R-:W-:Y:S01]  /*5560*/  IMAD.WIDE R36, R31, 0x4, R16 ;  /* 0x000000041f247825 */ /* 0x000fe200078e0210 */
[----:B0-----:R-:W-:-:S03]  /*5570*/  IADD3 R38, PT, PT, R34, UR4, RZ ;  /* 0x0000000422267c10 */ /* 0x001fc6000fffe0ff */
[C---:B------:R-:W-:Y:S01]  /*5580*/  IMAD.WIDE R22, R31.reuse, 0x4, R18 ;  /* 0x000000041f167825 */ /* 0x040fe200078e0212 */
[----:B------:R3:W-:Y:S01]  /*5590*/  STG.E desc[UR6][R36.64], RZ ;  /* 0x000000ff24007986 */ /* 0x0007e2000c101906 */
[----:B------:R-:W-:Y:S02]  /*55a0*/  ISETP.GE.AND P0, PT, R38, R6, PT ;  /* 0x000000062600720c */ /* 0x000fe40003f06270 */
[----:B------:R-:W-:Y:S01]  /*55b0*/  IMAD.WIDE R24, R31, 0x4, R20 ;  /* 0x000000041f187825 */ /* 0x000fe200078e0214 */
[----:B------:R3:W-:Y:S03]  /*55c0*/  STG.E desc[UR6][R22.64], RZ ;  /* 0x000000ff16007986 */ /* 0x0007e6000c101906 */
[C---:B------:R-:W-:Y:S01]  /*55d0*/  IMAD.WIDE R26, R35.reuse, 0x4, R16 ;  /* 0x00000004231a7825 */ /* 0x040fe200078e0210 */
[----:B------:R3:W-:Y:S03]  /*55e0*/  STG.E desc[UR6][R24.64], RZ ;  /* 0x000000ff18007986 */ /* 0x0007e6000c101906 */
[C---:B------:R-:W-:Y:S01]  /*55f0*/  IMAD.WIDE R28, R35.reuse, 0x4, R18 ;  /* 0x00000004231c7825 */ /* 0x040fe200078e0212 */
[----:B------:R3:W-:Y:S03]  /*5600*/  STG.E desc[UR6][R26.64], RZ ;  /* 0x000000ff1a007986 */ /* 0x0007e6000c101906 */
[----:B------:R-:W-:Y:S01]  /*5610*/  IMAD.WIDE R30, R35, 0x4, R20 ;  /* 0x00000004231e7825 */ /* 0x000fe200078e0214 */
[----:B------:R3:W-:Y:S04]  /*5620*/  STG.E desc[UR6][R28.64], RZ ;  /* 0x000000ff1c007986 */ /* 0x0007e8000c101906 */
[----:B------:R3:W-:Y:S01]  /*5630*/  STG.E desc[UR6][R30.64], RZ ;  /* 0x000000ff1e007986 */ /* 0x0007e2000c101906 */
[----:B------:R-:W-:Y:S05]  /*5640*/  @!P0 BRA `(.L_x_87) ;  /* 0xfffffff800508947 */ /* 0x000fea000383ffff */
.L_x_86:
[----:B------:R-:W-:Y:S05]  /*5650*/  BSYNC.RECONVERGENT B1 ;  /* 0x0000000000017941 */ /* 0x000fea0003800200 */
.L_x_85:
[----:B------:R-:W-:Y:S01]  /*5660*/  BSSY.RECONVERGENT B1, `(.L_x_88) ;  /* 0x0000077000017945 */ /* 0x000fe20003800200 */
[----:B---3--:R-:W-:Y:S01]  /*5670*/  VIADD R31, R14, 0xffffffff ;  /* 0xffffffff0e1f7836 */ /* 0x008fe20000000000 */
[----:B------:R-:W-:Y:S01]  /*5680*/  IADD3 R30, PT, PT, R15, -0x1, RZ ;  /* 0xffffffff0f1e7810 */ /* 0x000fe20007ffe0ff */
[----:B------:R-:W-:Y:S01]  /*5690*/  IMAD.MOV.U32 R14, RZ, RZ, R7 ;  /* 0x000000ffff0e7224 */ /* 0x000fe200078e0007 */
[----:B------:R-:W-:-:S07]  /*56a0*/  IADD3 R15, PT, PT, R11, -0x1, RZ ;  /* 0xffffffff0b0f7810 */ /* 0x000fce0007ffe0ff */
.L_x_91:
[----:B------:R-:W-:Y:S01]  /*56b0*/  IABS R21, R10 ;  /* 0x0000000a00157213 */ /* 0x000fe20000000000 */
[----:B------:R-:W-:Y:S01]  /*56c0*/  BSSY.RECONVERGENT B2, `(.L_x_89) ;  /* 0x000006f000027945 */ /* 0x000fe20003800200 */
[----:B-1----:R-:W-:Y:S02]  /*56d0*/  IABS R11, R9 ;  /* 0x00000009000b7213 */ /* 0x002fe40000000000 */
[----:B------:R-:W3:Y:S01]  /*56e0*/  I2F.RP R18, R21 ;  /* 0x0000001500127306 */ /* 0x000ee20000209400 */
[----:B------:R-:W-:Y:S02]  /*56f0*/  IABS R17, R14 ;  /* 0x0000000e00117213 */ /* 0x000fe40000000000 */
[----:B------:R-:W-:Y:S01]  /*5700*/  IMAD.MOV R16, RZ, RZ, -R11 ;  /* 0x000000ffff107224 */ /* 0x000fe200078e0a0b */
[----:B-1----:R-:W-:Y:S02]  /*5710*/  IABS R22, R10 ;  /* 0x0000000a00167213 */ /* 0x002fe40000000000 */
[----:B------:R-:W-:-:S04]  /*5720*/  IMAD.HI.U32 R11, R4, R17, RZ ;  /* 0x00000011040b7227 */ /* 0x000fc800078e00ff */
[----:B------:R-:W-:Y:S01]  /*5730*/  IMAD R17, R11, R16, R17 ;  /* 0x000000100b117224 */ /* 0x000fe200078e0211 */
[----:B------:R-:W-:Y:S01]  /*5740*/  IABS R16, R9 ;  /* 0x0000000900107213 */ /* 0x000fe20000000000 */
[----:B------:R-:W-:Y:S01]  /*5750*/  IMAD.MOV R22, RZ, RZ, -R22 ;  /* 0x000000ffff167224 */ /* 0x000fe200078e0a16 */
[----:B---3--:R-:W1:Y:S02]  /*5760*/  MUFU.RCP R18, R18 ;  /* 0x0000001200127308 */ /* 0x008e640000001000 */
[----:B------:R-:W-:-:S13]  /*5770*/  ISETP.GT.U32.AND P1, PT, R0, R17, PT ;  /* 0x000000110000720c */ /* 0x000fda0003f24070 */
[----:B------:R-:W-:Y:S02]  /*5780*/  @!P1 IADD3 R17, PT, PT, R17, -R16, RZ ;  /* 0x8000001011119210 */ /* 0x000fe40007ffe0ff */
[----:B------:R-:W-:Y:S01]  /*5790*/  LOP3.LUT R16, R14, R9, RZ, 0x3c, !PT ;  /* 0x000000090e107212 */ /* 0x000fe200078e3cff */
[----:B-1----:R-:W-:Y:S01]  /*57a0*/  VIADD R20, R18, 0xffffffe ;  /* 0x0ffffffe12147836 */ /* 0x002fe20000000000 */
[----:B------:R-:W-:Y:S02]  /*57b0*/  ISETP.GE.U32.AND P0, PT, R17, R0, PT ;  /* 0x000000001100720c */ /* 0x000fe40003f06070 */
[----:B------:R-:W-:Y:S01]  /*57c0*/  @!P1 IADD3 R11, PT, PT, R11, 0x1, RZ ;  /* 0x000000010b0b9810 */ /* 0x000fe20007ffe0ff */
[----:B------:R-:W1:Y:S01]  /*57d0*/  F2I.FTZ.U32.TRUNC.NTZ R17, R20 ;  /* 0x0000001400117305 */ /* 0x000e62000021f000 */
[----:B------:R-:W-:Y:S02]  /*57e0*/  ISETP.GE.AND P2, PT, R16, RZ, PT ;  /* 0x000000ff1000720c */ /* 0x000fe40003f46270 */
[----:B------:R-:W-:-:S07]  /*57f0*/  ISETP.NE.AND P1, PT, R9, RZ, PT ;  /* 0x000000ff0900720c */ /* 0x000fce0003f25270 */
[----:B------:R-:W-:Y:S02]  /*5800*/  @P0 VIADD R11, R11, 0x1 ;  /* 0x000000010b0b0836 */ /* 0x000fe40000000000 */
[----:B-1----:R-:W-:-:S03]  /*5810*/  IMAD.MOV R16, RZ, RZ, -R17 ;  /* 0x000000ffff107224 */ /* 0x002fc600078e0a11 */
[----:B------:R-:W-:Y:S01]  /*5820*/  MOV R19, R11 ;  /* 0x0000000b00137202 */ /* 0x000fe20000000f00 */
[----:B------:R-:W-:Y:S02]  /*5830*/  IMAD R11, R16, R21, RZ ;  /* 0x00000015100b7224 */ /* 0x000fe400078e02ff */
[----:B------:R-:W-:Y:S01]  /*5840*/  HFMA2 R16, -RZ, RZ, 0, 0 ;  /* 0x00000000ff107431 */ /* 0x000fe200000001ff */
[----:B------:R-:W-:Y:S02]  /*5850*/  @!P2 IADD3 R19, PT, PT, -R19, RZ, RZ ;  /* 0x000000ff1313a210 */ /* 0x000fe40007ffe1ff */
[----:B------:R-:W-:-:S04]  /*5860*/  @!P1 LOP3.LUT R19, RZ, R9, RZ, 0x33, !PT ;  /* 0x00000009ff139212 */ /* 0x000fc800078e33ff */
[----:B------:R-:W-:Y:S01]  /*5870*/  IABS R18, R19 ;  /* 0x0000001300127213 */ /* 0x000fe20000000000 */
[----:B------:R-:W-:Y:S01]  /*5880*/  IMAD.HI.U32 R11, R17, R11, R16 ;  /* 0x0000000b110b7227 */ /* 0x000fe200078e0010 */
[----:B------:R-:W-:-:S03]  /*5890*/  MOV R17, R22 ;  /* 0x0000001600117202 */ /* 0x000fc60000000f00 */
[----:B------:R-:W-:-:S04]  /*58a0*/  IMAD.MOV.U32 R16, RZ, RZ, R18 ;  /* 0x000000ffff107224 */ /* 0x000fc800078e0012 */
        /* <DEDUP_REMOVED lines=8> */
[----:B------:R-:W-:-:S07]  /*5930*/  ISETP.GE.AND P2, PT, R16, RZ, PT ;  /* 0x000000ff1000720c */ /* 0x000fce0003f46270 */
[----:B------:R-:W-:-:S05]  /*5940*/  @P0 VIADD R11, R11, 0x1 ;  /* 0x000000010b0b0836 */ /* 0x000fca0000000000 */
[----:B------:R-:W-:Y:S02]  /*5950*/  MOV R16, R11 ;  /* 0x0000000b00107202 */ /* 0x000fe40000000f00 */
[----:B------:R-:W-:-:S03]  /*5960*/  IADD3 R11, PT, PT, -R19, RZ, RZ ;  /* 0x000000ff130b7210 */ /* 0x000fc60007ffe1ff */
[----:B------:R-:W-:Y:S01]  /*5970*/  @!P2 IMAD.MOV R16, RZ, RZ, -R16 ;  /* 0x000000ffff10a224 */ /* 0x000fe200078e0a10 */
[----:B------:R-:W-:Y:S01]  /*5980*/  @!P1 LOP3.LUT R16, RZ, R10, RZ, 0x33, !PT ;  /* 0x0000000aff109212 */ /* 0x000fe200078e33ff */
[----:B------:R-:W-:Y:S01]  /*5990*/  IMAD R24, R9, R11, R14 ;  /* 0x0000000b09187224 */ /* 0x000fe200078e020e */
[----:B------:R-:W-:-:S03]  /*59a0*/  IADD3 R14, PT, PT, R14, UR4, RZ ;  /* 0x000000040e0e7c10 */ /* 0x000fc6000fffe0ff */
[----:B------:R-:W-:Y:S01]  /*59b0*/  IMAD.MOV R17, RZ, RZ, -R16 ;  /* 0x000000ffff117224 */ /* 0x000fe200078e0a10 */
[----:B------:R-:W-:-:S03]  /*59c0*/  ISETP.NE.AND P0, PT, R24, RZ, PT ;  /* 0x000000ff1800720c */ /* 0x000fc60003f05270 */
[----:B------:R-:W-:-:S05]  /*59d0*/  IMAD R17, R10, R17, R19 ;  /* 0x000000110a117224 */ /* 0x000fca00078e0213 */
[C---:B------:R-:W-:Y:S02]  /*59e0*/  ISETP.GE.AND P1, PT, R17.reuse, R30, PT ;  /* 0x0000001e1100720c */ /* 0x040fe40003f26270 */
[----:B------:R-:W-:Y:S02]  /*59f0*/  ISETP.EQ.OR P0, PT, R17, RZ, !P0 ;  /* 0x000000ff1100720c */ /* 0x000fe40004702670 */
[----:B------:R-:W-:-:S04]  /*5a00*/  ISETP.GE.OR P1, PT, R16, R31, P1 ;  /* 0x0000001f1000720c */ /* 0x000fc80000f26670 */
[----:B------:R-:W-:Y:S02]  /*5a10*/  PLOP3.LUT P0, PT, P1, P0, PT, 0xf8, 0x8f ;  /* 0x00000000008f781c */ /* 0x000fe40000f01f70 */
[----:B------:R-:W-:Y:S02]  /*5a20*/  ISETP.GE.AND P1, PT, R14, R6, PT ;  /* 0x000000060e00720c */ /* 0x000fe40003f26270 */
[----:B------:R-:W-:-:S13]  /*5a30*/  ISETP.GE.OR P0, PT, R24, R15, P0 ;  /* 0x0000000f1800720c */ /* 0x000fda0000706670 */
[----:B------:R-:W-:Y:S05]  /*5a40*/  @P0 BRA `(.L_x_90) ;  /* 0x0000000000d80947 */ /* 0x000fea0003800000 */
[----:B------:R-:W-:-:S04]  /*5a50*/  IMAD R16, R10, R16, R17 ;  /* 0x000000100a107224 */ /* 0x000fc800078e0211 */
[----:B------:R-:W-:Y:S02]  /*5a60*/  VIADD R18, R16, 0xffffffff ;  /* 0xffffffff10127836 */ /* 0x000fe40000000000 */
[CCC-:B------:R-:W-:Y:S01]  /*5a70*/  IMAD R11, R9.reuse, R16.reuse, R24.reuse ;  /* 0x00000010090b7224 */ /* 0x1c0fe200078e0218 */
[----:B------:R-:W-:Y:S01]  /*5a80*/  IADD3 R16, PT, PT, R10, R16, RZ ;  /* 0x000000100a107210 */ /* 0x000fe20007ffe0ff */
[----:B------:R-:W-:Y:S02]  /*5a90*/  IMAD R29, R9, R18, R24 ;  /* 0x00000012091d7224 */ /* 0x000fe400078e0218 */
[----:B0-----:R-:W-:-:S04]  /*5aa0*/  IMAD.WIDE R18, R11, 0x4, R12 ;  /* 0x000000040b127825 */ /* 0x001fc800078e020c */
[----:B------:R-:W-:Y:S02]  /*5ab0*/  VIADD R22, R16, 0xffffffff ;  /* 0xffffffff10167836 */ /* 0x000fe40000000000 */
[----:B--2---:R-:W-:Y:S01]  /*5ac0*/  IMAD R27, R9, R16, R24 ;  /* 0x00000010091b7224 */ /* 0x004fe200078e0218 */
[----:B------:R-:W2:Y:S01]  /*5ad0*/  LDG.E R18, desc[UR6][R18.64] ;  /* 0x0000000612127981 */ /* 0x000ea2000c1e1900 */
[----:B------:R-:W-:Y:S01]  /*5ae0*/  IMAD.WIDE R20, R29, 0x4, R12 ;  /* 0x000000041d147825 */ /* 0x000fe200078e020c */
[----:B------:R-:W0:Y:S03]  /*5af0*/  LDC.64 R16, c[0x0][0x3b8] ;  /* 0x0000ee00ff107b82 */ /* 0x000e260000000a00 */
[----:B------:R-:W-:Y:S02]  /*5b00*/  IMAD R25, R9, R22, R24 ;  /* 0x0000001609197224 */ /* 0x000fe400078e0218 */
[--C-:B------:R-:W-:Y:S01]  /*5b10*/  IMAD.WIDE R22, R27, 0x4, R12.reuse ;  /* 0x000000041b167825 */ /* 0x100fe200078e020c */
[----:B------:R-:W2:Y:S03]  /*5b20*/  LDG.E R21, desc[UR6][R20.64] ;  /* 0x0000000614157981 */ /* 0x000ea6000c1e1900 */
[----:B------:R-:W-:-:S02]  /*5b30*/  IMAD.WIDE R32, R25, 0x4, R12 ;  /* 0x0000000419207825 */ /* 0x000fc400078e020c */
[----:B------:R-:W3:Y:S04]  /*5b40*/  LDG.E R23, desc[UR6][R22.64] ;  /* 0x0000000616177981 */ /* 0x000ee8000c1e1900 */
[----:B------:R-:W4:Y:S01]  /*5b50*/  LDG.E R33, desc[UR6][R32.64] ;  /* 0x0000000620217981 */ /* 0x000f22000c1e1900 */
[----:B------:R-:W-:-:S04]  /*5b60*/  IMAD.WIDE R34, R11, 0x4, R2 ;  /* 0x000000040b227825 */ /* 0x000fc800078e0202 */
[----:B0-----:R-:W-:-:S04]  /*5b70*/  IMAD.WIDE R36, R25, 0x4, R16 ;  /* 0x0000000419247825 */ /* 0x001fc800078e0210 */
[----:B--2---:R-:W-:-:S04]  /*5b80*/  FADD R24, R18, R21 ;  /* 0x0000001512187221 */ /* 0x004fc80000000000 */
[----:B---3--:R-:W-:-:S04]  /*5b90*/  FADD R24, R24, R23 ;  /* 0x0000001718187221 */ /* 0x008fc80000000000 */
[----:B----4-:R-:W-:Y:S01]  /*5ba0*/  FADD R24, R24, R33 ;  /* 0x0000002118187221 */ /* 0x010fe20000000000 */
[--C-:B------:R-:W-:Y:S01]  /*5bb0*/  IMAD.WIDE R18, R11, 0x4, R16.reuse ;  /* 0x000000040b127825 */ /* 0x100fe200078e0210 */
[----:B------:R-:W0:Y:S03]  /*5bc0*/  LDC.64 R32, c[0x0][0x3d0] ;  /* 0x0000f400ff207b82 */ /* 0x000e260000000a00 */
[----:B------:R-:W-:Y:S01]  /*5bd0*/  FMUL R39, R24, 0.25 ;  /* 0x3e80000018277820 */ /* 0x000fe20000400000 */
[----:B------:R-:W-:-:S04]  /*5be0*/  IMAD.WIDE R20, R29, 0x4, R16 ;  /* 0x000000041d147825 */ /* 0x000fc800078e0210 */
[----:B------:R-:W-:Y:S01]  /*5bf0*/  IMAD.WIDE R22, R27, 0x4, R16 ;  /* 0x000000041b167825 */ /* 0x000fe200078e0210 */
[----:B------:R1:W-:Y:S01]  /*5c00*/  STG.E desc[UR6][R34.64], R39 ;  /* 0x0000002722007986 */ /* 0x0003e2000c101906 */
[----:B------:R-:W2:Y:S03]  /*5c10*/  LDC.64 R16, c[0x0][0x3c8] ;  /* 0x0000f200ff107b82 */ /* 0x000ea60000000a00 */
[----:B------:R-:W3:Y:S04]  /*5c20*/  LDG.E R18, desc[UR6][R18.64] ;  /* 0x0000000612127981 */ /* 0x000ee8000c1e1900 */
[----:B------:R-:W3:Y:S04]  /*5c30*/  LDG.E R21, desc[UR6][R20.64] ;  /* 0x0000000614157981 */ /* 0x000ee8000c1e1900 */
[----:B------:R-:W4:Y:S04]  /*5c40*/  LDG.E R23, desc[UR6][R22.64] ;  /* 0x0000000616177981 */ /* 0x000f28000c1e1900 */
[----:B------:R-:W5:Y:S01]  /*5c50*/  LDG.E R37, desc[UR6][R36.64] ;  /* 0x0000000624257981 */ /* 0x000f62000c1e1900 */
[----:B0-----:R-:W-:-:S04]  /*5c60*/  IMAD.WIDE R32, R11, 0x4, R32 ;  /* 0x000000040b207825 */ /* 0x001fc800078e0220 */
[----:B---3--:R-:W-:-:S04]  /*5c70*/  FADD R24, R18, R21 ;  /* 0x0000001512187221 */ /* 0x008fc80000000000 */
[----:B----4-:R-:W-:-:S04]  /*5c80*/  FADD R24, R24, R23 ;  /* 0x0000001718187221 */ /* 0x010fc80000000000 */
[----:B-----5:R-:W-:Y:S01]  /*5c90*/  FADD R24, R24, R37 ;  /* 0x0000002518187221 */ /* 0x020fe20000000000 */
[----:B--2---:R-:W-:-:S04]  /*5ca0*/  IMAD.WIDE R18, R29, 0x4, R16 ;  /* 0x000000041d127825 */ /* 0x004fc800078e0210 */
[----:B-1----:R-:W-:Y:S01]  /*5cb0*/  FMUL R35, R24, 0.25 ;  /* 0x3e80000018237820 */ /* 0x002fe20000400000 */
[----:B------:R-:W-:-:S04]  /*5cc0*/  IMAD.WIDE R20, R11, 0x4, R16 ;  /* 0x000000040b147825 */ /* 0x000fc800078e0210 */
[--C-:B------:R-:W-:Y:S01]  /*5cd0*/  IMAD.WIDE R22, R27, 0x4, R16.reuse ;  /* 0x000000041b167825 */ /* 0x100fe200078e0210 */
[----:B------:R1:W-:Y:S04]  /*5ce0*/  STG.E desc[UR6][R32.64], R35 ;  /* 0x0000002320007986 */ /* 0x0003e8000c101906 */
[----:B------:R-:W2:Y:S01]  /*5cf0*/  LDG.E R19, desc[UR6][R18.64] ;  /* 0x0000000612137981 */ /* 0x000ea2000c1e1900 */
[----:B------:R-:W-:Y:S02]  /*5d00*/  IMAD.WIDE R24, R25, 0x4, R16 ;  /* 0x0000000419187825 */ /* 0x000fe400078e0210 */
[----:B------:R-:W0:Y:S01]  /*5d10*/  LDC.64 R16, c[0x0][0x3d8] ;  /* 0x0000f600ff107b82 */ /* 0x000e220000000a00 */
        /* <DEDUP_REMOVED lines=9> */
.L_x_90:
[----:B------:R-:W-:Y:S05]  /*5db0*/  BSYNC.RECONVERGENT B2 ;  /* 0x0000000000027941 */ /* 0x000fea0003800200 */
.L_x_89:
[----:B------:R-:W-:Y:S05]  /*5dc0*/  @!P1 BRA `(.L_x_91) ;  /* 0xfffffff800389947 */ /* 0x000fea000383ffff */
[----:B------:R-:W-:Y:S05]  /*5dd0*/  BSYNC.RECONVERGENT B1 ;  /* 0x0000000000017941 */ /* 0x000fea0003800200 */
.L_x_88:
[----:B--2---:R-:W1:Y:S01]  /*5de0*/  LDC.64 R2, c[0x0][0x4c0] ;  /* 0x00013000ff027b82 */ /* 0x004e620000000a00 */
[----:B------:R-:W1:Y:S01]  /*5df0*/  LDCU.64 UR8, c[0x0][0x4b8] ;  /* 0x00009700ff0877ac */ /* 0x000e620008000a00 */
[----:B------:R-:W-:Y:S01]  /*5e00*/  MOV R14, R7 ;  /* 0x00000007000e7202 */ /* 0x000fe20000000f00 */
[----:B------:R-:W2:Y:S05]  /*5e10*/  LDCU UR5, c[0x0][0x494] ;  /* 0x00009280ff0577ac */ /* 0x000eaa0008000800 */
[----:B------:R-:W2:Y:S08]  /*5e20*/  LDC R0, c[0x0][0x4dc] ;  /* 0x00013700ff007b82 */ /* 0x000eb00000000800 */
[----:B------:R-:W3:Y:S01]  /*5e30*/  LDC R4, c[0x0][0x4e0] ;  /* 0x00013800ff047b82 */ /* 0x000ee20000000800 */
[----:B-1----:R-:W-:-:S04]  /*5e40*/  FMUL R11, R2, UR8 ;  /* 0x00000008020b7c20 */ /* 0x002fc80008400000 */
[----:B------:R-:W-:Y:S01]  /*5e50*/  FMUL R11, R11, R2 ;  /* 0x000000020b0b7220 */ /* 0x000fe20000400000 */
[----:B------:R-:W-:Y:S01]  /*5e60*/  FMUL R2, R3, UR9 ;  /* 0x0000000903027c20 */ /* 0x000fe20008400000 */
[----:B--2---:R-:W-:-:S03]  /*5e70*/  FMUL R0, R0, UR5 ;  /* 0x0000000500007c20 */ /* 0x004fc60008400000 */
[----:B------:R-:W-:Y:S01]  /*5e80*/  FMUL R2, R2, R3 ;  /* 0x0000000302027220 */ /* 0x000fe20000400000 */
[----:B------:R-:W-:Y:S01]  /*5e90*/  F2F.F64.F32 R16, R11 ;  /* 0x0000000b00107310 */ /* 0x000fe20000201800 */
[----:B---3--:R-:W-:-:S07]  /*5ea0*/  FMUL R4, R4, UR5 ;  /* 0x0000000504047c20 */ /* 0x008fce0008400000 */
[----:B------:R-:W1:Y:S08]  /*5eb0*/  F2F.F64.F32 R20, R0 ;  /* 0x0000000000147310 */ /* 0x000e700000201800 */
[----:B------:R-:W2:Y:S01]  /*5ec0*/  F2F.F64.F32 R22, R4 ;  /* 0x0000000400167310 */ /* 0x000ea20000201800 */
[----:B-1----:R-:W-:-:S07]  /*5ed0*/  DMUL R20, R20, 0.5 ;  /* 0x3fe0000014147828 */ /* 0x002fce0000000000 */
[----:B------:R1:W3:Y:S01]  /*5ee0*/  F2F.F64.F32 R18, R2 ;  /* 0x0000000200127310 */ /* 0x0002e20000201800 */
[----:B--2---:R-:W-:-:S11]  /*5ef0*/  DMUL R22, R22, 0.5 ;  /* 0x3fe0000016167828 */ /* 0x004fd60000000000 */
.L_x_106:
[-C--:B------:R-:W-:Y:S01]  /*5f00*/  IABS R4, R9.reuse ;  /* 0x0000000900047213 */ /* 0x080fe20000000000 */
[----:B------:R-:W-:Y:S01]  /*5f10*/  BSSY.RECONVERGENT B3, `(.L_x_92) ;  /* 0x0000114000037945 */ /* 0x000fe20003800200 */
[----:B------:R-:W-:Y:S02]  /*5f20*/  IABS R24, R14 ;  /* 0x0000000e00187213 */ /* 0x000fe40000000000 */
[----:B------:R-:W2:Y:S01]  /*5f30*/  I2F.RP R11, R4 ;  /* 0x00000004000b7306 */ /* 0x000ea20000209400 */
[----:B------:R-:W-:Y:S02]  /*5f40*/  IABS R0, R10 ;  /* 0x0000000a00007213 */ /* 0x000fe40000000000 */
[----:B------:R-:W-:-:S05]  /*5f50*/  IABS R25, R9 ;  /* 0x0000000900197213 */ /* 0x000fca0000000000 */
[----:B--2---:R-:W1:Y:S02]  /*5f60*/  MUFU.RCP R11, R11 ;  /* 0x0000000b000b7308 */ /* 0x004e640000001000 */
[----:B-1----:R-:W-:Y:S02]  /*5f70*/  VIADD R2, R11, 0xffffffe ;  /* 0x0ffffffe0b027836 */ /* 0x002fe40000000000 */
[----:B------:R-:W-:-:S04]  /*5f80*/  IMAD.MOV R11, RZ, RZ, -R25 ;  /* 0x000000ffff0b7224 */ /* 0x000fc800078e0a19 */
[----:B0-----:R1:W0:Y:S02]  /*5f90*/  F2I.FTZ.U32.TRUNC.NTZ R3, R2 ;  /* 0x0000000200037305 */ /* 0x001224000021f000 */
[----:B-1----:R-:W-:Y:S01]  /*5fa0*/  IMAD.MOV.U32 R2, RZ, RZ, RZ ;  /* 0x000000ffff027224 */ /* 0x002fe200078e00ff */
[----:B0-----:R-:W-:-:S05]  /*5fb0*/  IADD3 R13, PT, PT, RZ, -R3, RZ ;  /* 0x80000003ff0d7210 */ /* 0x001fca0007ffe0ff */
[----:B------:R-:W-:-:S04]  /*5fc0*/  IMAD R13, R13, R4, RZ ;  /* 0x000000040d0d7224 */ /* 0x000fc800078e02ff */
[----:B------:R-:W-:Y:S01]  /*5fd0*/  IMAD.HI.U32 R12, R3, R13, R2 ;  /* 0x0000000d030c7227 */ /* 0x000fe200078e0002 */
[----:B------:R-:W-:Y:S01]  /*5fe0*/  MOV R3, R24 ;  /* 0x0000001800037202 */ /* 0x000fe20000000f00 */
[----:B------:R-:W0:Y:S04]  /*5ff0*/  I2F.RP R13, R0 ;  /* 0x00000000000d7306 */ /* 0x000e280000209400 */
[----:B------:R-:W-:-:S04]  /*6000*/  IMAD.HI.U32 R2, R12, R3, RZ ;  /* 0x000000030c027227 */ /* 0x000fc800078e00ff */
[----:B------:R-:W-:-:S05]  /*6010*/  IMAD R3, R2, R11, R3 ;  /* 0x0000000b02037224 */ /* 0x000fca00078e0203 */
[----:B------:R-:W-:Y:S01]  /*6020*/  ISETP.GT.U32.AND P1, PT, R4, R3, PT ;  /* 0x000000030400720c */ /* 0x000fe20003f24070 */
[----:B0-----:R-:W0:-:S12]  /*6030*/  MUFU.RCP R13, R13 ;  /* 0x0000000d000d7308 */ /* 0x001e180000001000 */
[-C--:B------:R-:W-:Y:S02]  /*6040*/  @!P1 IADD3 R3, PT, PT, R3, -R4.reuse, RZ ;  /* 0x8000000403039210 */ /* 0x080fe40007ffe0ff */
[----:B------:R-:W-:Y:S02]  /*6050*/  @!P1 IADD3 R2, PT, PT, R2, 0x1, RZ ;  /* 0x0000000102029810 */ /* 0x000fe40007ffe0ff */
[----:B------:R-:W-:Y:S01]  /*6060*/  ISETP.GE.U32.AND P0, PT, R3, R4, PT ;  /* 0x000000040300720c */ /* 0x000fe20003f06070 */
[----:B0-----:R-:W-:Y:S01]  /*6070*/  VIADD R12, R13, 0xffffffe ;  /* 0x0ffffffe0d0c7836 */ /* 0x001fe20000000000 */
[----:B------:R-:W-:Y:S02]  /*6080*/  LOP3.LUT R4, R14, R9, RZ, 0x3c, !PT ;  /* 0x000000090e047212 */ /* 0x000fe400078e3cff */
[----:B------:R-:W-:Y:S01]  /*6090*/  ISETP.NE.AND P1, PT, R9, RZ, PT ;  /* 0x000000ff0900720c */ /* 0x000fe20003f25270 */
[----:B------:R-:W0:Y:S01]  /*60a0*/  F2I.FTZ.U32.TRUNC.NTZ R3, R12 ;  /* 0x0000000c00037305 */ /* 0x000e22000021f000 */
[----:B------:R-:W-:-:S07]  /*60b0*/  ISETP.GE.AND P2, PT, R4, RZ, PT ;  /* 0x000000ff0400720c */ /* 0x000fce0003f46270 */
[----:B------:R-:W-:-:S05]  /*60c0*/  @P0 VIADD R2, R2, 0x1 ;  /* 0x0000000102020836 */ /* 0x000fca0000000000 */
[----:B------:R-:W-:Y:S02]  /*60d0*/  MOV R11, R2 ;  /* 0x00000002000b7202 */ /* 0x000fe40000000f00 */
[----:B------:R-:W-:Y:S01]  /*60e0*/  IABS R2, R10 ;  /* 0x0000000a00027213 */ /* 0x000fe20000000000 */
[----:B0-----:R-:W-:Y:S01]  /*60f0*/  IMAD.MOV R13, RZ, RZ, -R3 ;  /* 0x000000ffff0d7224 */ /* 0x001fe200078e0a03 */
[----:B------:R-:W-:Y:S02]  /*6100*/  @!P2 IADD3 R11, PT, PT, -R11, RZ, RZ ;  /* 0x000000ff0b0ba210 */ /* 0x000fe40007ffe1ff */
[----:B------:R-:W-:Y:S01]  /*6110*/  @!P1 LOP3.LUT R11, RZ, R9, RZ, 0x33, !PT ;  /* 0x00000009ff0b9212 */ /* 0x000fe200078e33ff */
[----:B------:R-:W-:Y:S01]  /*6120*/  IMAD.MOV R12, RZ, RZ, -R2 ;  /* 0x000000ffff0c7224 */ /* 0x000fe200078e0a02 */
[----:B------:R-:W-:Y:S01]  /*6130*/  MOV R2, RZ ;  /* 0x000000ff00027202 */ /* 0x000fe20000000f00 */
[----:B------:R-:W-:Y:S01]  /*6140*/  IMAD R13, R13, R0, RZ ;  /* 0x000000000d0d7224 */ /* 0x000fe200078e02ff */
        /* <DEDUP_REMOVED lines=12> */
[----:B------:R-:W-:Y:S01]  /*6210*/  ISETP.GE.AND P2, PT, R0, RZ, PT ;  /* 0x000000ff0000720c */ /* 0x000fe20003f46270 */
[----:B------:R-:W-:-:S04]  /*6220*/  IMAD.MOV R0, RZ, RZ, -R11 ;  /* 0x000000ffff007224 */ /* 0x000fc800078e0a0b */
[----:B------:R-:W-:Y:S02]  /*6230*/  IMAD R0, R9, R0, R14 ;  /* 0x0000000009007224 */ /* 0x000fe400078e020e */
[----:B------:R-:W-:-:S03]  /*6240*/  @P0 VIADD R2, R2, 0x1 ;  /* 0x0000000102020836 */ /* 0x000fc60000000000 */
[----:B------:R-:W-:-:S03]  /*6250*/  ISETP.NE.AND P0, PT, R0, RZ, PT ;  /* 0x000000ff0000720c */ /* 0x000fc60003f05270 */
[----:B------:R-:W-:Y:S02]  /*6260*/  @!P2 IADD3 R2, PT, PT, -R2, RZ, RZ ;  /* 0x000000ff0202a210 */ /* 0x000fe40007ffe1ff */
[----:B------:R-:W-:-:S04]  /*6270*/  @!P1 LOP3.LUT R2, RZ, R10, RZ, 0x33, !PT ;  /* 0x0000000aff029212 */ /* 0x000fc800078e33ff */
[----:B------:R-:W-:-:S05]  /*6280*/  IADD3 R3, PT, PT, -R2, RZ, RZ ;  /* 0x000000ff02037210 */ /* 0x000fca0007ffe1ff */
[----:B------:R-:W-:-:S05]  /*6290*/  IMAD R3, R10, R3, R11 ;  /* 0x000000030a037224 */ /* 0x000fca00078e020b */
[C---:B------:R-:W-:Y:S02]  /*62a0*/  ISETP.GE.AND P1, PT, R3.reuse, R30, PT ;  /* 0x0000001e0300720c */ /* 0x040fe40003f26270 */
[----:B------:R-:W-:Y:S02]  /*62b0*/  ISETP.EQ.OR P0, PT, R3, RZ, !P0 ;  /* 0x000000ff0300720c */ /* 0x000fe40004702670 */
[----:B------:R-:W-:-:S04]  /*62c0*/  ISETP.GE.OR P1, PT, R2, R31, P1 ;  /* 0x0000001f0200720c */ /* 0x000fc80000f26670 */
[----:B------:R-:W-:-:S04]  /*62d0*/  PLOP3.LUT P0, PT, P1, P0, PT, 0xf8, 0x8f ;  /* 0x00000000008f781c */ /* 0x000fc80000f01f70 */
[----:B------:R-:W-:-:S13]  /*62e0*/  ISETP.GE.OR P0, PT, R0, R15, P0 ;  /* 0x0000000f0000720c */ /* 0x000fda0000706670 */
[----:B------:R-:W-:Y:S05]  /*62f0*/  @P0 BRA `(.L_x_93) ;  /* 0x0000000c00540947 */ /* 0x000fea0003800000 */
[----:B------:R-:W0:Y:S01]  /*6300*/  LDC.64 R26, c[0x0][0x390] ;  /* 0x0000e400ff1a7b82 */ /* 0x000e220000000a00 */
[C---:B------:R-:W-:Y:S01]  /*6310*/  IMAD R13, R10.reuse, R2, R3 ;  /* 0x000000020a0d7224 */ /* 0x040fe200078e0203 */
[----:B------:R-:W1:Y:S03]  /*6320*/  LDCU UR5, c[0x0][0x4e4] ;  /* 0x00009c80ff0577ac */ /* 0x000e660008000800 */
[----:B------:R-:W-:Y:S01]  /*6330*/  IMAD.IADD R12, R10, 0x1, R13 ;  /* 0x000000010a0c7824 */ /* 0x000fe200078e020d */
[----:B------:R-:W2:Y:S01]  /*6340*/  LDCU UR8, c[0x0][0x4ec] ;  /* 0x00009d80ff0877ac */ /* 0x000ea20008000800 */
[C-C-:B------:R-:W-:Y:S01]  /*6350*/  IMAD R13, R9.reuse, R13, R0.reuse ;  /* 0x0000000d090d7224 */ /* 0x140fe200078e0200 */
[----:B------:R-:W4:Y:S01]  /*6360*/  LDC.64 R2, c[0x0][0x3b0] ;  /* 0x0000ec00ff027b82 */ /* 0x000f220000000a00 */
[----:B------:R-:W-:-:S07]  /*6370*/  IMAD R12, R9, R12, R0 ;  /* 0x0000000c090c7224 */ /* 0x000fce00078e0200 */
[----:B------:R-:W5:Y:S01]  /*6380*/  LDC.64 R24, c[0x0][0x410] ;  /* 0x00010400ff187b82 */ /* 0x000f620000000a00 */
[----:B0-----:R-:W-:-:S07]  /*6390*/  IMAD.WIDE R28, R13, 0x4, R26 ;  /* 0x000000040d1c7825 */ /* 0x001fce00078e021a */
[----:B------:R-:W0:Y:S01]  /*63a0*/  LDC R4, c[0x0][0x4c0] ;  /* 0x00013000ff047b82 */ /* 0x000e220000000800 */
[----:B------:R-:W-:Y:S01]  /*63b0*/  IMAD.WIDE R32, R12, 0x4, R26 ;  /* 0x000000040c207825 */ /* 0x000fe200078e021a */
[----:B------:R-:W3:Y:S06]  /*63c0*/  LDG.E R28, desc[UR6][R28.64] ;  /* 0x000000061c1c7981 */ /* 0x000eec000c1e1900 */
[----:B------:R-:W1:Y:S01]  /*63d0*/  LDC.64 R26, c[0x0][0x3d0] ;  /* 0x0000f400ff1a7b82 */ /* 0x000e620000000a00 */
[----:B------:R-:W3:Y:S01]  /*63e0*/  LDG.E R33, desc[UR6][R32.64] ;  /* 0x0000000620217981 */ /* 0x000ee2000c1e1900 */
[----:B----4-:R-:W-:-:S04]  /*63f0*/  IMAD.WIDE R2, R13, 0x4, R2 ;  /* 0x000000040d027825 */ /* 0x010fc800078e0202 */
[C---:B-----5:R-:W-:Y:S01]  /*6400*/  IMAD.WIDE R24, R13.reuse, 0x4, R24 ;  /* 0x000000040d187825 */ /* 0x060fe200078e0218 */
[----:B------:R-:W4:Y:S01]  /*6410*/  LDG.E R0, desc[UR6][R2.64] ;  /* 0x0000000602007981 */ /* 0x000f22000c1e1900 */
[----:B------:R-:W2:Y:S03]  /*6420*/  LDC R38, c[0x0][0x4dc] ;  /* 0x00013700ff267b82 */ /* 0x000ea60000000800 */
[----:B------:R-:W5:Y:S01]  /*6430*/  LDG.E R11, desc[UR6][R24.64] ;  /* 0x00000006180b7981 */ /* 0x000f62000c1e1900 */
[----:B-1----:R-:W-:-:S05]  /*6440*/  IMAD.WIDE R34, R13, 0x4, R26 ;  /* 0x000000040d227825 */ /* 0x002fca00078e021a */
[----:B------:R1:W5:Y:S01]  /*6450*/  LDG.E R37, desc[UR6][R34.64] ;  /* 0x0000000622257981 */ /* 0x000362000c1e1900 */
[----:B0-----:R-:W0:Y:S01]  /*6460*/  MUFU.RCP R39, R4 ;  /* 0x0000000400277308 */ /* 0x001e220000001000 */
[----:B--2---:R-:W-:Y:S01]  /*6470*/  FMUL R38, R38, UR8 ;  /* 0x0000000826267c20 */ /* 0x004fe20008400000 */
[----:B------:R-:W-:Y:S01]  /*6480*/  BSSY.RECONVERGENT B4, `(.L_x_94) ;  /* 0x0000017000047945 */ /* 0x000fe20003800200 */
[----:B---3--:R-:W-:-:S06]  /*6490*/  FADD R26, R28, R33 ;  /* 0x000000211c1a7221 */ /* 0x008fcc0000000000 */
[----:B------:R-:W1:Y:S01]  /*64a0*/  F2F.F64.F32 R26, R26 ;  /* 0x0000001a001a7310 */ /* 0x000e620000201800 */
[----:B----4-:R-:W-:-:S07]  /*64b0*/  FMUL R36, R0, UR8 ;  /* 0x0000000800247c20 */ /* 0x010fce0008400000 */
[----:B------:R-:W2:Y:S01]  /*64c0*/  F2F.F64.F32 R32, UR5 ;  /* 0x0000000500207d10 */ /* 0x000ea20008201800 */
[----:B0-----:R-:W-:Y:S01]  /*64d0*/  FFMA R0, R39, -R4, 1 ;  /* 0x3f80000027007423 */ /* 0x001fe20000000804 */
[----:B-1----:R-:W-:-:S06]  /*64e0*/  DMUL R34, R26, -0.5 ;  /* 0xbfe000001a227828 */ /* 0x002fcc0000000000 */
[----:B-----5:R0:W-:Y:S01]  /*64f0*/  F2F.F64.F32 R2, R11 ;  /* 0x0000000b00027310 */ /* 0x0201e20000201800 */
[----:B------:R-:W-:-:S07]  /*6500*/  FMUL R37, R38, R37 ;  /* 0x0000002526257220 */ /* 0x000fce0000400000 */
[----:B------:R-:W1:Y:S01]  /*6510*/  F2F.F64.F32 R28, R36 ;  /* 0x00000024001c7310 */ /* 0x000e620000201800 */
[----:B------:R-:W-:-:S07]  /*6520*/  FFMA R0, R39, R0, R39 ;  /* 0x0000000027007223 */ /* 0x000fce0000000027 */
[----:B------:R-:W3:Y:S01]  /*6530*/  FCHK P0, R37, R4 ;  /* 0x0000000425007302 */ /* 0x000ee20000000000 */
[----:B--2---:R-:W-:Y:S01]  /*6540*/  DMUL R32, R32, R34 ;  /* 0x0000002220207228 */ /* 0x004fe20000000000 */
[----:B------:R-:W-:-:S04]  /*6550*/  FFMA R35, R0, R37, RZ ;  /* 0x0000002500237223 */ /* 0x000fc800000000ff */
[----:B0-----:R-:W-:-:S03]  /*6560*/  FFMA R11, R35, -R4, R37 ;  /* 0x80000004230b7223 */ /* 0x001fc60000000025 */
[----:B-1----:R-:W-:Y:S01]  /*6570*/  DFMA R28, R32, R2, -R28 ;  /* 0x00000002201c722b */ /* 0x002fe2000000081c */
[----:B------:R-:W-:Y:S01]  /*6580*/  FFMA R0, R0, R11, R35 ;  /* 0x0000000b00007223 */ /* 0x000fe20000000023 */
[----:B---3--:R-:W-:Y:S09]  /*6590*/  @!P0 BRA `(.L_x_95) ;  /* 0x0000000000148947 */ /* 0x008ff20003800000 */
[----:B------:R-:W0:Y:S01]  /*65a0*/  LDCU UR5, c[0x0][0x4c0] ;  /* 0x00009800ff0577ac */ /* 0x000e220008000800 */
[----:B------:R-:W-:Y:S02]  /*65b0*/  MOV R2, R37 ;  /* 0x0000002500027202 */ /* 0x000fe40000000f00 */
[----:B------:R-:W-:Y:S01]  /*65c0*/  MOV R11, 0x65f0 ;  /* 0x000065f0000b7802 */ /* 0x000fe20000000f00 */
[----:B0-----:R-:W-:-:S07]  /*65d0*/  IMAD.U32 R0, RZ, RZ, UR5 ;  /* 0x00000005ff007e24 */ /* 0x001fce000f8e00ff */
[----:B------:R-:W-:Y:S05]  /*65e0*/  CALL.REL.NOINC `($__internal_2_$__cuda_sm3x_div_rn_noftz_f32_slowpath) ;  /* 0x0000004800487944 */ /* 0x000fea0003c00000 */
.L_x_95:
[----:B------:R-:W-:Y:S05]  /*65f0*/  BSYNC.RECONVERGENT B4 ;  /* 0x0000000000047941 */ /* 0x000fea0003800200 */
.L_x_94:
[----:B------:R-:W0:Y:S01]  /*6600*/  MUFU.RCP64H R3, R17 ;  /* 0x0000001100037308 */ /* 0x000e220000001800 */
[----:B------:R-:W-:Y:S01]  /*6610*/  MOV R2, 0x1 ;  /* 0x0000000100027802 */ /* 0x000fe20000000f00 */
[----:B------:R-:W-:Y:S01]  /*6620*/  DMUL R26, R20, R26 ;  /* 0x0000001a141a7228 */ /* 0x000fe20000000000 */
[----:B------:R-:W-:Y:S05]  /*6630*/  BSSY.RECONVERGENT B2, `(.L_x_96) ;  /* 0x0000017000027945 */ /* 0x000fea0003800200 */
[----:B------:R-:W1:Y:S04]  /*6640*/  F2F.F64.F32 R42, R0 ;  /* 0x00000000002a7310 */ /* 0x000e680000201800 */
[----:B------:R-:W-:Y:S01]  /*6650*/  FSETP.GEU.AND P1, PT, |R27|, 6.5827683646048100446e-37, PT ;  /* 0x036000001b00780b */ /* 0x000fe20003f2e200 */
[----:B0-----:R-:W-:-:S02]  /*6660*/  DFMA R32, -R16, R2, 1 ;  /* 0x3ff000001020742b */ /* 0x001fc40000000102 */
[----:B-1----:R-:W-:-:S06]  /*6670*/  DADD R42, R28, R42 ;  /* 0x000000001c2a7229 */ /* 0x002fcc000000002a */
[----:B------:R-:W-:-:S08]  /*6680*/  DFMA R32, R32, R32, R32 ;  /* 0x000000202020722b */ /* 0x000fd00000000020 */
[----:B------:R-:W-:-:S08]  /*6690*/  DFMA R2, R2, R32, R2 ;  /* 0x000000200202722b */ /* 0x000fd00000000002 */
[----:B------:R-:W-:-:S08]  /*66a0*/  DFMA R32, -R16, R2, 1 ;  /* 0x3ff000001020742b */ /* 0x000fd00000000102 */
[----:B------:R-:W-:-:S08]  /*66b0*/  DFMA R32, R2, R32, R2 ;  /* 0x000000200220722b */ /* 0x000fd00000000002 */
        /* <DEDUP_REMOVED lines=12> */
[----:B------:R-:W-:Y:S01]  /*6780*/  IMAD.MOV.U32 R32, RZ, RZ, R3 ;  /* 0x000000ffff207224 */ /* 0x000fe200078e0003 */
[----:B------:R-:W-:-:S07]  /*6790*/  MOV R33, R2 ;  /* 0x0000000200217202 */ /* 0x000fce0000000f00 */
.L_x_97:
[----:B------:R-:W-:Y:S05]  /*67a0*/  BSYNC.RECONVERGENT B2 ;  /* 0x0000000000027941 */ /* 0x000fea0003800200 */
.L_x_96:
[----:B------:R-:W0:Y:S01]  /*67b0*/  LDC.64 R26, c[0x0][0x3e0] ;  /* 0x0000f800ff1a7b82 */ /* 0x000e220000000a00 */
[----:B------:R-:W1:Y:S01]  /*67c0*/  LDCU UR5, c[0x0][0x4c8] ;  /* 0x00009900ff0577ac */ /* 0x000e620008000800 */
[----:B0-----:R-:W-:-:S05]  /*67d0*/  IMAD.WIDE R26, R13, 0x4, R26 ;  /* 0x000000040d1a7825 */ /* 0x001fca00078e021a */
[----:B------:R-:W2:Y:S01]  /*67e0*/  LDG.E R0, desc[UR6][R26.64] ;  /* 0x000000061a007981 */ /* 0x000ea2000c1e1900 */
[----:B-1----:R-:W0:Y:S01]  /*67f0*/  F2F.F64.F32 R2, UR5 ;  /* 0x0000000500027d10 */ /* 0x002e220008201800 */
[----:B------:R-:W-:Y:S01]  /*6800*/  IMAD.MOV.U32 R28, RZ, RZ, 0x1 ;  /* 0x00000001ff1c7424 */ /* 0x000fe200078e00ff */
[----:B------:R-:W-:Y:S06]  /*6810*/  BSSY.RECONVERGENT B2, `(.L_x_98) ;  /* 0x0000016000027945 */ /* 0x000fec0003800200 */
[----:B0-----:R-:W0:Y:S02]  /*6820*/  MUFU.RCP64H R29, R3 ;  /* 0x00000003001d7308 */ /* 0x001e240000001800 */
[----:B0-----:R-:W-:-:S08]  /*6830*/  DFMA R34, -R2, R28, 1 ;  /* 0x3ff000000222742b */ /* 0x001fd0000000011c */
[----:B------:R-:W-:-:S08]  /*6840*/  DFMA R34, R34, R34, R34 ;  /* 0x000000222222722b */ /* 0x000fd00000000022 */
[----:B------:R-:W-:-:S08]  /*6850*/  DFMA R34, R28, R34, R28 ;  /* 0x000000221c22722b */ /* 0x000fd0000000001c */
[----:B------:R-:W-:-:S08]  /*6860*/  DFMA R28, -R2, R34, 1 ;  /* 0x3ff00000021c742b */ /* 0x000fd00000000122 */
[----:B------:R-:W-:Y:S01]  /*6870*/  DFMA R28, R34, R28, R34 ;  /* 0x0000001c221c722b */ /* 0x000fe20000000022 */
[----:B--2---:R-:W0:Y:S02]  /*6880*/  F2F.F64.F32 R36, R0 ;  /* 0x0000000000247310 */ /* 0x004e240000201800 */
[----:B0-----:R-:W-:-:S08]  /*6890*/  DFMA R36, R36, R32, R42 ;  /* 0x000000202424722b */ /* 0x001fd0000000002a */
[----:B------:R-:W-:Y:S02]  /*68a0*/  DMUL R34, R28, R36 ;  /* 0x000000241c227228 */ /* 0x000fe40000000000 */
[----:B------:R-:W-:-:S06]  /*68b0*/  FSETP.GEU.AND P1, PT, |R37|, 6.5827683646048100446e-37, PT ;  /* 0x036000002500780b */ /* 0x000fcc0003f2e200 */
[----:B------:R-:W-:-:S08]  /*68c0*/  DFMA R32, -R2, R34, R36 ;  /* 0x000000220220722b */ /* 0x000fd00000000124 */
[----:B------:R-:W-:-:S10]  /*68d0*/  DFMA R28, R28, R32, R34 ;  /* 0x000000201c1c722b */ /* 0x000fd40000000022 */
[----:B------:R-:W-:-:S05]  /*68e0*/  FFMA R4, RZ, R3, R29 ;  /* 0x00000003ff047223 */ /* 0x000fca000000001d */
[----:B------:R-:W-:-:S13]  /*68f0*/  FSETP.GT.AND P0, PT, |R4|, 1.469367938527859385e-39, PT ;  /* 0x001000000400780b */ /* 0x000fda0003f04200 */
[----:B------:R-:W-:Y:S05]  /*6900*/  @P0 BRA P1, `(.L_x_99) ;  /* 0x0000000000180947 */ /* 0x000fea0000800000 */
[----:B------:R-:W-:Y:S01]  /*6910*/  MOV R11, R36 ;  /* 0x00000024000b7202 */ /* 0x000fe20000000f00 */
[----:B------:R-:W-:Y:S01]  /*6920*/  IMAD.MOV.U32 R4, RZ, RZ, R37 ;  /* 0x000000ffff047224 */ /* 0x000fe200078e0025 */
[----:B------:R-:W-:-:S07]  /*6930*/  MOV R0, 0x6950 ;  /* 0x0000695000007802 */ /* 0x000fce0000000f00 */
[----:B------:R-:W-:Y:S05]  /*6940*/  CALL.REL.NOINC `($__internal_1_$__cuda_sm20_div_rn_f64_full) ;  /* 0x0000003c00d87944 */ /* 0x000fea0003c00000 */
[----:B------:R-:W-:Y:S01]  /*6950*/  MOV R28, R3 ;  /* 0x00000003001c7202 */ /* 0x000fe20000000f00 */
[----:B------:R-:W-:-:S07]  /*6960*/  IMAD.MOV.U32 R29, RZ, RZ, R2 ;  /* 0x000000ffff1d7224 */ /* 0x000fce00078e0002 */
.L_x_99:
[----:B------:R-:W-:Y:S05]  /*6970*/  BSYNC.RECONVERGENT B2 ;  /* 0x0000000000027941 */ /* 0x000fea0003800200 */
.L_x_98:
[----:B------:R-:W0:Y:S01]  /*6980*/  LDC.64 R2, c[0x0][0x398] ;  /* 0x0000e600ff027b82 */ /* 0x000e220000000a00 */
[----:B------:R-:W1:Y:S01]  /*6990*/  F2F.F32.F64 R29, R28 ;  /* 0x0000001c001d7310 */ /* 0x000e620000301000 */
[----:B------:R-:W2:Y:S01]  /*69a0*/  LDCU UR5, c[0x0][0x4e8] ;  /* 0x00009d00ff0577ac */ /* 0x000ea20008000800 */
[----:B------:R-:W3:Y:S05]  /*69b0*/  LDCU UR8, c[0x0][0x4f0] ;  /* 0x00009e00ff0877ac */ /* 0x000eea0008000800 */
[----:B------:R-:W4:Y:S08]  /*69c0*/  LDC.64 R36, c[0x0][0x420] ;  /* 0x00010800ff247b82 */ /* 0x000f300000000a00 */
[----:B------:R-:W5:Y:S01]  /*69d0*/  LDC.64 R32, c[0x0][0x3c0] ;  /* 0x0000f000ff207b82 */ /* 0x000f620000000a00 */
[----:B0-----:R-:W-:-:S07]  /*69e0*/  IMAD.WIDE R34, R13, 0x4, R2 ;  /* 0x000000040d227825 */ /* 0x001fce00078e0202 */
[----:B------:R-:W0:Y:S01]  /*69f0*/  LDC R4, c[0x0][0x4c4] ;  /* 0x00013100ff047b82 */ /* 0x000e220000000800 */
[----:B------:R-:W-:-:S04]  /*6a00*/  IMAD.WIDE R38, R12, 0x4, R2 ;  /* 0x000000040c267825 */ /* 0x000fc800078e0202 */
[----:B----4-:R-:W-:-:S03]  /*6a10*/  IMAD.WIDE R36, R13, 0x4, R36 ;  /* 0x000000040d247825 */ /* 0x010fc600078e0224 */
[----:B------:R-:W4:Y:S02]  /*6a20*/  LDC.64 R2, c[0x0][0x3d8] ;  /* 0x0000f600ff027b82 */ /* 0x000f240000000a00 */
[----:B-1----:R3:W-:Y:S04]  /*6a30*/  STG.E desc[UR6][R36.64], R29 ;  /* 0x0000001d24007986 */ /* 0x0027e8000c101906 */
[----:B------:R-:W2:Y:S02]  /*6a40*/  LDG.E R34, desc[UR6][R34.64] ;  /* 0x0000000622227981 */ /* 0x000ea4000c1e1900 */
[----:B------:R-:W3:Y:S02]  /*6a50*/  LDC R0, c[0x0][0x4e0] ;  /* 0x00013800ff007b82 */ /* 0x000ee40000000800 */
[----:B------:R-:W2:Y:S01]  /*6a60*/  LDG.E R39, desc[UR6][R38.64] ;  /* 0x0000000626277981 */ /* 0x000ea2000c1e1900 */
[----:B-----5:R-:W-:-:S03]  /*6a70*/  IMAD.WIDE R40, R13, 0x4, R32 ;  /* 0x000000040d287825 */ /* 0x020fc600078e0220 */
[----:B------:R-:W5:Y:S04]  /*6a80*/  LDG.E R11, desc[UR6][R24.64] ;  /* 0x00000006180b7981 */ /* 0x000f68000c1e1900 */
[----:B------:R-:W5:Y:S01]  /*6a90*/  LDG.E R40, desc[UR6][R40.64] ;  /* 0x0000000628287981 */ /* 0x000f62000c1e1900 */
[----:B----4-:R-:W-:-:S06]  /*6aa0*/  IMAD.WIDE R42, R13, 0x4, R2 ;  /* 0x000000040d2a7825 */ /* 0x010fcc00078e0202 */
[----:B------:R-:W4:Y:S01]  /*6ab0*/  LDG.E R42, desc[UR6][R42.64] ;  /* 0x000000062a2a7981 */ /* 0x000f22000c1e1900 */
[----:B0-----:R-:W0:Y:S01]  /*6ac0*/  MUFU.RCP R45, R4 ;  /* 0x00000004002d7308 */ /* 0x001e220000001000 */
[----:B------:R-:W-:Y:S01]  /*6ad0*/  BSSY.RECONVERGENT B4, `(.L_x_100) ;  /* 0x0000018000047945 */ /* 0x000fe20003800200 */
[----:B---3--:R-:W-:-:S06]  /*6ae0*/  FMUL R37, R0, UR8 ;  /* 0x0000000800257c20 */ /* 0x008fcc0008400000 */
[----:B--2---:R-:W-:Y:S01]  /*6af0*/  F2F.F64.F32 R32, UR5 ;  /* 0x0000000500207d10 */ /* 0x004fe20008201800 */
[----:B0-----:R-:W-:-:S04]  /*6b00*/  FFMA R0, R45, -R4, 1 ;  /* 0x3f8000002d007423 */ /* 0x001fc80000000804 */
[----:B------:R-:W-:Y:S01]  /*6b10*/  FFMA R0, R45, R0, R45 ;  /* 0x000000002d007223 */ /* 0x000fe2000000002d */
[----:B------:R-:W-:Y:S02]  /*6b20*/  FADD R28, R34, R39 ;  /* 0x00000027221c7221 */ /* 0x000fe40000000000 */
[----:B-----5:R-:W-:Y:S01]  /*6b30*/  F2F.F64.F32 R2, R11 ;  /* 0x0000000b00027310 */ /* 0x020fe20000201800 */
[----:B------:R-:W-:-:S07]  /*6b40*/  FMUL R40, R40, UR8 ;  /* 0x0000000828287c20 */ /* 0x000fce0008400000 */
[----:B------:R-:W0:Y:S01]  /*6b50*/  F2F.F64.F32 R28, R28 ;  /* 0x0000001c001c7310 */ /* 0x000e220000201800 */
[----:B----4-:R-:W-:-:S07]  /*6b60*/  FMUL R42, R37, R42 ;  /* 0x0000002a252a7220 */ /* 0x010fce0000400000 */
[----:B------:R-:W1:Y:S01]  /*6b70*/  F2F.F64.F32 R24, R40 ;  /* 0x0000002800187310 */ /* 0x000e620000201800 */
[----:B0-----:R-:W-:-:S07]  /*6b80*/  DMUL R34, R28, 0.5 ;  /* 0x3fe000001c227828 */ /* 0x001fce0000000000 */
[----:B------:R-:W0:Y:S01]  /*6b90*/  FCHK P0, R42, R4 ;  /* 0x000000042a007302 */ /* 0x000e220000000000 */
[----:B------:R-:W-:Y:S01]  /*6ba0*/  DMUL R32, R32, R34 ;  /* 0x0000002220207228 */ /* 0x000fe20000000000 */
[----:B------:R-:W-:-:S04]  /*6bb0*/  FFMA R35, R0, R42, RZ ;  /* 0x0000002a00237223 */ /* 0x000fc800000000ff */
[----:B------:R-:W-:-:S03]  /*6bc0*/  FFMA R11, R35, -R4, R42 ;  /* 0x80000004230b7223 */ /* 0x000fc6000000002a */
[----:B-1----:R-:W-:Y:S01]  /*6bd0*/  DFMA R24, R32, R2, -R24 ;  /* 0x000000022018722b */ /* 0x002fe20000000818 */
[----:B------:R-:W-:Y:S01]  /*6be0*/  FFMA R0, R0, R11, R35 ;  /* 0x0000000b00007223 */ /* 0x000fe20000000023 */
[----:B0-----:R-:W-:Y:S09]  /*6bf0*/  @!P0 BRA `(.L_x_101) ;  /* 0x0000000000148947 */ /* 0x001ff20003800000 */
[----:B------:R-:W0:Y:S01]  /*6c00*/  LDCU UR5, c[0x0][0x4c4] ;  /* 0x00009880ff0577ac */ /* 0x000e220008000800 */
[----:B------:R-:W-:Y:S02]  /*6c10*/  MOV R2, R42 ;  /* 0x0000002a00027202 */ /* 0x000fe40000000f00 */
[----:B------:R-:W-:Y:S01]  /*6c20*/  MOV R11, 0x6c50 ;  /* 0x00006c50000b7802 */ /* 0x000fe20000000f00 */
[----:B0-----:R-:W-:-:S07]  /*6c30*/  IMAD.U32 R0, RZ, RZ, UR5 ;  /* 0x00000005ff007e24 */ /* 0x001fce000f8e00ff */
[----:B------:R-:W-:Y:S05]  /*6c40*/  CALL.REL.NOINC `($__internal_2_$__cuda_sm3x_div_rn_noftz_f32_slowpath) ;  /* 0x0000004000b07944 */ /* 0x000fea0003c00000 */
.L_x_101:
[----:B------:R-:W-:Y:S05]  /*6c50*/  BSYNC.RECONVERGENT B4 ;  /* 0x0000000000047941 */ /* 0x000fea0003800200 */
.L_x_100:
[----:B------:R-:W2:Y:S01]  /*6c60*/  LDG.E R4, desc[UR6][R26.64] ;  /* 0x000000061a047981 */ /* 0x000ea2000c1e1900 */
[----:B------:R-:W0:Y:S01]  /*6c70*/  MUFU.RCP64H R33, R19 ;  /* 0x0000001300217308 */ /* 0x000e220000001800 */
[----:B------:R-:W-:Y:S01]  /*6c80*/  MOV R32, 0x1 ;  /* 0x0000000100207802 */ /* 0x000fe20000000f00 */
[----:B------:R-:W-:Y:S01]  /*6c90*/  DMUL R28, R22, R28 ;  /* 0x0000001c161c7228 */ /* 0x000fe20000000000 */
[----:B------:R-:W-:Y:S04]  /*6ca0*/  BSSY.RECONVERGENT B2, `(.L_x_102) ;  /* 0x000001a000027945 */ /* 0x000fe80003800200 */
[----:B0-----:R-:W-:-:S08]  /*6cb0*/  DFMA R2, -R18, R32, 1 ;  /* 0x3ff000001202742b */ /* 0x001fd00000000120 */
[----:B------:R-:W-:-:S08]  /*6cc0*/  DFMA R34, R2, R2, R2 ;  /* 0x000000020222722b */ /* 0x000fd00000000002 */
[----:B------:R-:W-:-:S08]  /*6cd0*/  DFMA R32, R32, R34, R32 ;  /* 0x000000222020722b */ /* 0x000fd00000000020 */
[----:B------:R-:W-:-:S08]  /*6ce0*/  DFMA R34, -R18, R32, 1 ;  /* 0x3ff000001222742b */ /* 0x000fd00000000120 */
[----:B------:R-:W-:Y:S01]  /*6cf0*/  DFMA R34, R32, R34, R32 ;  /* 0x000000222022722b */ /* 0x000fe20000000020 */
[----:B--2---:R-:W0:Y:S02]  /*6d00*/  F2F.F64.F32 R2, R4 ;  /* 0x0000000400027310 */ /* 0x004e240000201800 */
[----:B0-----:R-:W-:-:S08]  /*6d10*/  DMUL R28, R28, R2 ;  /* 0x000000021c1c7228 */ /* 0x001fd00000000000 */
[----:B------:R-:W-:Y:S02]  /*6d20*/  DMUL R2, R34, R28 ;  /* 0x0000001c22027228 */ /* 0x000fe40000000000 */
[----:B------:R-:W-:-:S06]  /*6d30*/  FSETP.GEU.AND P1, PT, |R29|, 6.5827683646048100446e-37, PT ;  /* 0x036000001d00780b */ /* 0x000fcc0003f2e200 */
[----:B------:R-:W-:-:S08]  /*6d40*/  DFMA R26, -R18, R2, R28 ;  /* 0x00000002121a722b */ /* 0x000fd0000000011c */
[----:B------:R-:W-:Y:S02]  /*6d50*/  DFMA R2, R34, R26, R2 ;  /* 0x0000001a2202722b */ /* 0x000fe40000000002 */
[----:B------:R-:W0:Y:S08]  /*6d60*/  F2F.F64.F32 R26, R0 ;  /* 0x00000000001a7310 */ /* 0x000e300000201800 */
[----:B------:R-:W-:-:S05]  /*6d70*/  FFMA R11, RZ, R19, R3 ;  /* 0x00000013ff0b7223 */ /* 0x000fca0000000003 */
[----:B------:R-:W-:Y:S01]  /*6d80*/  FSETP.GT.AND P0, PT, |R11|, 1.469367938527859385e-39, PT ;  /* 0x001000000b00780b */ /* 0x000fe20003f04200 */
[----:B0-----:R-:W-:-:S12]  /*6d90*/  DADD R24, R24, -R26 ;  /* 0x0000000018187229 */ /* 0x001fd8000000081a */
        /* <DEDUP_REMOVED lines=10> */
.L_x_103:
[----:B------:R-:W-:Y:S05]  /*6e40*/  BSYNC.RECONVERGENT B2 ;  /* 0x0000000000027941 */ /* 0x000fea0003800200 */
.L_x_102:
[----:B------:R-:W0:Y:S01]  /*6e50*/  LDCU UR5, c[0x0][0x4cc] ;  /* 0x00009980ff0577ac */ /* 0x000e220008000800 */
[----:B------:R-:W-:Y:S01]  /*6e60*/  IMAD.MOV.U32 R28, RZ, RZ, 0x1 ;  /* 0x00000001ff1c7424 */ /* 0x000fe200078e00ff */
[----:B------:R-:W-:Y:S01]  /*6e70*/  DADD R24, R24, R2 ;  /* 0x0000000018187229 */ /* 0x000fe20000000002 */
[----:B------:R-:W-:Y:S09]  /*6e80*/  BSSY.RECONVERGENT B2, `(.L_x_104) ;  /* 0x0000018000027945 */ /* 0x000ff20003800200 */
[----:B------:R-:W-:Y:S01]  /*6e90*/  FSETP.GEU.AND P1, PT, |R25|, 6.5827683646048100446e-37, PT ;  /* 0x036000001900780b */ /* 0x000fe20003f2e200 */
[----:B0-----:R-:W0:Y:S08]  /*6ea0*/  F2F.F64.F32 R26, UR5 ;  /* 0x00000005001a7d10 */ /* 0x001e300008201800 */
[----:B0-----:R-:W0:Y:S02]  /*6eb0*/  MUFU.RCP64H R29, R27 ;  /* 0x0000001b001d7308 */ /* 0x001e240000001800 */
[----:B0-----:R-:W-:-:S08]  /*6ec0*/  DFMA R32, -R26, R28, 1 ;  /* 0x3ff000001a20742b */ /* 0x001fd0000000011c */
        /* <DEDUP_REMOVED lines=19> */
.L_x_105:
[----:B------:R-:W-:Y:S05]  /*7000*/  BSYNC.RECONVERGENT B2 ;  /* 0x0000000000027941 */ /* 0x000fea0003800200 */
.L_x_104:
[----:B------:R-:W0:Y:S01]  /*7010*/  LDC.64 R24, c[0x0][0x430] ;  /* 0x00010c00ff187b82 */ /* 0x000e220000000a00 */
[----:B------:R-:W1:Y:S01]  /*7020*/  F2F.F32.F64 R3, R2 ;  /* 0x0000000200037310 */ /* 0x000e620000301000 */
[----:B0-----:R-:W-:-:S05]  /*7030*/  IMAD.WIDE R12, R13, 0x4, R24 ;  /* 0x000000040d0c7825 */ /* 0x001fca00078e0218 */
[----:B-1----:R0:W-:Y:S02]  /*7040*/  STG.E desc[UR6][R12.64], R3 ;  /* 0x000000030c007986 */ /* 0x0021e4000c101906 */
.L_x_93:
[----:B------:R-:W-:Y:S05]  /*7050*/  BSYNC.RECONVERGENT B3 ;  /* 0x0000000000037941 */ /* 0x000fea0003800200 */
.L_x_92:
[----:B------:R-:W-:-:S04]  /*7060*/  IADD3 R14, PT, PT, R14, UR4, RZ ;  /* 0x000000040e0e7c10 */ /* 0x000fc8000fffe0ff */
[----:B------:R-:W-:-:S13]  /*7070*/  ISETP.GE.AND P0, PT, R14, R6, PT ;  /* 0x000000060e00720c */ /* 0x000fda0003f06270 */
[----:B------:R-:W-:Y:S05]  /*7080*/  @!P0 BRA `(.L_x_106) ;  /* 0xffffffec009c8947 */ /* 0x000fea000383ffff */
.L_x_81:
[----:B------:R-:W-:Y:S05]  /*7090*/  BSYNC.RECONVERGENT B0 ;  /* 0x0000000000007941 */ /* 0x000fea0003800200 */
.L_x_80:
[----:B------:R-:W-:Y:S01]  /*70a0*/  IMAD R17, R10, R9, RZ ;  /* 0x000000090a117224 */ /* 0x000fe200078e02ff */
[----:B------:R-:W-:Y:S04]  /*70b0*/  BSSY.RECONVERGENT B0, `(.L_x_107) ;  /* 0x0000045000007945 */ /* 0x000fe80003800200 */
[----:B------:R-:W-:-:S13]  /*70c0*/  ISETP.GE.AND P0, PT, R7, R17, PT ;  /* 0x000000110700720c */ /* 0x000fda0003f06270 */
[----:B------:R-:W-:Y:S05]  /*70d0*/  @P0 BRA `(.L_x_108) ;  /* 0x0000000400080947 */ /* 0x000fea0003800000 */
[----:B------:R-:W-:Y:S01]  /*70e0*/  IABS R0, R9 ;  /* 0x0000000900007213 */ /* 0x000fe20000000000 */
[----:B---3--:R-:W3:Y:S01]  /*70f0*/  LDC R18, c[0x0][0x384] ;  /* 0x0000e100ff127b82 */ /* 0x008ee20000000800 */
[----:B------:R-:W-:Y:S02]  /*7100*/  MOV R16, R7 ;  /* 0x0000000700107202 */ /* 0x000fe40000000f00 */
[----:B------:R-:W4:Y:S05]  /*7110*/  I2F.RP R4, R0 ;  /* 0x0000000000047306 */ /* 0x000f2a0000209400 */
[----:B------:R-:W2:Y:S08]  /*7120*/  LDC R19, c[0x0][0x388] ;  /* 0x0000e200ff137b82 */ /* 0x000eb00000000800 */
[----:B0-----:R-:W0:Y:S01]  /*7130*/  LDC.64 R2, c[0x0][0x420] ;  /* 0x00010800ff027b82 */ /* 0x001e220000000a00 */
[----:B----4-:R-:W4:Y:S07]  /*7140*/  MUFU.RCP R4, R4 ;  /* 0x0000000400047308 */ /* 0x010f2e0000001000 */
[----:B------:R-:W0:Y:S01]  /*7150*/  LDC.64 R12, c[0x0][0x430] ;  /* 0x00010c00ff0c7b82 */ /* 0x000e220000000a00 */
[----:B---3--:R-:W-:Y:S01]  /*7160*/  VIADD R18, R18, 0xffffffff ;  /* 0xffffffff12127836 */ /* 0x008fe20000000000 */
[----:B--2---:R-:W-:Y:S01]  /*7170*/  IADD3 R26, PT, PT, R19, -0x1, RZ ;  /* 0xffffffff131a7810 */ /* 0x004fe20007ffe0ff */
[----:B----4-:R-:W-:-:S04]  /*7180*/  VIADD R14, R4, 0xffffffe ;  /* 0x0ffffffe040e7836 */ /* 0x010fc80000000000 */
[----:B------:R2:W3:Y:S02]  /*7190*/  F2I.FTZ.U32.TRUNC.NTZ R15, R14 ;  /* 0x0000000e000f7305 */ /* 0x0004e4000021f000 */
[----:B--2---:R-:W-:Y:S01]  /*71a0*/  IMAD.MOV.U32 R14, RZ, RZ, RZ ;  /* 0x000000ffff0e7224 */ /* 0x004fe200078e00ff */
[----:B---3--:R-:W-:-:S05]  /*71b0*/  IADD3 R11, PT, PT, RZ, -R15, RZ ;  /* 0x8000000fff0b7210 */ /* 0x008fca0007ffe0ff */
[----:B------:R-:W-:-:S04]  /*71c0*/  IMAD R11, R11, R0, RZ ;  /* 0x000000000b0b7224 */ /* 0x000fc800078e02ff */
[----:B------:R-:W-:-:S04]  /*71d0*/  IMAD.HI.U32 R4, R15, R11, R14 ;  /* 0x0000000b0f047227 */ /* 0x000fc800078e000e */
[----:B0-----:R-:W-:-:S07]  /*71e0*/  IMAD R11, R10, -0x5, R8 ;  /* 0xfffffffb0a0b7824 */ /* 0x001fce00078e0208 */
.L_x_111:
[-C--:B0-----:R-:W-:Y:S01]  /*71f0*/  IABS R14, R9.reuse ;  /* 0x00000009000e7213 */ /* 0x081fe20000000000 */
[----:B------:R-:W-:Y:S01]  /*7200*/  BSSY.RECONVERGENT B1, `(.L_x_109) ;  /* 0x000002e000017945 */ /* 0x000fe20003800200 */
[----:B------:R-:W-:Y:S02]  /*7210*/  IABS R15, R16 ;  /* 0x00000010000f7213 */ /* 0x000fe40000000000 */
[----:B------:R-:W-:Y:S01]  /*7220*/  IABS R20, R9 ;  /* 0x0000000900147213 */ /* 0x000fe20000000000 */
[----:B------:R-:W-:Y:S02]  /*7230*/  IMAD.MOV R19, RZ, RZ, -R14 ;  /* 0x000000ffff137224 */ /* 0x000fe400078e0a0e */
[----:B------:R-:W-:-:S04]  /*7240*/  IMAD.HI.U32 R14, R4, R15, RZ ;  /* 0x0000000f040e7227 */ /* 0x000fc800078e00ff */
[----:B------:R-:W-:-:S05]  /*7250*/  IMAD R15, R14, R19, R15 ;  /* 0x000000130e0f7224 */ /* 0x000fca00078e020f */
        /* <DEDUP_REMOVED lines=8> */
[----:B-1----:R-:W-:-:S05]  /*72e0*/  IMAD.MOV.U32 R22, RZ, RZ, R14 ;  /* 0x000000ffff167224 */ /* 0x002fca00078e000e */
        /* <DEDUP_REMOVED lines=12> */
[----:B------:R-:W-:-:S04]  /*73b0*/  IMAD R15, R9, R22, R23 ;  /* 0x00000016090f7224 */ /* 0x000fc800078e0217 */
[----:B------:R-:W-:-:S05]  /*73c0*/  IMAD.WIDE R20, R15, 0x4, R2 ;  /* 0x000000040f147825 */ /* 0x000fca00078e0202 */
[----:B------:R-:W2:Y:S02]  /*73d0*/  LDG.E R14, desc[UR6][R20.64] ;  /* 0x00000006140e7981 */ /* 0x000ea4000c1e1900 */
[----:B--2---:R-:W-:Y:S01]  /*73e0*/  FSETP.GT.AND P0, PT, R14, RZ, PT ;  /* 0x000000ff0e00720b */ /* 0x004fe20003f04000 */
[----:B------:R-:W-:-:S12]  /*73f0*/  IMAD.WIDE R14, R15, 0x4, R12 ;  /* 0x000000040f0e7825 */ /* 0x000fd800078e020c */
[----:B------:R0:W-:Y:S04]  /*7400*/  @P0 STG.E desc[UR6][R20.64], RZ ;  /* 0x000000ff14000986 */ /* 0x0001e8000c101906 */
[----:B------:R-:W2:Y:S01]  /*7410*/  LDG.E R19, desc[UR6][R14.64] ;  /* 0x000000060e137981 */ /* 0x000ea2000c1e1900 */
[----:B------:R-:W-:-:S04]  /*7420*/  IMAD.IADD R22, R11, 0x1, R22 ;  /* 0x000000010b167824 */ /* 0x000fc800078e0216 */
[----:B------:R-:W-:-:S04]  /*7430*/  IMAD R25, R9, R22, R23 ;  /* 0x0000001609197224 */ /* 0x000fc800078e0217 */
[----:B------:R-:W-:Y:S01]  /*7440*/  IMAD.WIDE R22, R25, 0x4, R2 ;  /* 0x0000000419167825 */ /* 0x000fe200078e0202 */
[----:B--2---:R-:W-:-:S13]  /*7450*/  FSETP.GT.AND P0, PT, R19, RZ, PT ;  /* 0x000000ff1300720b */ /* 0x004fda0003f04000 */
[----:B------:R0:W-:Y:S04]  /*7460*/  @P0 STG.E desc[UR6][R14.64], RZ ;  /* 0x000000ff0e000986 */ /* 0x0001e8000c101906 */
[----:B------:R-:W2:Y:S01]  /*7470*/  LDG.E R19, desc[UR6][R22.64] ;  /* 0x0000000616137981 */ /* 0x000ea2000c1e1900 */
[----:B------:R-:W-:Y:S01]  /*7480*/  IMAD.WIDE R24, R25, 0x4, R12 ;  /* 0x0000000419187825 */ /* 0x000fe200078e020c */
[----:B--2---:R-:W-:-:S13]  /*7490*/  FSETP.GEU.AND P0, PT, R19, RZ, PT ;  /* 0x000000ff1300720b */ /* 0x004fda0003f0e000 */
[----:B------:R0:W-:Y:S04]  /*74a0*/  @!P0 STG.E desc[UR6][R22.64], RZ ;  /* 0x000000ff16008986 */ /* 0x0001e8000c101906 */
[----:B------:R-:W2:Y:S02]  /*74b0*/  LDG.E R19, desc[UR6][R24.64] ;  /* 0x0000000618137981 */ /* 0x000ea4000c1e1900 */
[----:B--2---:R-:W-:-:S13]  /*74c0*/  FSETP.GEU.AND P0, PT, R19, RZ, PT ;  /* 0x000000ff1300720b */ /* 0x004fda0003f0e000 */
[----:B------:R0:W-:Y:S02]  /*74d0*/  @!P0 STG.E desc[UR6][R24.64], RZ ;  /* 0x000000ff18008986 */ /* 0x0001e4000c101906 */
.L_x_110:
[----:B------:R-:W-:Y:S05]  /*74e0*/  BSYNC.RECONVERGENT B1 ;  /* 0x0000000000017941 */ /* 0x000fea0003800200 */
.L_x_109:
[----:B------:R-:W-:Y:S05]  /*74f0*/  @!P1 BRA `(.L_x_111) ;  /* 0xfffffffc003c9947 */ /* 0x000fea000383ffff */
.L_x_108:
[----:B------:R-:W-:Y:S05]  /*7500*/  BSYNC.RECONVERGENT B0 ;  /* 0x0000000000007941 */ /* 0x000fea0003800200 */
.L_x_107:
[----:B------:R-:W-:Y:S01]  /*7510*/  ISETP.GE.AND P0, PT, R7, R6, PT ;  /* 0x000000060700720c */ /* 0x000fe20003f06270 */
[----:B------:R-:W4:Y:S01]  /*7520*/  LDCU UR9, c[0x0][0x4ec] ;  /* 0x00009d80ff0977ac */ /* 0x000f220008000800 */
[----:B------:R-:W-:Y:S01]  /*7530*/  BSSY.RECONVERGENT B0, `(.L_x_112) ;  /* 0x000007e000007945 */ /* 0x000fe20003800200 */
[----:B------:R-:W0:Y:S10]  /*7540*/  LDCU UR10, c[0x0][0x4f0] ;  /* 0x00009e00ff0a77ac */ /* 0x000e340008000800 */
[----:B------:R-:W-:Y:S05]  /*7550*/  @P0 BRA `(.L_x_113) ;  /* 0x0000000400ec0947 */ /* 0x000fea0003800000 */
[----:B------:R-:W-:Y:S01]  /*7560*/  IABS R0, R9 ;  /* 0x0000000900007213 */ /* 0x000fe20000000000 */
[----:B------:R-:W5:Y:S01]  /*7570*/  LDCU UR5, c[0x0][0x4e4] ;  /* 0x00009c80ff0577ac */ /* 0x000f620008000800 */
[----:B---3--:R-:W3:Y:S02]  /*7580*/  LDC.64 R18, c[0x0][0x380] ;  /* 0x0000e000ff127b82 */ /* 0x008ee40000000a00 */
[----:B------:R-:W1:Y:S01]  /*7590*/  I2F.RP R4, R0 ;  /* 0x0000000000047306 */ /* 0x000e620000209400 */
[----:B------:R-:W2:Y:S05]  /*75a0*/  LDCU UR8, c[0x0][0x4e8] ;  /* 0x00009d00ff0877ac */ /* 0x000eaa0008000800 */
[----:B0-----:R-:W0:Y:S02]  /*75b0*/  LDC R20, c[0x0][0x388] ;  /* 0x0000e200ff147b82 */ /* 0x001e240000000800 */
[----:B-1----:R-:W1:Y:S01]  /*75c0*/  MUFU.RCP R4, R4 ;  /* 0x0000000400047308 */ /* 0x002e620000001000 */
[----:B---3--:R-:W-:-:S07]  /*75d0*/  IADD3 R16, PT, PT, R19, -0x1, RZ ;  /* 0xffffffff13107810 */ /* 0x008fce0007ffe0ff */
[----:B-----5:R-:W3:Y:S01]  /*75e0*/  F2F.F64.F32 R2, UR5 ;  /* 0x0000000500027d10 */ /* 0x020ee20008201800 */
[----:B0-----:R-:W-:-:S07]  /*75f0*/  IADD3 R19, PT, PT, R20, -0x1, RZ ;  /* 0xffffffff14137810 */ /* 0x001fce0007ffe0ff */
[----:B--2---:R-:W0:Y:S01]  /*7600*/  F2F.F64.F32 R12, UR8 ;  /* 0x00000008000c7d10 */ /* 0x004e220008201800 */
[----:B-1----:R-:W-:-:S07]  /*7610*/  IADD3 R14, PT, PT, R4, 0xffffffe, RZ ;  /* 0x0ffffffe040e7810 */ /* 0x002fce0007ffe0ff */
[----:B------:R1:W2:Y:S02]  /*7620*/  F2I.FTZ.U32.TRUNC.NTZ R15, R14 ;  /* 0x0000000e000f7305 */ /* 0x0002a4000021f000 */
[----:B-1----:R-:W-:Y:S02]  /*7630*/  HFMA2 R14, -RZ, RZ, 0, 0 ;  /* 0x00000000ff0e7431 */ /* 0x002fe400000001ff */
[----:B--2---:R-:W-:-:S04]  /*7640*/  IMAD.MOV R11, RZ, RZ, -R15 ;  /* 0x000000ffff0b7224 */ /* 0x004fc800078e0a0f */
[----:B------:R-:W-:-:S04]  /*7650*/  IMAD R11, R11, R0, RZ ;  /* 0x000000000b0b7224 */ /* 0x000fc800078e02ff */
[----:B------:R-:W-:-:S04]  /*7660*/  IMAD.HI.U32 R4, R15, R11, R14 ;  /* 0x0000000b0f047227 */ /* 0x000fc800078e000e */
[----:B------:R-:W-:Y:S02]  /*7670*/  VIADD R11, R18, 0xffffffff ;  /* 0xffffffff120b7836 */ /* 0x000fe40000000000 */
[----:B0--3--:R-:W-:-:S07]  /*7680*/  IMAD.MOV.U32 R18, RZ, RZ, R7 ;  /* 0x000000ffff127224 */ /* 0x009fce00078e0007 */
.L_x_116:
[----:B------:R-:W-:Y:S01]  /*7690*/  IABS R22, R10 ;  /* 0x0000000a00167213 */ /* 0x000fe20000000000 */
[----:B------:R-:W-:Y:S01]  /*76a0*/  BSSY.RECONVERGENT B1, `(.L_x_114) ;  /* 0x0000065000017945 */ /* 0x000fe20003800200 */
[----:B------:R-:W-:Y:S02]  /*76b0*/  IABS R14, R9 ;  /* 0x00000009000e7213 */ /* 0x000fe40000000000 */
[----:B------:R-:W-:Y:S01]  /*76c0*/  IABS R15, R18 ;  /* 0x00000012000f7213 */ /* 0x000fe20000000000 */
[----:B0-----:R-:W0:Y:S02]  /*76d0*/  I2F.RP R21, R22 ;  /* 0x0000001600157306 */ /* 0x001e240000209400 */
[----:B------:R-:W-:Y:S02]  /*76e0*/  IMAD.MOV R20, RZ, RZ, -R14 ;  /* 0x000000ffff147224 */ /* 0x000fe400078e0a0e */
[----:B------:R-:W-:-:S04]  /*76f0*/  IMAD.HI.U32 R14, R4, R15, RZ ;  /* 0x0000000f040e7227 */ /* 0x000fc800078e00ff */
[----:B------:R-:W-:Y:S01]  /*7700*/  IMAD R15, R14, R20, R15 ;  /* 0x000000140e0f7224 */ /* 0x000fe200078e020f */
[----:B------:R-:W-:-:S04]  /*7710*/  IABS R20, R9 ;  /* 0x0000000900147213 */ /* 0x000fc80000000000 */
[----:B------:R-:W-:Y:S01]  /*7720*/  ISETP.GT.U32.AND P1, PT, R0, R15, PT ;  /* 0x0000000f0000720c */ /* 0x000fe20003f24070 */
[----:B0-----:R-:W0:-:S12]  /*7730*/  MUFU.RCP R21, R21 ;  /* 0x0000001500157308 */ /* 0x001e180000001000 */
[----:B------:R-:W-:Y:S02]  /*7740*/  @!P1 IADD3 R15, PT, PT, R15, -R20, RZ ;  /* 0x800000140f0f9210 */ /* 0x000fe40007ffe0ff */
[----:B------:R-:W-:Y:S02]  /*7750*/  LOP3.LUT R20, R18, R9, RZ, 0x3c, !PT ;  /* 0x0000000912147212 */ /* 0x000fe400078e3cff */
[----:B------:R-:W-:Y:S01]  /*7760*/  ISETP.GE.U32.AND P0, PT, R15, R0, PT ;  /* 0x000000000f00720c */ /* 0x000fe20003f06070 */
[----:B0-----:R-:W-:Y:S01]  /*7770*/  VIADD R23, R21, 0xffffffe ;  /* 0x0ffffffe15177836 */ /* 0x001fe20000000000 */
[----:B------:R-:W-:Y:S02]  /*7780*/  @!P1 IADD3 R14, PT, PT, R14, 0x1, RZ ;  /* 0x000000010e0e9810 */ /* 0x000fe40007ffe0ff */
[----:B------:R-:W-:Y:S01]  /*7790*/  ISETP.GE.AND P2, PT, R20, RZ, PT ;  /* 0x000000ff1400720c */ /* 0x000fe20003f46270 */
[----:B------:R-:W0:Y:S01]  /*77a0*/  F2I.FTZ.U32.TRUNC.NTZ R15, R23 ;  /* 0x00000017000f7305 */ /* 0x000e22000021f000 */
[----:B------:R-:W-:-:S07]  /*77b0*/  ISETP.NE.AND P1, PT, R9, RZ, PT ;  /* 0x000000ff0900720c */ /* 0x000fce0003f25270 */
        /* <DEDUP_REMOVED lines=23> */
[----:B------:R-:W-:Y:S01]  /*7930*/  MOV R20, R14 ;  /* 0x0000000e00147202 */ /* 0x000fe20000000f00 */
[----:B------:R-:W-:-:S04]  /*7940*/  IMAD.MOV R14, RZ, RZ, -R21 ;  /* 0x000000ffff0e7224 */ /* 0x000fc800078e0a15 */
[----:B------:R-:W-:Y:S01]  /*7950*/  @!P2 IMAD.MOV R20, RZ, RZ, -R20 ;  /* 0x000000ffff14a224 */ /* 0x000fe200078e0a14 */
[----:B------:R-:W-:Y:S01]  /*7960*/  @!P1 LOP3.LUT R20, RZ, R10, RZ, 0x33, !PT ;  /* 0x0000000aff149212 */ /* 0x000fe200078e33ff */
[----:B------:R-:W-:Y:S01]  /*7970*/  IMAD R26, R9, R14, R18 ;  /* 0x0000000e091a7224 */ /* 0x000fe200078e0212 */
[----:B------:R-:W-:Y:S02]  /*7980*/  IADD3 R18, PT, PT, R18, UR4, RZ ;  /* 0x0000000412127c10 */ /* 0x000fe4000fffe0ff */
[----:B------:R-:W-:-:S05]  /*7990*/  IADD3 R15, PT, PT, -R20, RZ, RZ ;  /* 0x000000ff140f7210 */ /* 0x000fca0007ffe1ff */
[----:B------:R-:W-:-:S05]  /*79a0*/  IMAD R15, R10, R15, R21 ;  /* 0x0000000f0a0f7224 */ /* 0x000fca00078e0215 */
[C---:B------:R-:W-:Y:S02]  /*79b0*/  ISETP.NE.AND P0, PT, R15.reuse, RZ, PT ;  /* 0x000000ff0f00720c */ /* 0x040fe40003f05270 */
[----:B------:R-:W-:Y:S02]  /*79c0*/  ISETP.GE.AND P1, PT, R15, R16, PT ;  /* 0x000000100f00720c */ /* 0x000fe40003f26270 */
[C---:B------:R-:W-:Y:S02]  /*79d0*/  ISETP.EQ.OR P0, PT, R20.reuse, RZ, !P0 ;  /* 0x000000ff1400720c */ /* 0x040fe40004702670 */
[----:B------:R-:W-:-:S04]  /*79e0*/  ISETP.GE.OR P1, PT, R20, R11, P1 ;  /* 0x0000000b1400720c */ /* 0x000fc80000f26670 */
[----:B------:R-:W-:Y:S02]  /*79f0*/  PLOP3.LUT P0, PT, P1, P0, PT, 0xf8, 0x8f ;  /* 0x00000000008f781c */ /* 0x000fe40000f01f70 */
[----:B------:R-:W-:Y:S02]  /*7a00*/  ISETP.GE.AND P1, PT, R18, R6, PT ;  /* 0x000000061200720c */ /* 0x000fe40003f26270 */
[----:B------:R-:W-:-:S13]  /*7a10*/  ISETP.GE.OR P0, PT, R26, R19, P0 ;  /* 0x000000131a00720c */ /* 0x000fda0000706670 */
[----:B------:R-:W-:Y:S05]  /*7a20*/  @P0 BRA `(.L_x_115) ;  /* 0x0000000000b00947 */ /* 0x000fea0003800000 */
[----:B------:R-:W0:Y:S01]  /*7a30*/  LDC.64 R24, c[0x0][0x390] ;  /* 0x0000e400ff187b82 */ /* 0x000e220000000a00 */
[----:B------:R-:W-:-:S04]  /*7a40*/  IMAD R20, R10, R20, R15 ;  /* 0x000000140a147224 */ /* 0x000fc800078e020f */
[----:B------:R-:W-:-:S03]  /*7a50*/  IMAD R20, R9, R20, R26 ;  /* 0x0000001409147224 */ /* 0x000fc600078e021a */
[----:B------:R-:W1:Y:S08]  /*7a60*/  LDC.64 R22, c[0x0][0x450] ;  /* 0x00011400ff167b82 */ /* 0x000e700000000a00 */
[----:B------:R-:W2:Y:S01]  /*7a70*/  LDC.64 R14, c[0x0][0x460] ;  /* 0x00011800ff0e7b82 */ /* 0x000ea20000000a00 */
[----:B0-----:R-:W-:-:S05]  /*7a80*/  IMAD.WIDE R24, R20, 0x4, R24 ;  /* 0x0000000414187825 */ /* 0x001fca00078e0218 */
[----:B------:R-:W3:Y:S04]  /*7a90*/  LDG.E R21, desc[UR6][R24.64] ;  /* 0x0000000618157981 */ /* 0x000ee8000c1e1900 */
[----:B------:R0:W3:Y:S01]  /*7aa0*/  LDG.E R26, desc[UR6][R24.64+0x4] ;  /* 0x00000406181a7981 */ /* 0x0000e2000c1e1900 */
[----:B-1----:R-:W-:-:S04]  /*7ab0*/  IMAD.WIDE R32, R20, 0x4, R22 ;  /* 0x0000000414207825 */ /* 0x002fc800078e0216 */
[C---:B--2---:R-:W-:Y:S02]  /*7ac0*/  IMAD.WIDE R14, R20.reuse, 0x4, R14 ;  /* 0x00000004140e7825 */ /* 0x044fe400078e020e */
[----:B------:R-:W4:Y:S01]  /*7ad0*/  LDG.E R32, desc[UR6][R32.64] ;  /* 0x0000000620207981 */ /* 0x000f22000c1e1900 */
[----:B0-----:R-:W0:Y:S03]  /*7ae0*/  LDC.64 R24, c[0x0][0x468] ;  /* 0x00011a00ff187b82 */ /* 0x001e260000000a00 */
[----:B------:R-:W2:Y:S01]  /*7af0*/  LDG.E R34, desc[UR6][R14.64] ;  /* 0x000000060e227981 */ /* 0x000ea2000c1e1900 */
[----:B0-----:R-:W-:-:S04]  /*7b00*/  IMAD.WIDE R24, R20, 0x4, R24 ;  /* 0x0000000414187825 */ /* 0x001fc800078e0218 */
[----:B---3--:R-:W-:-:S04]  /*7b10*/  FADD R21, R21, R26 ;  /* 0x0000001a15157221 */ /* 0x008fc80000000000 */
[----:B------:R-:W0:Y:S01]  /*7b20*/  F2F.F64.F32 R26, R21 ;  /* 0x00000015001a7310 */ /* 0x000e220000201800 */
[----:B----4-:R-:W-:-:S07]  /*7b30*/  FMUL R35, R32, UR9 ;  /* 0x0000000920237c20 */ /* 0x010fce0008400000 */
[----:B--2---:R-:W-:Y:S01]  /*7b40*/  F2F.F64.F32 R22, R34 ;  /* 0x0000002200167310 */ /* 0x004fe20000201800 */
[----:B0-----:R-:W-:-:S07]  /*7b50*/  DMUL R28, R26, -0.5 ;  /* 0xbfe000001a1c7828 */ /* 0x001fce0000000000 */
[----:B------:R-:W0:Y:S01]  /*7b60*/  F2F.F64.F32 R26, R35 ;  /* 0x00000023001a7310 */ /* 0x000e220000201800 */
[----:B------:R-:W-:Y:S02]  /*7b70*/  DMUL R30, R2, R28 ;  /* 0x0000001c021e7228 */ /* 0x000fe40000000000 */
[----:B------:R-:W1:Y:S06]  /*7b80*/  LDC.64 R28, c[0x0][0x398] ;  /* 0x0000e600ff1c7b82 */ /* 0x000e6c0000000a00 */
[----:B0-----:R-:W-:Y:S02]  /*7b90*/  DFMA R26, R30, R22, -R26 ;  /* 0x000000161e1a722b */ /* 0x001fe4000000081a */
[----:B------:R-:W0:Y:S04]  /*7ba0*/  LDC.64 R22, c[0x0][0x458] ;  /* 0x00011600ff167b82 */ /* 0x000e280000000a00 */
[----:B------:R-:W2:Y:S01]  /*7bb0*/  F2F.F32.F64 R33, R26 ;  /* 0x0000001a00217310 */ /* 0x000ea20000301000 */
[C---:B-1----:R-:W-:Y:S01]  /*7bc0*/  IMAD.WIDE R28, R20.reuse, 0x4, R28 ;  /* 0x00000004141c7825 */ /* 0x042fe200078e021c */
[----:B--2---:R1:W-:Y:S04]  /*7bd0*/  STG.E desc[UR6][R24.64], R33 ;  /* 0x0000002118007986 */ /* 0x0043e8000c101906 */
[----:B------:R-:W2:Y:S04]  /*7be0*/  LDG.E R21, desc[UR6][R28.64] ;  /* 0x000000061c157981 */ /* 0x000ea8000c1e1900 */
[----:B------:R-:W2:Y:S01]  /*7bf0*/  LDG.E R32, desc[UR6][R28.64+0x4] ;  /* 0x000004061c207981 */ /* 0x000ea2000c1e1900 */
[----:B0-----:R-:W-:-:S03]  /*7c00*/  IMAD.WIDE R30, R20, 0x4, R22 ;  /* 0x00000004141e7825 */ /* 0x001fc600078e0216 */
[----:B------:R-:W3:Y:S01]  /*7c10*/  LDG.E R14, desc[UR6][R14.64] ;  /* 0x000000060e0e7981 */ /* 0x000ee2000c1e1900 */
[----:B-1----:R-:W0:Y:S03]  /*7c20*/  LDC.64 R24, c[0x0][0x470] ;  /* 0x00011c00ff187b82 */ /* 0x002e260000000a00 */
[----:B------:R-:W4:Y:S01]  /*7c30*/  LDG.E R30, desc[UR6][R30.64] ;  /* 0x000000061e1e7981 */ /* 0x000f22000c1e1900 */
[----:B0-----:R-:W-:-:S04]  /*7c40*/  IMAD.WIDE R24, R20, 0x4, R24 ;  /* 0x0000000414187825 */ /* 0x001fc800078e0218 */
[----:B--2---:R-:W-:-:S04]  /*7c50*/  FADD R21, R21, R32 ;  /* 0x0000002015157221 */ /* 0x004fc80000000000 */
[----:B------:R-:W0:Y:S01]  /*7c60*/  F2F.F64.F32 R26, R21 ;  /* 0x00000015001a7310 */ /* 0x000e220000201800 */
[----:B----4-:R-:W-:-:S07]  /*7c70*/  FMUL R32, R30, UR10 ;  /* 0x0000000a1e207c20 */ /* 0x010fce0008400000 */
[----:B---3--:R-:W-:Y:S01]  /*7c80*/  F2F.F64.F32 R22, R14 ;  /* 0x0000000e00167310 */ /* 0x008fe20000201800 */
[----:B0-----:R-:W-:-:S07]  /*7c90*/  DMUL R26, R26, 0.5 ;  /* 0x3fe000001a1a7828 */ /* 0x001fce0000000000 */
[----:B------:R-:W0:Y:S01]  /*7ca0*/  F2F.F64.F32 R32, R32 ;  /* 0x0000002000207310 */ /* 0x000e220000201800 */
[----:B------:R-:W-:-:S08]  /*7cb0*/  DMUL R26, R12, R26 ;  /* 0x0000001a0c1a7228 */ /* 0x000fd00000000000 */
[----:B0-----:R-:W-:-:S10]  /*7cc0*/  DFMA R22, R26, R22, -R32 ;  /* 0x000000161a16722b */ /* 0x001fd40000000820 */
[----:B------:R-:W0:Y:S02]  /*7cd0*/  F2F.F32.F64 R23, R22 ;  /* 0x0000001600177310 */ /* 0x000e240000301000 */
[----:B0-----:R0:W-:Y:S02]  /*7ce0*/  STG.E desc[UR6][R24.64], R23 ;  /* 0x0000001718007986 */ /* 0x0011e4000c101906 */
.L_x_115:
[----:B----4-:R-:W-:Y:S05]  /*7cf0*/  BSYNC.RECONVERGENT B1 ;  /* 0x0000000000017941 */ /* 0x010fea0003800200 */
.L_x_114:
[----:B------:R-:W-:Y:S05]  /*7d00*/  @!P1 BRA `(.L_x_116) ;  /* 0xfffffff800609947 */ /* 0x000fea000383ffff */
.L_x_113:
[----:B0---4-:R-:W-:Y:S05]  /*7d10*/  BSYNC.RECONVERGENT B0 ;  /* 0x0000000000007941 */ /* 0x011fea0003800200 */
.L_x_112:
[----:B------:R-:W-:Y:S01]  /*7d20*/  ISETP.GE.AND P0, PT, R7, R8, PT ;  /* 0x000000080700720c */ /* 0x000fe20003f06270 */
[----:B------:R-:W-:-:S12]  /*7d30*/  BSSY.RECONVERGENT B0, `(.L_x_117) ;  /* 0x0000042000007945 */ /* 0x000fd80003800200 */
[----:B------:R-:W-:Y:S05]  /*7d40*/  @P0 BRA `(.L_x_118) ;  /* 0x0000000400000947 */ /* 0x000fea0003800000 */
[----:B------:R-:W-:Y:S01]  /*7d50*/  IABS R0, R10 ;  /* 0x0000000a00007213 */ /* 0x000fe20000000000 */
[----:B---3--:R-:W0:Y:S01]  /*7d60*/  LDC.64 R18, c[0x0][0x380] ;  /* 0x0000e000ff127b82 */ /* 0x008e220000000a00 */
[----:B------:R-:W-:Y:S02]  /*7d70*/  MOV R25, R7 ;  /* 0x0000000700197202 */ /* 0x000fe40000000f00 */
[----:B------:R-:W3:Y:S05]  /*7d80*/  I2F.RP R11, R0 ;  /* 0x00000000000b7306 */ /* 0x000eea0000209400 */
[----:B------:R-:W4:Y:S08]  /*7d90*/  LDC R4, c[0x0][0x388] ;  /* 0x0000e200ff047b82 */ /* 0x000f300000000800 */
[----:B------:R-:W1:Y:S01]  /*7da0*/  LDC.64 R2, c[0x0][0x470] ;  /* 0x00011c00ff027b82 */ /* 0x000e620000000a00 */
[----:B---3--:R-:W3:Y:S07]  /*7db0*/  MUFU.RCP R11, R11 ;  /* 0x0000000b000b7308 */ /* 0x008eee0000001000 */
[----:B------:R-:W4:Y:S01]  /*7dc0*/  LDC.64 R12, c[0x0][0x468] ;  /* 0x00011a00ff0c7b82 */ /* 0x000f220000000a00 */
[----:B0-----:R-:W-:Y:S01]  /*7dd0*/  IADD3 R24, PT, PT, R18, -0x1, RZ ;  /* 0xffffffff12187810 */ /* 0x001fe20007ffe0ff */
[----:B--2---:R-:W-:-:S02]  /*7de0*/  VIADD R27, R19, 0xffffffff ;  /* 0xffffffff131b7836 */ /* 0x004fc40000000000 */
[----:B---3--:R-:W-:-:S04]  /*7df0*/  VIADD R14, R11, 0xffffffe ;  /* 0x0ffffffe0b0e7836 */ /* 0x008fc80000000000 */
[----:B------:R0:W1:Y:S02]  /*7e00*/  F2I.FTZ.U32.TRUNC.NTZ R15, R14 ;  /* 0x0000000e000f7305 */ /* 0x000064000021f000 */
[----:B0-----:R-:W-:Y:S01]  /*7e10*/  IMAD.MOV.U32 R14, RZ, RZ, RZ ;  /* 0x000000ffff0e7224 */ /* 0x001fe200078e00ff */
[----:B-1----:R-:W-:-:S05]  /*7e20*/  IADD3 R21, PT, PT, RZ, -R15, RZ ;  /* 0x8000000fff157210 */ /* 0x002fca0007ffe0ff */
[----:B------:R-:W-:-:S04]  /*7e30*/  IMAD R21, R21, R0, RZ ;  /* 0x0000000015157224 */ /* 0x000fc800078e02ff */
[----:B----4-:R-:W-:-:S07]  /*7e40*/  IMAD.HI.U32 R11, R15, R21, R14 ;  /* 0x000000150f0b7227 */ /* 0x010fce00078e000e */
.L_x_121:
[----:B0-----:R-:W-:Y:S01]  /*7e50*/  IABS R14, R10 ;  /* 0x0000000a000e7213 */ /* 0x001fe20000000000 */
[----:B------:R-:W-:Y:S01]  /*7e60*/  BSSY.RECONVERGENT B1, `(.L_x_119) ;  /* 0x000002d000017945 */ /* 0x000fe20003800200 */
[----:B------:R-:W-:-:S03]  /*7e70*/  IABS R15, R25 ;  /* 0x00000019000f7213 */ /* 0x000fc60000000000 */
[----:B------:R-:W-:Y:S02]  /*7e80*/  IMAD.MOV R16, RZ, RZ, -R14 ;  /* 0x000000ffff107224 */ /* 0x000fe400078e0a0e */
        /* <DEDUP_REMOVED lines=25> */
[----:B------:R-:W-:-:S04]  /*8020*/  IMAD R19, R9, R14, RZ ;  /* 0x0000000e09137224 */ /* 0x000fc800078e02ff */
[----:B------:R-:W-:-:S05]  /*8030*/  IMAD.WIDE R14, R19, 0x4, R12 ;  /* 0x00000004130e7825 */ /* 0x000fca00078e020c */
[----:B------:R-:W2:Y:S01]  /*8040*/  LDG.E R16, desc[UR6][R14.64] ;  /* 0x000000060e107981 */ /* 0x000ea2000c1e1900 */
[----:B------:R-:W-:Y:S01]  /*8050*/  IMAD.WIDE R18, R19, 0x4, R2 ;  /* 0x0000000413127825 */ /* 0x000fe200078e0202 */
[----:B--2---:R-:W-:-:S13]  /*8060*/  FSETP.GT.AND P0, PT, R16, RZ, PT ;  /* 0x000000ff1000720b */ /* 0x004fda0003f04000 */
[----:B------:R0:W-:Y:S04]  /*8070*/  @P0 STG.E desc[UR6][R14.64], RZ ;  /* 0x000000ff0e000986 */ /* 0x0001e8000c101906 */
[----:B------:R-:W2:Y:S01]  /*8080*/  LDG.E R16, desc[UR6][R18.64] ;  /* 0x0000000612107981 */ /* 0x000ea2000c1e1900 */
        /* <DEDUP_REMOVED lines=10> */
.L_x_120:
[----:B------:R-:W-:Y:S05]  /*8130*/  BSYNC.RECONVERGENT B1 ;  /* 0x0000000000017941 */ /* 0x000fea0003800200 */
.L_x_119:
[----:B------:R-:W-:Y:S05]  /*8140*/  @!P1 BRA `(.L_x_121) ;  /* 0xfffffffc00409947 */ /* 0x000fea000383ffff */
.L_x_118:
[----:B------:R-:W-:Y:S05]  /*8150*/  BSYNC.RECONVERGENT B0 ;  /* 0x0000000000007941 */ /* 0x000fea0003800200 */
.L_x_117:
[----:B------:R-:W-:Y:S01]  /*8160*/  ISETP.GE.AND P0, PT, R7, R6, PT ;  /* 0x000000060700720c */ /* 0x000fe20003f06270 */
[----:B------:R-:W4:Y:S01]  /*8170*/  LDCU UR10, c[0x0][0x388] ;  /* 0x00007100ff0a77ac */ /* 0x000f220008000800 */
[----:B------:R-:W-:Y:S01]  /*8180*/  BSSY.RECONVERGENT B0, `(.L_x_122) ;  /* 0x000009f000007945 */ /* 0x000fe20003800200 */
[----:B------:R-:W0:Y:S01]  /*8190*/  LDCU UR5, c[0x0][0x4d4] ;  /* 0x00009a80ff0577ac */ /* 0x000e220008000800 */
[----:B------:R-:W0:Y:S09]  /*81a0*/  LDCU.64 UR8, c[0x0][0x380] ;  /* 0x00007000ff0877ac */ /* 0x000e320008000a00 */
[----:B------:R-:W-:Y:S05]  /*81b0*/  @P0 BRA `(.L_x_123) ;  /* 0x00000008006c0947 */ /* 0x000fea0003800000 */
[----:B------:R-:W1:Y:S01]  /*81c0*/  LDC R16, c[0x0][0x4d8] ;  /* 0x00013600ff107b82 */ /* 0x000e620000000800 */
[----:B0--3--:R-:W-:-:S07]  /*81d0*/  IMAD.MOV.U32 R18, RZ, RZ, R7 ;  /* 0x000000ffff127224 */ /* 0x009fce00078e0007 */
[----:B--2---:R-:W0:Y:S08]  /*81e0*/  LDC.64 R26, c[0x0][0x390] ;  /* 0x0000e400ff1a7b82 */ /* 0x004e300000000a00 */
[----:B------:R-:W2:Y:S08]  /*81f0*/  LDC.64 R12, c[0x0][0x398] ;  /* 0x0000e600ff0c7b82 */ /* 0x000eb00000000a00 */
[----:B------:R-:W3:Y:S08]  /*8200*/  LDC.64 R24, c[0x0][0x420] ;  /* 0x00010800ff187b82 */ /* 0x000ef00000000a00 */
[----:B------:R-:W0:Y:S02]  /*8210*/  LDC.64 R14, c[0x0][0x428] ;  /* 0x00010a00ff0e7b82 */ /* 0x000e240000000a00 */
.L_x_130:
[-C--:B------:R-:W-:Y:S01]  /*8220*/  IABS R4, R9.reuse ;  /* 0x0000000900047213 */ /* 0x080fe20000000000 */
[----:B------:R-:W-:Y:S01]  /*8230*/  BSSY.RECONVERGENT B3, `(.L_x_124) ;  /* 0x0000090000037945 */ /* 0x000fe20003800200 */
[----:B-1----:R-:W-:Y:S02]  /*8240*/  IABS R21, R18 ;  /* 0x0000001200157213 */ /* 0x002fe40000000000 */
[----:B------:R-:W1:Y:S01]  /*8250*/  I2F.RP R11, R4 ;  /* 0x00000004000b7306 */ /* 0x000e620000209400 */
[----:B------:R-:W-:Y:S02]  /*8260*/  IABS R0, R10 ;  /* 0x0000000a00007213 */ /* 0x000fe40000000000 */
[----:B------:R-:W-:-:S05]  /*8270*/  IABS R22, R9 ;  /* 0x0000000900167213 */ /* 0x000fca0000000000 */
[----:B-1----:R-:W1:Y:S02]  /*8280*/  MUFU.RCP R11, R11 ;  /* 0x0000000b000b7308 */ /* 0x002e640000001000 */
[----:B-1----:R-:W-:Y:S02]  /*8290*/  IADD3 R2, PT, PT, R11, 0xffffffe, RZ ;  /* 0x0ffffffe0b027810 */ /* 0x002fe40007ffe0ff */
[----:B------:R-:W-:-:S04]  /*82a0*/  IADD3 R11, PT, PT, RZ, -R22, RZ ;  /* 0x80000016ff0b7210 */ /* 0x000fc80007ffe0ff */
[----:B------:R1:W5:Y:S02]  /*82b0*/  F2I.FTZ.U32.TRUNC.NTZ R3, R2 ;  /* 0x0000000200037305 */ /* 0x000364000021f000 */
[----:B-1----:R-:W-:Y:S02]  /*82c0*/  HFMA2 R2, -RZ, RZ, 0, 0 ;  /* 0x00000000ff027431 */ /* 0x002fe400000001ff */
[----:B-----5:R-:W-:-:S04]  /*82d0*/  IMAD.MOV R19, RZ, RZ, -R3 ;  /* 0x000000ffff137224 */ /* 0x020fc800078e0a03 */
        /* <DEDUP_REMOVED lines=8> */
[----:B------:R-:W-:Y:S02]  /*8360*/  @!P1 IMAD.IADD R3, R3, 0x1, -R4 ;  /* 0x0000000103039824 */ /* 0x000fe400078e0a04 */
[----:B------:R-:W-:Y:S01]  /*8370*/  @!P1 VIADD R2, R2, 0x1 ;  /* 0x0000000102029836 */ /* 0x000fe20000000000 */
[----:B------:R-:W-:Y:S02]  /*8380*/  ISETP.NE.AND P1, PT, R9, RZ, PT ;  /* 0x000000ff0900720c */ /* 0x000fe40003f25270 */
[----:B------:R-:W-:Y:S02]  /*8390*/  ISETP.GE.U32.AND P0, PT, R3, R4, PT ;  /* 0x000000040300720c */ /* 0x000fe40003f06070 */
[----:B-1----:R-:W-:Y:S02]  /*83a0*/  IADD3 R11, PT, PT, R19, 0xffffffe, RZ ;  /* 0x0ffffffe130b7810 */ /* 0x002fe40007ffe0ff */
[----:B------:R-:W-:Y:S02]  /*83b0*/  LOP3.LUT R4, R18, R9, RZ, 0x3c, !PT ;  /* 0x0000000912047212 */ /* 0x000fe400078e3cff */
[----:B------:R-:W1:Y:S02]  /*83c0*/  F2I.FTZ.U32.TRUNC.NTZ R3, R11 ;  /* 0x0000000b00037305 */ /* 0x000e64000021f000 */
[----:B------:R-:W-:-:S05]  /*83d0*/  ISETP.GE.AND P2, PT, R4, RZ, PT ;  /* 0x000000ff0400720c */ /* 0x000fca0003f46270 */
[----:B------:R-:W-:-:S05]  /*83e0*/  @P0 IADD3 R2, PT, PT, R2, 0x1, RZ ;  /* 0x0000000102020810 */ /* 0x000fca0007ffe0ff */
[----:B------:R-:W-:Y:S01]  /*83f0*/  IMAD.MOV.U32 R4, RZ, RZ, R2 ;  /* 0x000000ffff047224 */ /* 0x000fe200078e0002 */
[----:B------:R-:W-:Y:S02]  /*8400*/  IABS R2, R10 ;  /* 0x0000000a00027213 */ /* 0x000fe40000000000 */
[----:B-1----:R-:W-:Y:S01]  /*8410*/  IADD3 R19, PT, PT, RZ, -R3, RZ ;  /* 0x80000003ff137210 */ /* 0x002fe20007ffe0ff */
[----:B------:R-:W-:Y:S01]  /*8420*/  @!P2 IMAD.MOV R4, RZ, RZ, -R4 ;  /* 0x000000ffff04a224 */ /* 0x000fe200078e0a04 */
[----:B------:R-:W-:Y:S02]  /*8430*/  @!P1 LOP3.LUT R4, RZ, R9, RZ, 0x33, !PT ;  /* 0x00000009ff049212 */ /* 0x000fe400078e33ff */
[----:B------:R-:W-:Y:S01]  /*8440*/  IADD3 R20, PT, PT, RZ, -R2, RZ ;  /* 0x80000002ff147210 */ /* 0x000fe20007ffe0ff */
[----:B------:R-:W-:Y:S01]  /*8450*/  IMAD R11, R19, R0, RZ ;  /* 0x00000000130b7224 */ /* 0x000fe200078e02ff */
[----:B------:R-:W-:Y:S01]  /*8460*/  IABS R19, R4 ;  /* 0x0000000400137213 */ /* 0x000fe20000000000 */
[----:B------:R-:W-:-:S04]  /*8470*/  IMAD.MOV.U32 R2, RZ, RZ, RZ ;  /* 0x000000ffff027224 */ /* 0x000fc800078e00ff */
[----:B------:R-:W-:Y:S01]  /*8480*/  IMAD.HI.U32 R2, R3, R11, R2 ;  /* 0x0000000b03027227 */ /* 0x000fe200078e0002 */
[----:B------:R-:W-:-:S03]  /*8490*/  MOV R3, R19 ;  /* 0x0000001300037202 */ /* 0x000fc60000000f00 */
        /* <DEDUP_REMOVED lines=15> */
[----:B------:R-:W-:-:S04]  /*8590*/  IMAD R11, R10, R2, RZ ;  /* 0x000000020a0b7224 */ /* 0x000fc800078e02ff */
[----:B------:R-:W-:-:S04]  /*85a0*/  IMAD.IADD R20, R4, 0x1, -R11 ;  /* 0x0000000104147824 */ /* 0x000fc800078e0a0b */
[----:B------:R-:W-:Y:S01]  /*85b0*/  IMAD R3, R21, R20, RZ ;  /* 0x0000001415037224 */ /* 0x000fe200078e02ff */
[----:B------:R-:W-:-:S03]  /*85c0*/  ISETP.GE.AND P0, PT, R20, UR9, PT ;  /* 0x0000000914007c0c */ /* 0x000fc6000bf06270 */
[C---:B------:R-:W-:Y:S01]  /*85d0*/  IMAD R3, R2.reuse, R3, RZ ;  /* 0x0000000302037224 */ /* 0x040fe200078e02ff */
[----:B------:R-:W-:-:S04]  /*85e0*/  ISETP.GE.OR P0, PT, R2, UR8, P0 ;  /* 0x0000000802007c0c */ /* 0x000fc80008706670 */
[----:B------:R-:W-:-:S04]  /*85f0*/  ISETP.EQ.OR P0, PT, R3, RZ, P0 ;  /* 0x000000ff0300720c */ /* 0x000fc80000702670 */
[----:B----4-:R-:W-:-:S13]  /*8600*/  ISETP.GE.OR P0, PT, R21, UR10, P0 ;  /* 0x0000000a15007c0c */ /* 0x010fda0008706670 */
[----:B------:R-:W-:Y:S05]  /*8610*/  @P0 BRA `(.L_x_125) ;  /* 0x0000000400440947 */ /* 0x000fea0003800000 */
[----:B------:R-:W1:Y:S01]  /*8620*/  LDC.64 R2, c[0x0][0x468] ;  /* 0x00011a00ff027b82 */ /* 0x000e620000000a00 */
[----:B------:R-:W-:Y:S01]  /*8630*/  IADD3 R20, PT, PT, R20, R11, -R10 ;  /* 0x0000000b14147210 */ /* 0x000fe20007ffe80a */
[----:B------:R-:W-:Y:S01]  /*8640*/  IMAD R19, R9, R4, R21 ;  /* 0x0000000409137224 */ /* 0x000fe200078e0215 */
[----:B------:R-:W-:-:S03]  /*8650*/  IADD3 R0, PT, PT, R4, -0x1, RZ ;  /* 0xffffffff04007810 */ /* 0x000fc60007ffe0ff */
[----:B------:R-:W-:Y:S02]  /*8660*/  IMAD R20, R9, R20, R21 ;  /* 0x0000001409147224 */ /* 0x000fe400078e0215 */
[----:B---3--:R-:W-:-:S04]  /*8670*/  IMAD.WIDE R32, R19, 0x4, R24 ;  /* 0x0000000413207825 */ /* 0x008fc800078e0218 */
[----:B------:R-:W-:Y:S02]  /*8680*/  IMAD.WIDE R34, R20, 0x4, R24 ;  /* 0x0000000414227825 */ /* 0x000fe400078e0218 */
[----:B------:R-:W3:Y:S02]  /*8690*/  LDG.E R32, desc[UR6][R32.64] ;  /* 0x0000000620207981 */ /* 0x000ee4000c1e1900 */
[----:B------:R-:W-:Y:S02]  /*86a0*/  IMAD R21, R9, R0, R21 ;  /* 0x0000000009157224 */ /* 0x000fe400078e0215 */
[--C-:B0-----:R-:W-:Y:S01]  /*86b0*/  IMAD.WIDE R36, R19, 0x4, R14.reuse ;  /* 0x0000000413247825 */ /* 0x101fe200078e020e */
[----:B------:R-:W3:Y:S03]  /*86c0*/  LDG.E R35, desc[UR6][R34.64] ;  /* 0x0000000622237981 */ /* 0x000ee6000c1e1900 */
[----:B------:R-:W-:-:S02]  /*86d0*/  IMAD.WIDE R30, R21, 0x4, R14 ;  /* 0x00000004151e7825 */ /* 0x000fc400078e020e */
[----:B------:R-:W4:Y:S02]  /*86e0*/  LDG.E R37, desc[UR6][R36.64] ;  /* 0x0000000624257981 */ /* 0x000f24000c1e1900 */
[C---:B-1----:R-:W-:Y:S02]  /*86f0*/  IMAD.WIDE R2, R19.reuse, 0x4, R2 ;  /* 0x0000000413027825 */ /* 0x042fe400078e0202 */
[----:B------:R0:W2:Y:S04]  /*8700*/  LDG.E R31, desc[UR6][R30.64] ;  /* 0x000000061e1f7981 */ /* 0x0000a8000c1e1900 */
[----:B------:R-:W2:Y:S04]  /*8710*/  LDG.E R11, desc[UR6][R2.64] ;  /* 0x00000006020b7981 */ /* 0x000ea8000c1e1900 */
[----:B------:R-:W2:Y:S01]  /*8720*/  LDG.E R0, desc[UR6][R2.64+-0x4] ;  /* 0xfffffc0602007981 */ /* 0x000ea2000c1e1900 */
[----:B------:R-:W-:-:S05]  /*8730*/  IMAD.WIDE R28, R19, 0x4, R26 ;  /* 0x00000004131c7825 */ /* 0x000fca00078e021a */
[----:B------:R1:W5:Y:S01]  /*8740*/  LDG.E R22, desc[UR6][R28.64] ;  /* 0x000000061c167981 */ /* 0x000362000c1e1900 */
[----:B------:R-:W0:Y:S01]  /*8750*/  MUFU.RCP R23, R16 ;  /* 0x0000001000177308 */ /* 0x000e220000001000 */
[----:B------:R-:W-:Y:S01]  /*8760*/  BSSY.RECONVERGENT B4, `(.L_x_126) ;  /* 0x0000013000047945 */ /* 0x000fe20003800200 */
[----:B0-----:R-:W-:Y:S01]  /*8770*/  FFMA R30, R23, -R16, 1 ;  /* 0x3f800000171e7423 */ /* 0x001fe20000000810 */
[----:B---3--:R-:W-:-:S04]  /*8780*/  FADD R32, R32, -R35 ;  /* 0x8000002320207221 */ /* 0x008fc80000000000 */
[----:B----4-:R-:W-:-:S04]  /*8790*/  FADD R32, R32, R37 ;  /* 0x0000002520207221 */ /* 0x010fc80000000000 */
[----:B--2---:R-:W-:-:S04]  /*87a0*/  FADD R32, R32, -R31 ;  /* 0x8000001f20207221 */ /* 0x004fc80000000000 */
[----:B------:R-:W-:-:S04]  /*87b0*/  FADD R11, R32, R11 ;  /* 0x0000000b200b7221 */ /* 0x000fc80000000000 */
[----:B------:R-:W-:-:S04]  /*87c0*/  FADD R0, R11, -R0 ;  /* 0x800000000b007221 */ /* 0x000fc80000000000 */
[----:B------:R-:W-:-:S04]  /*87d0*/  FMUL R4, R0, UR5 ;  /* 0x0000000500047c20 */ /* 0x000fc80008400000 */
[----:B------:R-:W0:Y:S01]  /*87e0*/  FCHK P0, R4, R16 ;  /* 0x0000001004007302 */ /* 0x000e220000000000 */
[----:B------:R-:W-:-:S04]  /*87f0*/  FFMA R0, R23, R30, R23 ;  /* 0x0000001e17007223 */ /* 0x000fc80000000017 */
        /* <DEDUP_REMOVED lines=8> */
[----:B-----5:R-:W-:Y:S05]  /*8880*/  CALL.REL.NOINC `($__internal_2_$__cuda_sm3x_div_rn_noftz_f32_slowpath) ;  /* 0x0000002400a07944 */ /* 0x020fea0003c00000 */
.L_x_127:
[----:B------:R-:W-:Y:S05]  /*8890*/  BSYNC.RECONVERGENT B4 ;  /* 0x0000000000047941 */ /* 0x000fea0003800200 */
.L_x_126:
[----:B------:R-:W0:Y:S01]  /*88a0*/  LDC.64 R32, c[0x0][0x430] ;  /* 0x00010c00ff207b82 */ /* 0x000e220000000a00 */
[----:B-----5:R-:W-:-:S05]  /*88b0*/  FADD R11, R22, -R0 ;  /* 0x80000000160b7221 */ /* 0x020fca0000000000 */
[----:B------:R1:W-:Y:S02]  /*88c0*/  STG.E desc[UR6][R28.64], R11 ;  /* 0x0000000b1c007986 */ /* 0x0003e4000c101906 */
[----:B------:R-:W2:Y:S08]  /*88d0*/  LDC.64 R30, c[0x0][0x438] ;  /* 0x00010e00ff1e7b82 */ /* 0x000eb00000000a00 */
[----:B------:R-:W3:Y:S01]  /*88e0*/  LDC.64 R2, c[0x0][0x470] ;  /* 0x00011c00ff027b82 */ /* 0x000ee20000000a00 */
[----:B0-----:R-:W-:-:S04]  /*88f0*/  IMAD.WIDE R22, R19, 0x4, R32 ;  /* 0x0000000413167825 */ /* 0x001fc800078e0220 */
[----:B------:R-:W-:Y:S02]  /*8900*/  IMAD.WIDE R32, R20, 0x4, R32 ;  /* 0x0000000414207825 */ /* 0x000fe400078e0220 */
[----:B------:R-:W4:Y:S02]  /*8910*/  LDG.E R22, desc[UR6][R22.64] ;  /* 0x0000000616167981 */ /* 0x000f24000c1e1900 */
[--C-:B--2---:R-:W-:Y:S02]  /*8920*/  IMAD.WIDE R34, R19, 0x4, R30.reuse ;  /* 0x0000000413227825 */ /* 0x104fe400078e021e */
[----:B------:R-:W4:Y:S02]  /*8930*/  LDG.E R33, desc[UR6][R32.64] ;  /* 0x0000000620217981 */ /* 0x000f24000c1e1900 */
[----:B------:R-:W-:Y:S02]  /*8940*/  IMAD.WIDE R30, R21, 0x4, R30 ;  /* 0x00000004151e7825 */ /* 0x000fe400078e021e */
[----:B------:R-:W2:Y:S02]  /*8950*/  LDG.E R35, desc[UR6][R34.64] ;  /* 0x0000000622237981 */ /* 0x000ea4000c1e1900 */
[----:B---3--:R-:W-:-:S02]  /*8960*/  IMAD.WIDE R2, R19, 0x4, R2 ;  /* 0x0000000413027825 */ /* 0x008fc400078e0202 */
[----:B------:R-:W3:Y:S04]  /*8970*/  LDG.E R31, desc[UR6][R30.64] ;  /* 0x000000061e1f7981 */ /* 0x000ee8000c1e1900 */
[----:B------:R-:W3:Y:S04]  /*8980*/  LDG.E R37, desc[UR6][R2.64] ;  /* 0x0000000602257981 */ /* 0x000ee8000c1e1900 */
[----:B------:R-:W3:Y:S01]  /*8990*/  LDG.E R39, desc[UR6][R2.64+-0x4] ;  /* 0xfffffc0602277981 */ /* 0x000ee2000c1e1900 */
[----:B------:R-:W-:-:S05]  /*89a0*/  IMAD.WIDE R20, R19, 0x4, R12 ;  /* 0x0000000413147825 */ /* 0x000fca00078e020c */
[----:B------:R0:W5:Y:S01]  /*89b0*/  LDG.E R19, desc[UR6][R20.64] ;  /* 0x0000000614137981 */ /* 0x000162000c1e1900 */
[----:B-1----:R-:W1:Y:S01]  /*89c0*/  MUFU.RCP R11, R16 ;  /* 0x00000010000b7308 */ /* 0x002e620000001000 */
[----:B------:R-:W-:Y:S01]  /*89d0*/  BSSY.RECONVERGENT B4, `(.L_x_128) ;  /* 0x0000013000047945 */ /* 0x000fe20003800200 */
[----:B-1----:R-:W-:-:S04]  /*89e0*/  FFMA R0, R11, -R16, 1 ;  /* 0x3f8000000b007423 */ /* 0x002fc80000000810 */
[----:B------:R-:W-:Y:S01]  /*89f0*/  FFMA R0, R11, R0, R11 ;  /* 0x000000000b007223 */ /* 0x000fe2000000000b */
[----:B----4-:R-:W-:-:S04]  /*8a00*/  FADD R22, R22, -R33 ;  /* 0x8000002116167221 */ /* 0x010fc80000000000 */
[----:B--2---:R-:W-:-:S04]  /*8a10*/  FADD R22, R22, R35 ;  /* 0x0000002316167221 */ /* 0x004fc80000000000 */
[----:B---3--:R-:W-:-:S04]  /*8a20*/  FADD R22, R22, -R31 ;  /* 0x8000001f16167221 */ /* 0x008fc80000000000 */
[----:B------:R-:W-:-:S04]  /*8a30*/  FADD R22, R22, R37 ;  /* 0x0000002516167221 */ /* 0x000fc80000000000 */
[----:B------:R-:W-:-:S04]  /*8a40*/  FADD R22, R22, -R39 ;  /* 0x8000002716167221 */ /* 0x000fc80000000000 */
[----:B------:R-:W-:-:S04]  /*8a50*/  FMUL R22, R22, UR5 ;  /* 0x0000000516167c20 */ /* 0x000fc80008400000 */
[----:B------:R-:W1:Y:S01]  /*8a60*/  FCHK P0, R22, R16 ;  /* 0x0000001016007302 */ /* 0x000e620000000000 */
        /* <DEDUP_REMOVED lines=9> */
.L_x_129:
[----:B------:R-:W-:Y:S05]  /*8b00*/  BSYNC.RECONVERGENT B4 ;  /* 0x0000000000047941 */ /* 0x000fea0003800200 */
.L_x_128:
[----:B-----5:R-:W-:-:S05]  /*8b10*/  FADD R19, R19, -R0 ;  /* 0x8000000013137221 */ /* 0x020fca0000000000 */
[----:B------:R1:W-:Y:S02]  /*8b20*/  STG.E desc[UR6][R20.64], R19 ;  /* 0x0000001314007986 */ /* 0x0003e4000c101906 */
.L_x_125:
[----:B------:R-:W-:Y:S05]  /*8b30*/  BSYNC.RECONVERGENT B3 ;  /* 0x0000000000037941 */ /* 0x000fea0003800200 */
.L_x_124:
[----:B------:R-:W-:-:S05]  /*8b40*/  VIADD R18, R18, UR4 ;  /* 0x0000000412127c36 */ /* 0x000fca0008000000 */
[----:B------:R-:W-:-:S13]  /*8b50*/  ISETP.GE.AND P0, PT, R18, R6, PT ;  /* 0x000000061200720c */ /* 0x000fda0003f06270 */
[----:B------:R-:W-:Y:S05]  /*8b60*/  @!P0 BRA `(.L_x_130) ;  /* 0xfffffff400ac8947 */ /* 0x000fea000383ffff */
.L_x_123:
[----:B0---4-:R-:W-:Y:S05]  /*8b70*/  BSYNC.RECONVERGENT B0 ;  /* 0x0000000000007941 */ /* 0x011fea0003800200 */
.L_x_122:
[----:B------:R-:W-:Y:S01]  /*8b80*/  ISETP.GE.AND P0, PT, R7, R8, PT ;  /* 0x000000080700720c */ /* 0x000fe20003f06270 */
[----:B------:R-:W0:Y:S01]  /*8b90*/  LDCU UR5, c[0x0][0x4d4] ;  /* 0x00009a80ff0577ac */ /* 0x000e220008000800 */
[----:B------:R-:W-:Y:S01]  /*8ba0*/  BSSY.RECONVERGENT B0, `(.L_x_131) ;  /* 0x0000059000007945 */ /* 0x000fe20003800200 */
[----:B------:R-:W4:Y:S10]  /*8bb0*/  LDCU.64 UR8, c[0x0][0x380] ;  /* 0x00007000ff0877ac */ /* 0x000f340008000a00 */
[----:B------:R-:W-:Y:S05]  /*8bc0*/  @P0 BRA `(.L_x_132) ;  /* 0x0000000400580947 */ /* 0x000fea0003800000 */
[----:B------:R-:W0:Y:S01]  /*8bd0*/  LDC R6, c[0x0][0x4d8] ;  /* 0x00013600ff067b82 */ /* 0x000e220000000800 */
[----:B--2---:R-:W-:-:S07]  /*8be0*/  MOV R13, R7 ;  /* 0x00000007000d7202 */ /* 0x004fce0000000f00 */
[----:B-1-3--:R-:W1:Y:S08]  /*8bf0*/  LDC.64 R20, c[0x0][0x390] ;  /* 0x0000e400ff147b82 */ /* 0x00ae700000000a00 */
[----:B------:R-:W2:Y:S08]  /*8c00*/  LDC.64 R14, c[0x0][0x398] ;  /* 0x0000e600ff0e7b82 */ /* 0x000eb00000000a00 */
[----:B------:R-:W3:Y:S08]  /*8c10*/  LDC.64 R18, c[0x0][0x470] ;  /* 0x00011c00ff127b82 */ /* 0x000ef00000000a00 */
[----:B------:R-:W0:Y:S02]  /*8c20*/  LDC.64 R22, c[0x0][0x468] ;  /* 0x00011a00ff167b82 */ /* 0x000e240000000a00 */
.L_x_139:
[-C--:B------:R-:W-:Y:S01]  /*8c30*/  IABS R25, R10.reuse ;  /* 0x0000000a00197213 */ /* 0x080fe20000000000 */
[----:B------:R-:W-:Y:S01]  /*8c40*/  BSSY.RECONVERGENT B3, `(.L_x_133) ;  /* 0x000004b000037945 */ /* 0x000fe20003800200 */
[----:B------:R-:W-:Y:S02]  /*8c50*/  IABS R11, R13 ;  /* 0x0000000d000b7213 */ /* 0x000fe40000000000 */
[----:B----4-:R-:W5:Y:S01]  /*8c60*/  I2F.RP R0, R25 ;  /* 0x0000001900007306 */ /* 0x010f620000209400 */
[----:B------:R-:W-:-:S07]  /*8c70*/  IABS R12, R10 ;  /* 0x0000000a000c7213 */ /* 0x000fce0000000000 */
[----:B-----5:R-:W5:Y:S02]  /*8c80*/  MUFU.RCP R0, R0 ;  /* 0x0000000000007308 */ /* 0x020f640000001000 */
[----:B-----5:R-:W-:-:S06]  /*8c90*/  VIADD R2, R0, 0xffffffe ;  /* 0x0ffffffe00027836 */ /* 0x020fcc0000000000 */
[----:B------:R5:W4:Y:S02]  /*8ca0*/  F2I.FTZ.U32.TRUNC.NTZ R3, R2 ;  /* 0x0000000200037305 */ /* 0x000b24000021f000 */
[----:B-----5:R-:W-:Y:S01]  /*8cb0*/  IMAD.MOV.U32 R2, RZ, RZ, RZ ;  /* 0x000000ffff027224 */ /* 0x020fe200078e00ff */
[----:B----4-:R-:W-:-:S05]  /*8cc0*/  IADD3 R4, PT, PT, RZ, -R3, RZ ;  /* 0x80000003ff047210 */ /* 0x010fca0007ffe0ff */
[----:B------:R-:W-:-:S04]  /*8cd0*/  IMAD R27, R4, R25, RZ ;  /* 0x00000019041b7224 */ /* 0x000fc800078e02ff */
[----:B------:R-:W-:Y:S01]  /*8ce0*/  IMAD.HI.U32 R4, R3, R27, R2 ;  /* 0x0000001b03047227 */ /* 0x000fe200078e0002 */
[----:B------:R-:W-:-:S05]  /*8cf0*/  IADD3 R3, PT, PT, RZ, -R12, RZ ;  /* 0x8000000cff037210 */ /* 0x000fca0007ffe0ff */
        /* <DEDUP_REMOVED lines=10> */
[----:B------:R-:W-:-:S05]  /*8da0*/  MOV R3, R0 ;  /* 0x0000000000037202 */ /* 0x000fca0000000f00 */
[----:B------:R-:W-:Y:S01]  /*8db0*/  @!P2 IMAD.MOV R3, RZ, RZ, -R3 ;  /* 0x000000ffff03a224 */ /* 0x000fe200078e0a03 */
[----:B------:R-:W-:-:S04]  /*8dc0*/  @!P1 LOP3.LUT R3, RZ, R10, RZ, 0x33, !PT ;  /* 0x0000000aff039212 */ /* 0x000fc800078e33ff */
[----:B------:R-:W-:-:S05]  /*8dd0*/  IADD3 R0, PT, PT, -R3, RZ, RZ ;  /* 0x000000ff03007210 */ /* 0x000fca0007ffe1ff */
[----:B------:R-:W-:-:S05]  /*8de0*/  IMAD R0, R10, R0, R13 ;  /* 0x000000000a007224 */ /* 0x000fca00078e020d */
[C---:B------:R-:W-:Y:S02]  /*8df0*/  ISETP.NE.AND P0, PT, R0.reuse, RZ, PT ;  /* 0x000000ff0000720c */ /* 0x040fe40003f05270 */
[----:B------:R-:W-:Y:S02]  /*8e00*/  ISETP.GE.AND P1, PT, R0, UR9, PT ;  /* 0x0000000900007c0c */ /* 0x000fe4000bf26270 */
[C---:B------:R-:W-:Y:S02]  /*8e10*/  ISETP.EQ.OR P0, PT, R3.reuse, RZ, !P0 ;  /* 0x000000ff0300720c */ /* 0x040fe40004702670 */
[----:B------:R-:W-:-:S04]  /*8e20*/  ISETP.GE.OR P1, PT, R3, UR8, P1 ;  /* 0x0000000803007c0c */ /* 0x000fc80008f26670 */
[----:B------:R-:W-:-:S13]  /*8e30*/  PLOP3.LUT P0, PT, P1, P0, PT, 0xf8, 0x8f ;  /* 0x00000000008f781c */ /* 0x000fda0000f01f70 */
[----:B------:R-:W-:Y:S05]  /*8e40*/  @P0 BRA `(.L_x_134) ;  /* 0x0000000000a80947 */ /* 0x000fea0003800000 */
[----:B------:R-:W-:-:S04]  /*8e50*/  IMAD R12, R10, R3, R0 ;  /* 0x000000030a0c7224 */ /* 0x000fc800078e0200 */
[----:B------:R-:W-:-:S04]  /*8e60*/  IMAD R12, R9, R12, RZ ;  /* 0x0000000c090c7224 */ /* 0x000fc800078e02ff */
[----:B0-----:R-:W-:-:S06]  /*8e70*/  IMAD.WIDE R2, R12, 0x4, R22 ;  /* 0x000000040c027825 */ /* 0x001fcc00078e0216 */
[----:B------:R-:W4:Y:S01]  /*8e80*/  LDG.E R2, desc[UR6][R2.64] ;  /* 0x0000000602027981 */ /* 0x000f22000c1e1900 */
[----:B------:R-:W0:Y:S01]  /*8e90*/  MUFU.RCP R11, R6 ;  /* 0x00000006000b7308 */ /* 0x000e220000001000 */
[----:B------:R-:W-:Y:S01]  /*8ea0*/  BSSY.RECONVERGENT B4, `(.L_x_135) ;  /* 0x000000e000047945 */ /* 0x000fe20003800200 */
[----:B0-----:R-:W-:-:S04]  /*8eb0*/  FFMA R0, R11, -R6, 1 ;  /* 0x3f8000000b007423 */ /* 0x001fc80000000806 */
[----:B------:R-:W-:Y:S01]  /*8ec0*/  FFMA R0, R11, R0, R11 ;  /* 0x000000000b007223 */ /* 0x000fe2000000000b */
[----:B----4-:R-:W-:-:S04]  /*8ed0*/  FMUL R2, R2, -UR5 ;  /* 0x8000000502027c20 */ /* 0x010fc80008400000 */
        /* <DEDUP_REMOVED lines=8> */
[----:B-123--:R-:W-:Y:S05]  /*8f60*/  CALL.REL.NOINC `($__internal_2_$__cuda_sm3x_div_rn_noftz_f32_slowpath) ;  /* 0x0000001c00e87944 */ /* 0x00efea0003c00000 */
[----:B------:R-:W-:-:S07]  /*8f70*/  MOV R11, R0 ;  /* 0x00000000000b7202 */ /* 0x000fce0000000f00 */
.L_x_136:
[----:B------:R-:W-:Y:S05]  /*8f80*/  BSYNC.RECONVERGENT B4 ;  /* 0x0000000000047941 */ /* 0x000fea0003800200 */
.L_x_135:
[----:B-1----:R-:W-:-:S04]  /*8f90*/  IMAD.WIDE R2, R12, 0x4, R20 ;  /* 0x000000040c027825 */ /* 0x002fc800078e0214 */
[----:B---3--:R-:W-:Y:S01]  /*8fa0*/  IMAD.WIDE R24, R12, 0x4, R18 ;  /* 0x000000040c187825 */ /* 0x008fe200078e0212 */
[----:B------:R0:W-:Y:S05]  /*8fb0*/  STG.E desc[UR6][R2.64], R11 ;  /* 0x0000000b02007986 */ /* 0x0001ea000c101906 */
[----:B------:R-:W3:Y:S01]  /*8fc0*/  LDG.E R24, desc[UR6][R24.64] ;  /* 0x0000000618187981 */ /* 0x000ee2000c1e1900 */
[----:B------:R-:W1:Y:S01]  /*8fd0*/  MUFU.RCP R27, R6 ;  /* 0x00000006001b7308 */ /* 0x000e620000001000 */
[----:B------:R-:W-:Y:S01]  /*8fe0*/  BSSY.RECONVERGENT B4, `(.L_x_137) ;  /* 0x000000e000047945 */ /* 0x000fe20003800200 */
[----:B-1----:R-:W-:-:S04]  /*8ff0*/  FFMA R0, R27, -R6, 1 ;  /* 0x3f8000001b007423 */ /* 0x002fc80000000806 */
[----:B------:R-:W-:Y:S01]  /*9000*/  FFMA R0, R27, R0, R27 ;  /* 0x000000001b007223 */ /* 0x000fe2000000001b */
[----:B---3--:R-:W-:-:S04]  /*9010*/  FMUL R16, R24, -UR5 ;  /* 0x8000000518107c20 */ /* 0x008fc80008400000 */
        /* <DEDUP_REMOVED lines=9> */
[----:B--2---:R-:W-:Y:S05]  /*90b0*/  CALL.REL.NOINC `($__internal_2_$__cuda_sm3x_div_rn_noftz_f32_slowpath) ;  /* 0x0000001c00947944 */ /* 0x004fea0003c00000 */
.L_x_138:
[----:B------:R-:W-:Y:S05]  /*90c0*/  BSYNC.RECONVERGENT B4 ;  /* 0x0000000000047941 */ /* 0x000fea0003800200 */
.L_x_137:
[----:B--2---:R-:W-:-:S05]  /*90d0*/  IMAD.WIDE R2, R12, 0x4, R14 ;  /* 0x000000040c027825 */ /* 0x004fca00078e020e */
[----:B------:R4:W-:Y:S02]  /*90e0*/  STG.E desc[UR6][R2.64], R0 ;  /* 0x0000000002007986 */ /* 0x0009e4000c101906 */
.L_x_134:
[----:B0-----:R-:W-:Y:S05]  /*90f0*/  BSYNC.RECONVERGENT B3 ;  /* 0x0000000000037941 */ /* 0x001fea0003800200 */
.L_x_133:
[----:B------:R-:W-:-:S05]  /*9100*/  VIADD R13, R13, UR4 ;  /* 0x000000040d0d7c36 */ /* 0x000fca0008000000 */
[----:B------:R-:W-:-:S13]  /*9110*/  ISETP.GE.AND P0, PT, R13, R8, PT ;  /* 0x000000080d00720c */ /* 0x000fda0003f06270 */
[----:B------:R-:W-:Y:S05]  /*9120*/  @!P0 BRA `(.L_x_139) ;  /* 0xfffffff800c08947 */ /* 0x000fea000383ffff */
.L_x_132:
[----:B0---4-:R-:W-:Y:S05]  /*9130*/  BSYNC.RECONVERGENT B0 ;  /* 0x0000000000007941 */ /* 0x011fea0003800200 */
.L_x_131:
[----:B------:R-:W-:Y:S01]  /*9140*/  ISETP.GE.AND P0, PT, R7, R5, PT ;  /* 0x000000050700720c */ /* 0x000fe20003f06270 */
[----:B------:R-:W0:Y:S01]  /*9150*/  LDCU UR5, c[0x0][0x388] ;  /* 0x00007100ff0577ac */ /* 0x000e220008000800 */
[----:B------:R-:W-:Y:S01]  /*9160*/  BSSY.RECONVERGENT B0, `(.L_x_140) ;  /* 0x0000059000007945 */ /* 0x000fe20003800200 */
[----:B------:R-:W4:Y:S01]  /*9170*/  LDCU UR9, c[0x0][0x4d4] ;  /* 0x00009a80ff0977ac */ /* 0x000f220008000800 */
[----:B------:R-:W0:Y:S09]  /*9180*/  LDCU UR8, c[0x0][0x380] ;  /* 0x00007000ff0877ac */ /* 0x000e320008000800 */
[----:B------:R-:W-:Y:S05]  /*9190*/  @P0 BRA `(.L_x_141) ;  /* 0x0000000400540947 */ /* 0x000fea0003800000 */
[----:B------:R-:W0:Y:S01]  /*91a0*/  LDC R6, c[0x0][0x4d8] ;  /* 0x00013600ff067b82 */ /* 0x000e220000000800 */
[----:B--2---:R-:W-:-:S07]  /*91b0*/  MOV R13, R7 ;  /* 0x00000007000d7202 */ /* 0x004fce0000000f00 */
[----:B-1-3--:R-:W1:Y:S08]  /*91c0*/  LDC.64 R20, c[0x0][0x390] ;  /* 0x0000e400ff147b82 */ /* 0x00ae700000000a00 */
[----:B------:R-:W2:Y:S08]  /*91d0*/  LDC.64 R14, c[0x0][0x398] ;  /* 0x0000e600ff0e7b82 */ /* 0x000eb00000000a00 */
[----:B------:R-:W3:Y:S08]  /*91e0*/  LDC.64 R22, c[0x0][0x428] ;  /* 0x00010a00ff167b82 */ /* 0x000ef00000000a00 */
[----:B------:R-:W0:Y:S02]  /*91f0*/  LDC.64 R18, c[0x0][0x438] ;  /* 0x00010e00ff127b82 */ /* 0x000e240000000a00 */
.L_x_148:
[----:B------:R-:W-:Y:S01]  /*9200*/  IABS R25, R9 ;  /* 0x0000000900197213 */ /* 0x000fe20000000000 */
[----:B------:R-:W-:Y:S01]  /*9210*/  BSSY.RECONVERGENT B3, `(.L_x_142) ;  /* 0x000004a000037945 */ /* 0x000fe20003800200 */
[----:B------:R-:W-:Y:S02]  /*9220*/  IABS R11, R13 ;  /* 0x0000000d000b7213 */ /* 0x000fe40000000000 */
[----:B0-----:R-:W5:Y:S01]  /*9230*/  I2F.RP R0, R25 ;  /* 0x0000001900007306 */ /* 0x001f620000209400 */
        /* <DEDUP_REMOVED lines=25> */
[----:B0-----:R-:W-:Y:S02]  /*93d0*/  ISETP.GE.AND P1, PT, R0, UR5, PT ;  /* 0x0000000500007c0c */ /* 0x001fe4000bf26270 */
[C---:B------:R-:W-:Y:S02]  /*93e0*/  ISETP.EQ.OR P0, PT, R12.reuse, RZ, !P0 ;  /* 0x000000ff0c00720c */ /* 0x040fe40004702670 */
[----:B------:R-:W-:-:S04]  /*93f0*/  ISETP.GE.OR P1, PT, R12, UR8, P1 ;  /* 0x000000080c007c0c */ /* 0x000fc80008f26670 */
[----:B------:R-:W-:-:S13]  /*9400*/  PLOP3.LUT P0, PT, P1, P0, PT, 0xf8, 0x8f ;  /* 0x00000000008f781c */ /* 0x000fda0000f01f70 */
[----:B------:R-:W-:Y:S05]  /*9410*/  @P0 BRA `(.L_x_143) ;  /* 0x0000000000a40947 */ /* 0x000fea0003800000 */
[----:B------:R-:W-:-:S04]  /*9420*/  IMAD R12, R17, R12, R0 ;  /* 0x0000000c110c7224 */ /* 0x000fc800078e0200 */
[----:B---3--:R-:W-:-:S06]  /*9430*/  IMAD.WIDE R2, R12, 0x4, R22 ;  /* 0x000000040c027825 */ /* 0x008fcc00078e0216 */
[----:B------:R-:W3:Y:S01]  /*9440*/  LDG.E R2, desc[UR6][R2.64] ;  /* 0x0000000602027981 */ /* 0x000ee2000c1e1900 */
[----:B------:R-:W0:Y:S01]  /*9450*/  MUFU.RCP R11, R6 ;  /* 0x00000006000b7308 */ /* 0x000e220000001000 */
[----:B------:R-:W-:Y:S01]  /*9460*/  BSSY.RECONVERGENT B4, `(.L_x_144) ;  /* 0x000000e000047945 */ /* 0x000fe20003800200 */
[----:B0-----:R-:W-:-:S04]  /*9470*/  FFMA R0, R11, -R6, 1 ;  /* 0x3f8000000b007423 */ /* 0x001fc80000000806 */
[----:B------:R-:W-:Y:S01]  /*9480*/  FFMA R0, R11, R0, R11 ;  /* 0x000000000b007223 */ /* 0x000fe2000000000b */
[----:B---3--:R-:W-:-:S04]  /*9490*/  FMUL R2, R2, -UR9 ;  /* 0x8000000902027c20 */ /* 0x008fc80008400000 */
        /* <DEDUP_REMOVED lines=8> */
[----:B-12---:R-:W-:Y:S05]  /*9520*/  CALL.REL.NOINC `($__internal_2_$__cuda_sm3x_div_rn_noftz_f32_slowpath) ;  /* 0x0000001800787944 */ /* 0x006fea0003c00000 */
[----:B------:R-:W-:-:S07]  /*9530*/  MOV R11, R0 ;  /* 0x00000000000b7202 */ /* 0x000fce0000000f00 */
.L_x_145:
[----:B------:R-:W-:Y:S05]  /*9540*/  BSYNC.RECONVERGENT B4 ;  /* 0x0000000000047941 */ /* 0x000fea0003800200 */
.L_x_144:
[----:B-1----:R-:W-:-:S04]  /*9550*/  IMAD.WIDE R2, R12, 0x4, R20 ;  /* 0x000000040c027825 */ /* 0x002fc800078e0214 */
[----:B------:R-:W-:Y:S01]  /*9560*/  IMAD.WIDE R24, R12, 0x4, R18 ;  /* 0x000000040c187825 */ /* 0x000fe200078e0212 */
        /* <DEDUP_REMOVED lines=17> */
.L_x_147:
[----:B------:R-:W-:Y:S05]  /*9680*/  BSYNC.RECONVERGENT B4 ;  /* 0x0000000000047941 */ /* 0x000fea0003800200 */
.L_x_146:
[----:B--2---:R-:W-:-:S05]  /*9690*/  IMAD.WIDE R2, R12, 0x4, R14 ;  /* 0x000000040c027825 */ /* 0x004fca00078e020e */
[----:B------:R0:W-:Y:S02]  /*96a0*/  STG.E desc[UR6][R2.64], R0 ;  /* 0x0000000002007986 */ /* 0x0001e4000c101906 */
.L_x_143:
[----:B------:R-:W-:Y:S05]  /*96b0*/  BSYNC.RECONVERGENT B3 ;  /* 0x0000000000037941 */ /* 0x000fea0003800200 */
.L_x_142:
[----:B------:R-:W-:-:S05]  /*96c0*/  VIADD R13, R13, UR4 ;  /* 0x000000040d0d7c36 */ /* 0x000fca0008000000 */
[----:B------:R-:W-:-:S13]  /*96d0*/  ISETP.GE.AND P0, PT, R13, R5, PT ;  /* 0x000000050d00720c */ /* 0x000fda0003f06270 */
[----:B------:R-:W-:Y:S05]  /*96e0*/  @!P0 BRA `(.L_x_148) ;  /* 0xfffffff800c48947 */ /* 0x000fea000383ffff */
.L_x_141:
[----:B0---4-:R-:W-:Y:S05]  /*96f0*/  BSYNC.RECONVERGENT B0 ;  /* 0x0000000000007941 */ /* 0x011fea0003800200 */
.L_x_140:
        /* <DEDUP_REMOVED lines=12> */
.L_x_157:
        /* <DEDUP_REMOVED lines=52> */
.L_x_154:
[----:B------:R-:W-:Y:S05]  /*9b00*/  BSYNC.RECONVERGENT B4 ;  /* 0x0000000000047941 */ /* 0x000fea0003800200 */
.L_x_153:
        /* <DEDUP_REMOVED lines=19> */
.L_x_156:
[----:B------:R-:W-:Y:S05]  /*9c40*/  BSYNC.RECONVERGENT B4 ;  /* 0x0000000000047941 */ /* 0x000fea0003800200 */
.L_x_155:
[----:B--2---:R-:W-:-:S05]  /*9c50*/  IMAD.WIDE R2, R12, 0x4, R14 ;  /* 0x000000040c027825 */ /* 0x004fca00078e020e */
[----:B------:R0:W-:Y:S02]  /*9c60*/  STG.E desc[UR6][R2.64], R0 ;  /* 0x0000000002007986 */ /* 0x0001e4000c101906 */
.L_x_152:
[----:B------:R-:W-:Y:S05]  /*9c70*/  BSYNC.RECONVERGENT B3 ;  /* 0x0000000000037941 */ /* 0x000fea0003800200 */
.L_x_151:
[----:B------:R-:W-:-:S05]  /*9c80*/  VIADD R13, R13, UR4 ;  /* 0x000000040d0d7c36 */ /* 0x000fca0008000000 */
[----:B------:R-:W-:-:S13]  /*9c90*/  ISETP.GE.AND P0, PT, R13, R17, PT ;  /* 0x000000110d00720c */ /* 0x000fda0003f06270 */
[----:B------:R-:W-:Y:S05]  /*9ca0*/  @!P0 BRA `(.L_x_157) ;  /* 0xfffffff800c48947 */ /* 0x000fea000383ffff */
.L_x_150:
[----:B0---4-:R-:W-:Y:S05]  /*9cb0*/  BSYNC.RECONVERGENT B0 ;  /* 0x0000000000007941 */ /* 0x011fea0003800200 */
.L_x_149:
[----:B------:R-:W-:Y:S01]  /*9cc0*/  ISETP.GE.AND P0, PT, R7, R5, PT ;  /* 0x000000050700720c */ /* 0x000fe20003f06270 */
[----:B------:R-:W0:Y:S01]  /*9cd0*/  LDCU UR5, c[0x0][0x388] ;  /* 0x00007100ff0577ac */ /* 0x000e220008000800 */
[----:B------:R-:W-:Y:S01]  /*9ce0*/  BSSY.RECONVERGENT B0, `(.L_x_158) ;  /* 0x000003a000007945 */ /* 0x000fe20003800200 */
[----:B------:R-:W4:Y:S10]  /*9cf0*/  LDCU UR8, c[0x0][0x380] ;  /* 0x00007000ff0877ac */ /* 0x000f340008000800 */
[----:B------:R-:W-:Y:S05]  /*9d00*/  @P0 BRA `(.L_x_159) ;  /* 0x0000000000dc0947 */ /* 0x000fea0003800000 */
[----:B------:R-:W-:Y:S01]  /*9d10*/  IABS R0, R9 ;  /* 0x0000000900007213 */ /* 0x000fe20000000000 */
[----:B-1-3--:R-:W1:Y:S03]  /*9d20*/  LDC R21, c[0x0][0x384] ;  /* 0x0000e100ff157b82 */ /* 0x00ae660000000800 */
[----:B------:R-:W3:Y:S05]  /*9d30*/  I2F.RP R4, R0 ;  /* 0x0000000000047306 */ /* 0x000eea0000209400 */
[----:B--2---:R-:W2:Y:S08]  /*9d40*/  LDC.64 R12, c[0x0][0x390] ;  /* 0x0000e400ff0c7b82 */ /* 0x004eb00000000a00 */
[----:B------:R-:W0:Y:S01]  /*9d50*/  LDC.64 R2, c[0x0][0x398] ;  /* 0x0000e600ff027b82 */ /* 0x000e220000000a00 */
[----:B---3--:R-:W3:Y:S02]  /*9d60*/  MUFU.RCP R4, R4 ;  /* 0x0000000400047308 */ /* 0x008ee40000001000 */
[----:B---3--:R-:W-:Y:S01]  /*9d70*/  IADD3 R14, PT, PT, R4, 0xffffffe, RZ ;  /* 0x0ffffffe040e7810 */ /* 0x008fe20007ffe0ff */
[----:B------:R-:W-:-:S05]  /*9d80*/  IMAD.MOV.U32 R4, RZ, RZ, R7 ;  /* 0x000000ffff047224 */ /* 0x000fca00078e0007 */
[----:B------:R3:W5:Y:S02]  /*9d90*/  F2I.FTZ.U32.TRUNC.NTZ R15, R14 ;  /* 0x0000000e000f7305 */ /* 0x000764000021f000 */
[----:B---3--:R-:W-:Y:S02]  /*9da0*/  HFMA2 R14, -RZ, RZ, 0, 0 ;  /* 0x00000000ff0e7431 */ /* 0x008fe400000001ff */
[----:B-----5:R-:W-:-:S04]  /*9db0*/  IMAD.MOV R11, RZ, RZ, -R15 ;  /* 0x000000ffff0b7224 */ /* 0x020fc800078e0a0f */
[----:B------:R-:W-:-:S04]  /*9dc0*/  IMAD R11, R11, R0, RZ ;  /* 0x000000000b0b7224 */ /* 0x000fc800078e02ff */
[----:B012---:R-:W-:-:S07]  /*9dd0*/  IMAD.HI.U32 R16, R15, R11, R14 ;  /* 0x0000000b0f107227 */ /* 0x007fce00078e000e */
.L_x_162:
[----:B------:R-:W-:Y:S01]  /*9de0*/  IABS R6, R9 ;  /* 0x0000000900067213 */ /* 0x000fe20000000000 */
[----:B------:R-:W-:Y:S01]  /*9df0*/  BSSY.RECONVERGENT B1, `(.L_x_160) ;  /* 0x0000027000017945 */ /* 0x000fe20003800200 */
[----:B------:R-:W-:Y:S02]  /*9e00*/  IABS R11, R4 ;  /* 0x00000004000b7213 */ /* 0x000fe40000000000 */
[----:B0-----:R-:W-:-:S03]  /*9e10*/  IADD3 R14, PT, PT, RZ, -R6, RZ ;  /* 0x80000006ff0e7210 */ /* 0x001fc60007ffe0ff */
[----:B------:R-:W-:-:S04]  /*9e20*/  IMAD.HI.U32 R6, R16, R11, RZ ;  /* 0x0000000b10067227 */ /* 0x000fc800078e00ff */
[----:B------:R-:W-:Y:S01]  /*9e30*/  IMAD R11, R6, R14, R11 ;  /* 0x0000000e060b7224 */ /* 0x000fe200078e020b */
[----:B------:R-:W-:-:S04]  /*9e40*/  IABS R14, R9 ;  /* 0x00000009000e7213 */ /* 0x000fc80000000000 */
        /* <DEDUP_REMOVED lines=12> */
[----:B------:R-:W-:Y:S02]  /*9f10*/  IMAD R19, R9, R6, R4 ;  /* 0x0000000609137224 */ /* 0x000fe400078e0204 */
[----:B------:R-:W-:-:S03]  /*9f20*/  VIADD R4, R4, UR4 ;  /* 0x0000000404047c36 */ /* 0x000fc60008000000 */
[C---:B------:R-:W-:Y:S02]  /*9f30*/  ISETP.NE.AND P0, PT, R19.reuse, RZ, PT ;  /* 0x000000ff1300720c */ /* 0x040fe40003f05270 */
[----:B------:R-:W-:Y:S02]  /*9f40*/  ISETP.GE.AND P1, PT, R19, UR5, PT ;  /* 0x0000000513007c0c */ /* 0x000fe4000bf26270 */
[C---:B------:R-:W-:Y:S02]  /*9f50*/  ISETP.EQ.OR P0, PT, R11.reuse, RZ, !P0 ;  /* 0x000000ff0b00720c */ /* 0x040fe40004702670 */
[----:B----4-:R-:W-:-:S04]  /*9f60*/  ISETP.GE.OR P1, PT, R11, UR8, P1 ;  /* 0x000000080b007c0c */ /* 0x010fc80008f26670 */
[----:B------:R-:W-:Y:S02]  /*9f70*/  PLOP3.LUT P0, PT, P1, P0, PT, 0xf8, 0x8f ;  /* 0x00000000008f781c */ /* 0x000fe40000f01f70 */
[----:B------:R-:W-:-:S11]  /*9f80*/  ISETP.GE.AND P1, PT, R4, R5, PT ;  /* 0x000000050400720c */ /* 0x000fd60003f26270 */
[----:B------:R-:W-:Y:S05]  /*9f90*/  @P0 BRA `(.L_x_161) ;  /* 0x0000000000300947 */ /* 0x000fea0003800000 */
[----:B------:R-:W-:-:S04]  /*9fa0*/  IMAD R6, R10, R11, RZ ;  /* 0x0000000b0a067224 */ /* 0x000fc800078e02ff */
[----:B------:R-:W-:Y:S01]  /*9fb0*/  IMAD R15, R9, R6, R19 ;  /* 0x00000006090f7224 */ /* 0x000fe200078e0213 */
[----:B------:R-:W-:-:S03]  /*9fc0*/  IADD3 R14, PT, PT, R6, -0x1, R21 ;  /* 0xffffffff060e7810 */ /* 0x000fc60007ffe015 */
[----:B------:R-:W-:-:S04]  /*9fd0*/  IMAD.WIDE R22, R15, 0x4, R12 ;  /* 0x000000040f167825 */ /* 0x000fc800078e020c */
[----:B------:R-:W-:Y:S01]  /*9fe0*/  IMAD R19, R9, R14, R19 ;  /* 0x0000000e09137224 */ /* 0x000fe200078e0213 */
[----:B------:R0:W-:Y:S01]  /*9ff0*/  STG.E desc[UR6][R22.64], RZ ;  /* 0x000000ff16007986 */ /* 0x0001e2000c101906 */
[----:B------:R-:W-:-:S04]  /*a000*/  IMAD.WIDE R14, R15, 0x4, R2 ;  /* 0x000000040f0e7825 */ /* 0x000fc800078e0202 */
[C---:B------:R-:W-:Y:S01]  /*a010*/  IMAD.WIDE R24, R19.reuse, 0x4, R12 ;  /* 0x0000000413187825 */ /* 0x040fe200078e020c */
[----:B------:R0:W-:Y:S03]  /*a020*/  STG.E desc[UR6][R14.64], RZ ;  /* 0x000000ff0e007986 */ /* 0x0001e6000c101906 */
[----:B------:R-:W-:Y:S01]  /*a030*/  IMAD.WIDE R18, R19, 0x4, R2 ;  /* 0x0000000413127825 */ /* 0x000fe200078e0202 */
[----:B------:R0:W-:Y:S04]  /*a040*/  STG.E desc[UR6][R24.64], RZ ;  /* 0x000000ff18007986 */ /* 0x0001e8000c101906 */
[----:B------:R0:W-:Y:S02]  /*a050*/  STG.E desc[UR6][R18.64], RZ ;  /* 0x000000ff12007986 */ /* 0x0001e4000c101906 */
.L_x_161:
[----:B------:R-:W-:Y:S05]  /*a060*/  BSYNC.RECONVERGENT B1 ;  /* 0x0000000000017941 */ /* 0x000fea0003800200 */
.L_x_160:
[----:B------:R-:W-:Y:S05]  /*a070*/  @!P1 BRA `(.L_x_162) ;  /* 0xfffffffc00589947 */ /* 0x000fea000383ffff */
.L_x_159:
[----:B0---4-:R-:W-:Y:S05]  /*a080*/  BSYNC.RECONVERGENT B0 ;  /* 0x0000000000007941 */ /* 0x011fea0003800200 */
.L_x_158:
[----:B------:R-:W-:Y:S01]  /*a090*/  ISETP.GE.AND P0, PT, R7, R17, PT ;  /* 0x000000110700720c */ /* 0x000fe20003f06270 */
[----:B------:R-:W0:Y:S01]  /*a0a0*/  LDCU UR8, c[0x0][0x388] ;  /* 0x00007100ff0877ac */ /* 0x000e220008000800 */
[----:B------:R-:W-:Y:S01]  /*a0b0*/  BSSY.RECONVERGENT B0, `(.L_x_163) ;  /* 0x000003b000007945 */ /* 0x000fe20003800200 */
[----:B------:R-:W4:Y:S10]  /*a0c0*/  LDCU UR9, c[0x0][0x384] ;  /* 0x00007080ff0977ac */ /* 0x000f340008000800 */
[----:B------:R-:W-:Y:S05]  /*a0d0*/  @P0 BRA `(.L_x_164) ;  /* 0x0000000000e00947 */ /* 0x000fea0003800000 */
[----:B-1-3--:R-:W-:Y:S01]  /*a0e0*/  IABS R19, R9 ;  /* 0x0000000900137213 */ /* 0x00afe20000000000 */
[----:B------:R-:W1:Y:S01]  /*a0f0*/  LDCU UR5, c[0x0][0x380] ;  /* 0x00007000ff0577ac */ /* 0x000e620008000800 */
[----:B------:R-:W3:Y:S02]  /*a100*/  LDC.64 R2, c[0x0][0x390] ;  /* 0x0000e400ff027b82 */ /* 0x000ee40000000a00 */
[----:B------:R-:W5:Y:S06]  /*a110*/  I2F.RP R0, R19 ;  /* 0x0000001300007306 */ /* 0x000f6c0000209400 */
[----:B------:R-:W0:Y:S02]  /*a120*/  LDC.64 R4, c[0x0][0x398] ;  /* 0x0000e600ff047b82 */ /* 0x000e240000000a00 */
[----:B-----5:R-:W2:Y:S01]  /*a130*/  MUFU.RCP R0, R0 ;  /* 0x0000000000007308 */ /* 0x020ea20000001000 */
[----:B-1----:R-:W-:Y:S01]  /*a140*/  UIADD3 UR5, UPT, UPT, UR5, -0x1, URZ ;  /* 0xffffffff05057890 */ /* 0x002fe2000fffe0ff */
[----:B--2---:R-:W-:-:S05]  /*a150*/  IADD3 R12, PT, PT, R0, 0xffffffe, RZ ;  /* 0x0ffffffe000c7810 */ /* 0x004fca0007ffe0ff */
[----:B------:R-:W-:Y:S01]  /*a160*/  IMAD R0, R10, UR5, RZ ;  /* 0x000000050a007c24 */ /* 0x000fe2000f8e02ff */
[----:B------:R1:W2:Y:S02]  /*a170*/  F2I.FTZ.U32.TRUNC.NTZ R13, R12 ;  /* 0x0000000c000d7305 */ /* 0x0002a4000021f000 */
[----:B-1----:R-:W-:Y:S01]  /*a180*/  MOV R12, RZ ;  /* 0x000000ff000c7202 */ /* 0x002fe20000000f00 */
[----:B--2---:R-:W-:-:S04]  /*a190*/  IMAD.MOV R6, RZ, RZ, -R13 ;  /* 0x000000ffff067224 */ /* 0x004fc800078e0a0d */
[----:B------:R-:W-:Y:S02]  /*a1a0*/  IMAD R11, R6, R19, RZ ;  /* 0x00000013060b7224 */ /* 0x000fe400078e02ff */
[----:B------:R-:W-:Y:S02]  /*a1b0*/  IMAD.MOV.U32 R6, RZ, RZ, R7 ;  /* 0x000000ffff067224 */ /* 0x000fe400078e0007 */
[----:B0--3--:R-:W-:-:S07]  /*a1c0*/  IMAD.HI.U32 R21, R13, R11, R12 ;  /* 0x0000000b0d157227 */ /* 0x009fce00078e000c */
.L_x_167:
[----:B------:R-:W-:Y:S01]  /*a1d0*/  IABS R11, R9 ;  /* 0x00000009000b7213 */ /* 0x000fe20000000000 */
[----:B------:R-:W-:Y:S01]  /*a1e0*/  BSSY.RECONVERGENT B1, `(.L_x_165) ;  /* 0x0000026000017945 */ /* 0x000fe20003800200 */
[----:B0-----:R-:W-:Y:S02]  /*a1f0*/  IABS R12, R6 ;  /* 0x00000006000c7213 */ /* 0x001fe40000000000 */
[----:B------:R-:W-:-:S03]  /*a200*/  IADD3 R13, PT, PT, RZ, -R11, RZ ;  /* 0x8000000bff0d7210 */ /* 0x000fc60007ffe0ff */
        /* <DEDUP_REMOVED lines=24> */
[-C--:B------:R-:W-:Y:S01]  /*a390*/  IADD3 R12, PT, PT, R0, R13.reuse, RZ ;  /* 0x0000000d000c7210 */ /* 0x080fe20007ffe0ff */
[----:B------:R-:W-:-:S04]  /*a3a0*/  IMAD R13, R9, R13, R14 ;  /* 0x0000000d090d7224 */ /* 0x000fc800078e020e */
[----:B------:R-:W-:Y:S02]  /*a3b0*/  IMAD R15, R9, R12, R14 ;  /* 0x0000000c090f7224 */ /* 0x000fe400078e020e */
[----:B------:R-:W-:-:S04]  /*a3c0*/  IMAD.WIDE R22, R13, 0x4, R2 ;  /* 0x000000040d167825 */ /* 0x000fc800078e0202 */
[----:B------:R-:W-:Y:S01]  /*a3d0*/  IMAD.WIDE R12, R13, 0x4, R4 ;  /* 0x000000040d0c7825 */ /* 0x000fe200078e0204 */
[----:B------:R0:W-:Y:S03]  /*a3e0*/  STG.E desc[UR6][R22.64], RZ ;  /* 0x000000ff16007986 */ /* 0x0001e6000c101906 */
[C---:B------:R-:W-:Y:S01]  /*a3f0*/  IMAD.WIDE R24, R15.reuse, 0x4, R2 ;  /* 0x000000040f187825 */ /* 0x040fe200078e0202 */
[----:B------:R0:W-:Y:S03]  /*a400*/  STG.E desc[UR6][R12.64], RZ ;  /* 0x000000ff0c007986 */ /* 0x0001e6000c101906 */
[----:B------:R-:W-:Y:S01]  /*a410*/  IMAD.WIDE R14, R15, 0x4, R4 ;  /* 0x000000040f0e7825 */ /* 0x000fe200078e0204 */
[----:B------:R0:W-:Y:S04]  /*a420*/  STG.E desc[UR6][R24.64], RZ ;  /* 0x000000ff18007986 */ /* 0x0001e8000c101906 */
[----:B------:R0:W-:Y:S02]  /*a430*/  STG.E desc[UR6][R14.64], RZ ;  /* 0x000000ff0e007986 */ /* 0x0001e4000c101906 */
.L_x_166:
[----:B------:R-:W-:Y:S05]  /*a440*/  BSYNC.RECONVERGENT B1 ;  /* 0x0000000000017941 */ /* 0x000fea0003800200 */
.L_x_165:
[----:B------:R-:W-:Y:S05]  /*a450*/  @!P1 BRA `(.L_x_167) ;  /* 0xfffffffc005c9947 */ /* 0x000fea000383ffff */
.L_x_164:
[----:B0---4-:R-:W-:Y:S05]  /*a460*/  BSYNC.RECONVERGENT B0 ;  /* 0x0000000000007941 */ /* 0x011fea0003800200 */
.L_x_163:
[----:B------:R-:W-:Y:S01]  /*a470*/  ISETP.GE.AND P0, PT, R7, R8, PT ;  /* 0x000000080700720c */ /* 0x000fe20003f06270 */
[----:B------:R-:W0:Y:S01]  /*a480*/  LDCU UR14, c[0x0][0x388] ;  /* 0x00007100ff0e77ac */ /* 0x000e220008000800 */
[----:B------:R-:W-:Y:S01]  /*a490*/  BSSY.RECONVERGENT B0, `(.L_x_168) ;  /* 0x000003e000007945 */ /* 0x000fe20003800200 */
[----:B------:R-:W4:Y:S01]  /*a4a0*/  LDCU.64 UR12, c[0x0][0x380] ;  /* 0x00007000ff0c77ac */ /* 0x000f220008000a00 */
[----:B------:R-:W0:Y:S09]  /*a4b0*/  LDCU.128 UR8, c[0x0][0x390] ;  /* 0x00007200ff0877ac */ /* 0x000e320008000c00 */
[----:B------:R-:W-:Y:S05]  /*a4c0*/  @P0 BRA `(.L_x_169) ;  /* 0x0000000000e80947 */ /* 0x000fea0003800000 */
[----:B------:R-:W-:Y:S01]  /*a4d0*/  IABS R17, R10 ;  /* 0x0000000a00117213 */ /* 0x000fe20000000000 */
[----:B------:R-:W0:Y:S03]  /*a4e0*/  LDC.64 R2, c[0x0][0x390] ;  /* 0x0000e400ff027b82 */ /* 0x000e260000000a00 */
[----:B------:R-:W5:Y:S05]  /*a4f0*/  I2F.RP R0, R17 ;  /* 0x0000001100007306 */ /* 0x000f6a0000209400 */
[----:B------:R-:W0:Y:S03]  /*a500*/  LDC.64 R4, c[0x0][0x398] ;  /* 0x0000e600ff047b82 */ /* 0x000e260000000a00 */
[----:B-----5:R-:W2:Y:S02]  /*a510*/  MUFU.RCP R0, R0 ;  /* 0x0000000000007308 */ /* 0x020ea40000001000 */
[----:B--2---:R-:W-:-:S06]  /*a520*/  VIADD R12, R0, 0xffffffe ;  /* 0x0ffffffe000c7836 */ /* 0x004fcc0000000000 */
[----:B------:R2:W5:Y:S02]  /*a530*/  F2I.FTZ.U32.TRUNC.NTZ R13, R12 ;  /* 0x0000000c000d7305 */ /* 0x000564000021f000 */
[----:B--2---:R-:W-:Y:S01]  /*a540*/  IMAD.MOV.U32 R12, RZ, RZ, RZ ;  /* 0x000000ffff0c7224 */ /* 0x004fe200078e00ff */
[----:B-----5:R-:W-:-:S05]  /*a550*/  IADD3 R6, PT, PT, RZ, -R13, RZ ;  /* 0x8000000dff067210 */ /* 0x020fca0007ffe0ff */
[----:B------:R-:W-:-:S04]  /*a560*/  IMAD R11, R6, R17, RZ ;  /* 0x00000011060b7224 */ /* 0x000fc800078e02ff */
[----:B0-----:R-:W-:-:S07]  /*a570*/  IMAD.HI.U32 R16, R13, R11, R12 ;  /* 0x0000000b0d107227 */ /* 0x001fce00078e000c */
.L_x_172:
[----:B------:R-:W-:Y:S01]  /*a580*/  IABS R0, R10 ;  /* 0x0000000a00007213 */ /* 0x000fe20000000000 */
[----:B------:R-:W-:Y:S01]  /*a590*/  BSSY.RECONVERGENT B1, `(.L_x_170) ;  /* 0x000002c000017945 */ /* 0x000fe20003800200 */
[----:B------:R-:W-:Y:S02]  /*a5a0*/  IABS R11, R7 ;  /* 0x00000007000b7213 */ /* 0x000fe40000000000 */
        /* <DEDUP_REMOVED lines=19> */
[----:B----4-:R-:W-:Y:S02]  /*a6e0*/  ISETP.GT.AND P1, PT, R0, UR13, PT ;  /* 0x0000000d00007c0c */ /* 0x010fe4000bf24270 */
[C---:B------:R-:W-:Y:S02]  /*a6f0*/  ISETP.EQ.OR P0, PT, R11.reuse, RZ, !P0 ;  /* 0x000000ff0b00720c */ /* 0x040fe40004702670 */
[----:B------:R-:W-:-:S04]  /*a700*/  ISETP.GT.OR P1, PT, R11, UR12, P1 ;  /* 0x0000000c0b007c0c */ /* 0x000fc80008f24670 */
[----:B------:R-:W-:Y:S02]  /*a710*/  PLOP3.LUT P0, PT, P1, P0, PT, 0xf8, 0x8f ;  /* 0x00000000008f781c */ /* 0x000fe40000f01f70 */
[----:B------:R-:W-:-:S11]  /*a720*/  ISETP.GE.AND P1, PT, R7, R8, PT ;  /* 0x000000080700720c */ /* 0x000fd60003f26270 */
[----:B0-----:R-:W-:Y:S05]  /*a730*/  @P0 BRA `(.L_x_171) ;  /* 0x0000000000440947 */ /* 0x001fea0003800000 */
[----:B------:R-:W-:Y:S01]  /*a740*/  IMAD R0, R10, R11, R0 ;  /* 0x0000000b0a007224 */ /* 0x000fe200078e0200 */
[----:B------:R-:W-:-:S03]  /*a750*/  USHF.R.S32.HI UR5, URZ, 0x1f, UR14 ;  /* 0x0000001fff057899 */ /* 0x000fc6000801140e */
[----:B------:R-:W-:-:S04]  /*a760*/  IMAD R13, R9, R0, RZ ;  /* 0x00000000090d7224 */ /* 0x000fc800078e02ff */
[C---:B-1-3--:R-:W-:Y:S01]  /*a770*/  IMAD.WIDE R18, R13.reuse, 0x4, R2 ;  /* 0x000000040d127825 */ /* 0x04afe200078e0202 */
[----:B------:R-:W-:-:S04]  /*a780*/  IADD3 R0, P0, PT, R13, UR14, RZ ;  /* 0x0000000e0d007c10 */ /* 0x000fc8000ff1e0ff */
[C---:B------:R-:W-:Y:S01]  /*a790*/  LEA.HI.X.SX32 R11, R13.reuse, UR5, 0x1, P0 ;  /* 0x000000050d0b7c11 */ /* 0x040fe200080f0eff */
[----:B------:R-:W-:Y:S01]  /*a7a0*/  IMAD.WIDE R12, R13, 0x4, R4 ;  /* 0x000000040d0c7825 */ /* 0x000fe200078e0204 */
[C---:B------:R-:W-:Y:S02]  /*a7b0*/  SHF.L.U32 R14, R0.reuse, 0x2, RZ ;  /* 0x00000002000e7819 */ /* 0x040fe400000006ff */
[----:B------:R-:W-:Y:S02]  /*a7c0*/  SHF.L.U64.HI R0, R0, 0x2, R11 ;  /* 0x0000000200007819 */ /* 0x000fe4000001020b */
[C---:B------:R-:W-:Y:S02]  /*a7d0*/  IADD3 R20, P0, PT, R14.reuse, UR8, RZ ;  /* 0x000000080e147c10 */ /* 0x040fe4000ff1e0ff */
[----:B------:R-:W-:Y:S02]  /*a7e0*/  IADD3 R14, P2, PT, R14, UR10, RZ ;  /* 0x0000000a0e0e7c10 */ /* 0x000fe4000ff5e0ff */
[----:B------:R-:W-:-:S02]  /*a7f0*/  IADD3.X R21, PT, PT, R0, UR9, RZ, P0, !PT ;  /* 0x0000000900157c10 */ /* 0x000fc400087fe4ff */
[----:B------:R-:W-:-:S03]  /*a800*/  IADD3.X R15, PT, PT, R0, UR11, RZ, P2, !PT ;  /* 0x0000000b000f7c10 */ /* 0x000fc600097fe4ff */
[----:B------:R0:W-:Y:S04]  /*a810*/  STG.E desc[UR6][R20.64+-0x4], RZ ;  /* 0xfffffcff14007986 */ /* 0x0001e8000c101906 */
[----:B------:R0:W-:Y:S04]  /*a820*/  STG.E desc[UR6][R18.64], RZ ;  /* 0x000000ff12007986 */ /* 0x0001e8000c101906 */
[----:B------:R0:W-:Y:S04]  /*a830*/  STG.E desc[UR6][R14.64+-0x4], RZ ;  /* 0xfffffcff0e007986 */ /* 0x0001e8000c101906 */
[----:B------:R0:W-:Y:S02]  /*a840*/  STG.E desc[UR6][R12.64], RZ ;  /* 0x000000ff0c007986 */ /* 0x0001e4000c101906 */
.L_x_171:
[----:B------:R-:W-:Y:S05]  /*a850*/  BSYNC.RECONVERGENT B1 ;  /* 0x0000000000017941 */ /* 0x000fea0003800200 */
.L_x_170:
[----:B------:R-:W-:Y:S05]  /*a860*/  @!P1 BRA `(.L_x_172) ;  /* 0xfffffffc00449947 */ /* 0x000fea000383ffff */
.L_x_169:
[----:B0---4-:R-:W-:Y:S05]  /*a870*/  BSYNC.RECONVERGENT B0 ;  /* 0x0000000000007941 */ /* 0x011fea0003800200 */
.L_x_168:
[----:B------:R-:W0:Y:S02]  /*a880*/  LDC.64 R2, c[0x0][0x4f8] ;  /* 0x00013e00ff027b82 */ /* 0x000e240000000a00 */
[----:B0-----:R-:W-:Y:S01]  /*a890*/  STG.E desc[UR6][R2.64], RZ ;  /* 0x000000ff02007986 */ /* 0x001fe2000c101906 */
[----:B------:R-:W-:Y:S05]  /*a8a0*/  EXIT ;  /* 0x000000000000794d */ /* 0x000fea0003800000 */
        .weak           $__internal_1_$__cuda_sm20_div_rn_f64_full
        .type           $__internal_1_$__cuda_sm20_div_rn_f64_full,@function
        .size           $__internal_1_$__cuda_sm20_div_rn_f64_full,($__internal_2_$__cuda_sm3x_div_rn_noftz_f32_slowpath - $__internal_1_$__cuda_sm20_div_rn_f64_full)
$__internal_1_$__cuda_sm20_div_rn_f64_full:
[C---:B------:R-:W-:Y:S01]  /*a8b0*/  FSETP.GEU.AND P0, PT, |R3|.reuse, 1.469367938527859385e-39, PT ;  /* 0x001000000300780b */ /* 0x040fe20003f0e200 */
[----:B------:R-:W-:Y:S01]  /*a8c0*/  IMAD.MOV.U32 R32, RZ, RZ, R2 ;  /* 0x000000ffff207224 */ /* 0x000fe200078e0002 */
[----:B------:R-:W-:Y:S01]  /*a8d0*/  LOP3.LUT R34, R3, 0x800fffff, RZ, 0xc0, !PT ;  /* 0x800fffff03227812 */ /* 0x000fe200078ec0ff */
[----:B------:R-:W-:Y:S01]  /*a8e0*/  IMAD.MOV.U32 R41, RZ, RZ, R4 ;  /* 0x000000ffff297224 */ /* 0x000fe200078e0004 */
[----:B------:R-:W-:Y:S01]  /*a8f0*/  MOV R33, R3 ;  /* 0x0000000300217202 */ /* 0x000fe20000000f00 */
[----:B------:R-:W-:Y:S01]  /*a900*/  HFMA2 R38, -RZ, RZ, 0, 5.9604644775390625e-08 ;  /* 0x00000001ff267431 */ /* 0x000fe200000001ff */
[----:B------:R-:W-:Y:S01]  /*a910*/  LOP3.LUT R35, R34, 0x3ff00000, RZ, 0xfc, !PT ;  /* 0x3ff0000022237812 */ /* 0x000fe200078efcff */
[----:B------:R-:W-:Y:S01]  /*a920*/  IMAD.MOV.U32 R34, RZ, RZ, R2 ;  /* 0x000000ffff227224 */ /* 0x000fe200078e0002 */
[----:B------:R-:W-:Y:S01]  /*a930*/  FSETP.GEU.AND P2, PT, |R41|, 1.469367938527859385e-39, PT ;  /* 0x001000002900780b */ /* 0x000fe20003f4e200 */
[----:B------:R-:W-:Y:S01]  /*a940*/  BSSY.RECONVERGENT B1, `(.L_x_173) ;  /* 0x0000057000017945 */ /* 0x000fe20003800200 */
[----:B------:R-:W-:-:S02]  /*a950*/  MOV R40, R11 ;  /* 0x0000000b00287202 */ /* 0x000fc40000000f00 */
[----:B------:R-:W-:Y:S01]  /*a960*/  LOP3.LUT R2, R41, 0x7ff00000, RZ, 0xc0, !PT ;  /* 0x7ff0000029027812 */ /* 0x000fe200078ec0ff */
[----:B------:R-:W-:Y:S01]  /*a970*/  @!P0 DMUL R34, R32, 8.98846567431157953865e+307 ;  /* 0x7fe0000020228828 */ /* 0x000fe20000000000 */
[----:B------:R-:W-:Y:S01]  /*a980*/  LOP3.LUT R4, R3, 0x7ff00000, RZ, 0xc0, !PT ;  /* 0x7ff0000003047812 */ /* 0x000fe200078ec0ff */
[----:B------:R-:W-:Y:S01]  /*a990*/  IMAD.MOV.U32 R3, RZ, RZ, 0x1ca00000 ;  /* 0x1ca00000ff037424 */ /* 0x000fe200078e00ff */
[----:B------:R-:W-:Y:S02]  /*a9a0*/  MOV R36, R40 ;  /* 0x0000002800247202 */ /* 0x000fe40000000f00 */
[----:B------:R-:W-:Y:S01]  /*a9b0*/  ISETP.GE.U32.AND P1, PT, R2, R4, PT ;  /* 0x000000040200720c */ /* 0x000fe20003f26070 */
[----:B------:R-:W0:Y:S02]  /*a9c0*/  MUFU.RCP64H R39, R35 ;  /* 0x0000002300277308 */ /* 0x000e240000001800 */
[----:B------:R-:W-:Y:S02]  /*a9d0*/  @!P2 LOP3.LUT R11, R33, 0x7ff00000, RZ, 0xc0, !PT ;  /* 0x7ff00000210ba812 */ /* 0x000fe400078ec0ff */
[----:B------:R-:W-:-:S02]  /*a9e0*/  @!P0 LOP3.LUT R4, R35, 0x7ff00000, RZ, 0xc0, !PT ;  /* 0x7ff0000023048812 */ /* 0x000fc400078ec0ff */
[----:B------:R-:W-:Y:S02]  /*a9f0*/  @!P2 ISETP.GE.U32.AND P3, PT, R2, R11, PT ;  /* 0x0000000b0200a20c */ /* 0x000fe40003f66070 */
[----:B------:R-:W-:-:S04]  /*aa00*/  SEL R11, R3, 0x63400000, !P1 ;  /* 0x63400000030b7807 */ /* 0x000fc80004800000 */
[----:B------:R-:W-:Y:S02]  /*aa10*/  LOP3.LUT R37, R11, 0x800fffff, R41, 0xf8, !PT ;  /* 0x800fffff0b257812 */ /* 0x000fe400078ef829 */
[----:B------:R-:W-:Y:S01]  /*aa20*/  MOV R11, R2 ;  /* 0x00000002000b7202 */ /* 0x000fe20000000f00 */
[----:B0-----:R-:W-:-:S08]  /*aa30*/  DFMA R28, R38, -R34, 1 ;  /* 0x3ff00000261c742b */ /* 0x001fd00000000822 */
[----:B------:R-:W-:-:S08]  /*aa40*/  DFMA R28, R28, R28, R28 ;  /* 0x0000001c1c1c722b */ /* 0x000fd0000000001c */
[----:B------:R-:W-:Y:S01]  /*aa50*/  DFMA R38, R38, R28, R38 ;  /* 0x0000001c2626722b */ /* 0x000fe20000000026 */
[----:B------:R-:W-:-:S04]  /*aa60*/  @!P2 SEL R28, R3, 0x63400000, !P3 ;  /* 0x63400000031ca807 */ /* 0x000fc80005800000 */
[----:B------:R-:W-:-:S03]  /*aa70*/  @!P2 LOP3.LUT R28, R28, 0x80000000, R41, 0xf8, !PT ;  /* 0x800000001c1ca812 */ /* 0x000fc600078ef829 */
[----:B------:R-:W-:Y:S01]  /*aa80*/  DFMA R44, R38, -R34, 1 ;  /* 0x3ff00000262c742b */ /* 0x000fe20000000822 */
[----:B------:R-:W-:Y:S01]  /*aa90*/  @!P2 LOP3.LUT R29, R28, 0x100000, RZ, 0xfc, !PT ;  /* 0x001000001c1da812 */ /* 0x000fe200078efcff */
[----:B------:R-:W-:-:S06]  /*aaa0*/  @!P2 IMAD.MOV.U32 R28, RZ, RZ, RZ ;  /* 0x000000ffff1ca224 */ /* 0x000fcc00078e00ff */
[----:B------:R-:W-:Y:S02]  /*aab0*/  DFMA R44, R38, R44, R38 ;  /* 0x0000002c262c722b */ /* 0x000fe40000000026 */
[----:B------:R-:W-:-:S08]  /*aac0*/  @!P2 DFMA R36, R36, 2, -R28 ;  /* 0x400000002424a82b */ /* 0x000fd0000000081c */
[----:B------:R-:W-:Y:S02]  /*aad0*/  DMUL R28, R44, R36 ;  /* 0x000000242c1c7228 */ /* 0x000fe40000000000 */
[----:B------:R-:W-:-:S06]  /*aae0*/  @!P2 LOP3.LUT R11, R37, 0x7ff00000, RZ, 0xc0, !PT ;  /* 0x7ff00000250ba812 */ /* 0x000fcc00078ec0ff */
[----:B------:R-:W-:-:S08]  /*aaf0*/  DFMA R38, R28, -R34, R36 ;  /* 0x800000221c26722b */ /* 0x000fd00000000024 */
[----:B------:R-:W-:Y:S01]  /*ab00*/  DFMA R38, R44, R38, R28 ;  /* 0x000000262c26722b */ /* 0x000fe2000000001c */
[----:B------:R-:W-:-:S05]  /*ab10*/  VIADD R28, R11, 0xffffffff ;  /* 0xffffffff0b1c7836 */ /* 0x000fca0000000000 */
[----:B------:R-:W-:Y:S02]  /*ab20*/  ISETP.GT.U32.AND P0, PT, R28, 0x7feffffe, PT ;  /* 0x7feffffe1c00780c */ /* 0x000fe40003f04070 */
[----:B------:R-:W-:-:S04]  /*ab30*/  IADD3 R28, PT, PT, R4, -0x1, RZ ;  /* 0xffffffff041c7810 */ /* 0x000fc80007ffe0ff */
[----:B------:R-:W-:-:S13]  /*ab40*/  ISETP.GT.U32.OR P0, PT, R28, 0x7feffffe, P0 ;  /* 0x7feffffe1c00780c */ /* 0x000fda0000704470 */
[----:B------:R-:W-:Y:S05]  /*ab50*/  @P0 BRA `(.L_x_174) ;  /* 0x0000000000740947 */ /* 0x000fea0003800000 */
[----:B------:R-:W-:Y:S01]  /*ab60*/  LOP3.LUT R4, R33, 0x7ff00000, RZ, 0xc0, !PT ;  /* 0x7ff0000021047812 */ /* 0x000fe200078ec0ff */
[----:B------:R-:W-:-:S03]  /*ab70*/  IMAD.MOV.U32 R40, RZ, RZ, RZ ;  /* 0x000000ffff287224 */ /* 0x000fc600078e00ff */
[CC--:B------:R-:W-:Y:S02]  /*ab80*/  VIADDMNMX R11, R2.reuse, -R4.reuse, 0xb9600000, !PT ;  /* 0xb9600000020b7446 */ /* 0x0c0fe40007800904 */
[----:B------:R-:W-:Y:S02]  /*ab90*/  ISETP.GE.U32.AND P0, PT, R2, R4, PT ;  /* 0x000000040200720c */ /* 0x000fe40003f06070 */
[----:B------:R-:W-:Y:S02]  /*aba0*/  VIMNMX R11, PT, PT, R11, 0x46a00000, PT ;  /* 0x46a000000b0b7848 */ /* 0x000fe40003fe0100 */
[----:B------:R-:W-:-:S05]  /*abb0*/  SEL R3, R3, 0x63400000, !P0 ;  /* 0x6340000003037807 */ /* 0x000fca0004000000 */
[----:B------:R-:W-:-:S05]  /*abc0*/  IMAD.IADD R3, R11, 0x1, -R3 ;  /* 0x000000010b037824 */ /* 0x000fca00078e0a03 */
[----:B------:R-:W-:-:S06]  /*abd0*/  IADD3 R41, PT, PT, R3, 0x7fe00000, RZ ;  /* 0x7fe0000003297810 */ /* 0x000fcc0007ffe0ff */
[----:B------:R-:W-:-:S10]  /*abe0*/  DMUL R28, R38, R40 ;  /* 0x00000028261c7228 */ /* 0x000fd40000000000 */
[----:B------:R-:W-:-:S13]  /*abf0*/  FSETP.GTU.AND P0, PT, |R29|, 1.469367938527859385e-39, PT ;  /* 0x001000001d00780b */ /* 0x000fda0003f0c200 */
[----:B------:R-:W-:Y:S05]  /*ac00*/  @P0 BRA `(.L_x_175) ;  /* 0x0000000000a80947 */ /* 0x000fea0003800000 */
[----:B------:R-:W-:Y:S01]  /*ac10*/  DFMA R34, R38, -R34, R36 ;  /* 0x800000222622722b */ /* 0x000fe20000000024 */
[----:B------:R-:W-:-:S09]  /*ac20*/  MOV R40, RZ ;  /* 0x000000ff00287202 */ /* 0x000fd20000000f00 */
[C---:B------:R-:W-:Y:S02]  /*ac30*/  FSETP.NEU.AND P0, PT, R35.reuse, RZ, PT ;  /* 0x000000ff2300720b */ /* 0x040fe40003f0d000 */
[----:B------:R-:W-:-:S04]  /*ac40*/  LOP3.LUT R32, R35, 0x80000000, R33, 0x48, !PT ;  /* 0x8000000023207812 */ /* 0x000fc800078e4821 */
[----:B------:R-:W-:-:S07]  /*ac50*/  LOP3.LUT R41, R32, R41, RZ, 0xfc, !PT ;  /* 0x0000002920297212 */ /* 0x000fce00078efcff */
[----:B------:R-:W-:Y:S05]  /*ac60*/  @!P0 BRA `(.L_x_175) ;  /* 0x0000000000908947 */ /* 0x000fea0003800000 */
[----:B------:R-:W-:Y:S01]  /*ac70*/  IMAD.MOV R35, RZ, RZ, -R3 ;  /* 0x000000ffff237224 */ /* 0x000fe200078e0a03 */
[----:B------:R-:W-:Y:S02]  /*ac80*/  MOV R34, RZ ;  /* 0x000000ff00227202 */ /* 0x000fe40000000f00 */
[----:B------:R-:W-:-:S04]  /*ac90*/  IADD3 R3, PT, PT, -R3, -0x43300000, RZ ;  /* 0xbcd0000003037810 */ /* 0x000fc80007ffe1ff */
[----:B------:R-:W-:Y:S02]  /*aca0*/  DFMA R34, R28, -R34, R38 ;  /* 0x800000221c22722b */ /* 0x000fe40000000026 */
[----:B------:R-:W-:-:S08]  /*acb0*/  DMUL.RP R38, R38, R40 ;  /* 0x0000002826267228 */ /* 0x000fd00000008000 */
[----:B------:R-:W-:Y:S02]  /*acc0*/  FSETP.NEU.AND P0, PT, |R35|, R3, PT ;  /* 0x000000032300720b */ /* 0x000fe40003f0d200 */
[----:B------:R-:W-:Y:S02]  /*acd0*/  LOP3.LUT R32, R39, R32, RZ, 0x3c, !PT ;  /* 0x0000002027207212 */ /* 0x000fe400078e3cff */
[----:B------:R-:W-:Y:S02]  /*ace0*/  FSEL R2, R38, R28, !P0 ;  /* 0x0000001c26027208 */ /* 0x000fe40004000000 */
[----:B------:R-:W-:-:S03]  /*acf0*/  FSEL R32, R32, R29, !P0 ;  /* 0x0000001d20207208 */ /* 0x000fc60004000000 */
[----:B------:R-:W-:Y:S01]  /*ad00*/  IMAD.MOV.U32 R28, RZ, RZ, R2 ;  /* 0x000000ffff1c7224 */ /* 0x000fe200078e0002 */
[----:B------:R-:W-:Y:S01]  /*ad10*/  MOV R29, R32 ;  /* 0x00000020001d7202 */ /* 0x000fe20000000f00 */
[----:B------:R-:W-:Y:S06]  /*ad20*/  BRA `(.L_x_175) ;  /* 0x0000000000607947 */ /* 0x000fec0003800000 */
.L_x_174:
[----:B------:R-:W-:-:S14]  /*ad30*/  DSETP.NAN.AND P0, PT, R40, R40, PT ;  /* 0x000000282800722a */ /* 0x000fdc0003f08000 */
[----:B------:R-:W-:Y:S05]  /*ad40*/  @P0 BRA `(.L_x_176) ;  /* 0x00000000004c0947 */ /* 0x000fea0003800000 */
[----:B------:R-:W-:-:S14]  /*ad50*/  DSETP.NAN.AND P0, PT, R32, R32, PT ;  /* 0x000000202000722a */ /* 0x000fdc0003f08000 */
[----:B------:R-:W-:Y:S05]  /*ad60*/  @P0 BRA `(.L_x_177) ;  /* 0x0000000000340947 */ /* 0x000fea0003800000 */
[----:B------:R-:W-:Y:S01]  /*ad70*/  ISETP.NE.AND P0, PT, R11, R4, PT ;  /* 0x000000040b00720c */ /* 0x000fe20003f05270 */
[----:B------:R-:W-:Y:S01]  /*ad80*/  IMAD.MOV.U32 R28, RZ, RZ, 0x0 ;  /* 0x00000000ff1c7424 */ /* 0x000fe200078e00ff */
[----:B------:R-:W-:-:S11]  /*ad90*/  MOV R29, 0xfff80000 ;  /* 0xfff80000001d7802 */ /* 0x000fd60000000f00 */
[----:B------:R-:W-:Y:S05]  /*ada0*/  @!P0 BRA `(.L_x_175) ;  /* 0x0000000000408947 */ /* 0x000fea0003800000 */
[----:B------:R-:W-:Y:S02]  /*adb0*/  ISETP.NE.AND P0, PT, R11, 0x7ff00000, PT ;  /* 0x7ff000000b00780c */ /* 0x000fe40003f05270 */
[----:B------:R-:W-:Y:S02]  /*adc0*/  LOP3.LUT R32, R41, 0x80000000, R33, 0x48, !PT ;  /* 0x8000000029207812 */ /* 0x000fe400078e4821 */
[----:B------:R-:W-:-:S13]  /*add0*/  ISETP.EQ.OR P0, PT, R4, RZ, !P0 ;  /* 0x000000ff0400720c */ /* 0x000fda0004702670 */
[----:B------:R-:W-:Y:S01]  /*ade0*/  @P0 LOP3.LUT R2, R32, 0x7ff00000, RZ, 0xfc, !PT ;  /* 0x7ff0000020020812 */ /* 0x000fe200078efcff */
[----:B------:R-:W-:Y:S01]  /*adf0*/  @!P0 IMAD.MOV.U32 R28, RZ, RZ, RZ ;  /* 0x000000ffff1c8224 */ /* 0x000fe200078e00ff */
[----:B------:R-:W-:Y:S01]  /*ae00*/  @!P0 MOV R29, R32 ;  /* 0x00000020001d8202 */ /* 0x000fe20000000f00 */
[----:B------:R-:W-:Y:S01]  /*ae10*/  @P0 IMAD.MOV.U32 R28, RZ, RZ, RZ ;  /* 0x000000ffff1c0224 */ /* 0x000fe200078e00ff */
[----:B------:R-:W-:Y:S01]  /*ae20*/  @P0 MOV R29, R2 ;  /* 0x00000002001d0202 */ /* 0x000fe20000000f00 */
[----:B------:R-:W-:Y:S06]  /*ae30*/  BRA `(.L_x_175) ;  /* 0x00000000001c7947 */ /* 0x000fec0003800000 */
.L_x_177:
[----:B------:R-:W-:Y:S01]  /*ae40*/  LOP3.LUT R2, R33, 0x80000, RZ, 0xfc, !PT ;  /* 0x0008000021027812 */ /* 0x000fe200078efcff */
[----:B------:R-:W-:-:S03]  /*ae50*/  IMAD.MOV.U32 R28, RZ, RZ, R32 ;  /* 0x000000ffff1c7224 */ /* 0x000fc600078e0020 */
[----:B------:R-:W-:Y:S01]  /*ae60*/  MOV R29, R2 ;  /* 0x00000002001d7202 */ /* 0x000fe20000000f00 */
[----:B------:R-:W-:Y:S06]  /*ae70*/  BRA `(.L_x_175) ;  /* 0x00000000000c7947 */ /* 0x000fec0003800000 */
.L_x_176:
[----:B------:R-:W-:Y:S01]  /*ae80*/  LOP3.LUT R2, R41, 0x80000, RZ, 0xfc, !PT ;  /* 0x0008000029027812 */ /* 0x000fe200078efcff */
[----:B------:R-:W-:-:S03]  /*ae90*/  IMAD.MOV.U32 R28, RZ, RZ, R40 ;  /* 0x000000ffff1c7224 */ /* 0x000fc600078e0028 */
[----:B------:R-:W-:-:S07]  /*aea0*/  MOV R29, R2 ;  /* 0x00000002001d7202 */ /* 0x000fce0000000f00 */
.L_x_175:
[----:B------:R-:W-:Y:S05]  /*aeb0*/  BSYNC.RECONVERGENT B1 ;  /* 0x0000000000017941 */ /* 0x000fea0003800200 */
.L_x_173:
[----:B------:R-:W-:Y:S01]  /*aec0*/  MOV R2, R29 ;  /* 0x0000001d00027202 */ /* 0x000fe20000000f00 */
[----:B------:R-:W-:Y:S02]  /*aed0*/  HFMA2 R29, -RZ, RZ, 0, 0 ;  /* 0x00000000ff1d7431 */ /* 0x000fe400000001ff */
[----:B------:R-:W-:Y:S02]  /*aee0*/  IMAD.MOV.U32 R3, RZ, RZ, R28 ;  /* 0x000000ffff037224 */ /* 0x000fe400078e001c */
[----:B------:R-:W-:-:S04]  /*aef0*/  IMAD.MOV.U32 R28, RZ, RZ, R0 ;  /* 0x000000ffff1c7224 */ /* 0x000fc800078e0000 */
[----:B------:R-:W-:Y:S05]  /*af00*/  RET.REL.NODEC R28 `(_Z16after_poisson_cuiiiiPfS_S_S_S_S_S_S_S_S_S_S_S_S_S_S_S_S_S_S_S_S_S_S_S_S_S_S_S_fffffffffffffffffffffffffffffffS_) ;  /* 0xffffff501c3c7950 */ /* 0x000fea0003c3ffff */
        .weak           $__internal_2_$__cuda_sm3x_div_rn_noftz_f32_slowpath
        .type           $__internal_2_$__cuda_sm3x_div_rn_noftz_f32_slowpath,@function
        .size           $__internal_2_$__cuda_sm3x_div_rn_noftz_f32_slowpath,(.L_x_246 - $__internal_2_$__cuda_sm3x_div_rn_noftz_f32_slowpath)
$__internal_2_$__cuda_sm3x_div_rn_noftz_f32_slowpath:
[----:B------:R-:W-:Y:S01]  /*af10*/  SHF.R.U32.HI R4, RZ, 0x17, R0 ;  /* 0x00000017ff047819 */ /* 0x000fe20000011600 */
[----:B------:R-:W-:Y:S01]  /*af20*/  BSSY.RECONVERGENT B1, `(.L_x_178) ;  /* 0x0000063000017945 */ /* 0x000fe20003800200 */
[----:B------:R-:W-:Y:S02]  /*af30*/  SHF.R.U32.HI R32, RZ, 0x17, R2 ;  /* 0x00000017ff207819 */ /* 0x000fe40000011602 */
[----:B------:R-:W-:Y:S02]  /*af40*/  LOP3.LUT R4, R4, 0xff, RZ, 0xc0, !PT ;  /* 0x000000ff04047812 */ /* 0x000fe400078ec0ff */
[----:B------:R-:W-:-:S03]  /*af50*/  LOP3.LUT R32, R32, 0xff, RZ, 0xc0, !PT ;  /* 0x000000ff20207812 */ /* 0x000fc600078ec0ff */
[----:B------:R-:W-:Y:S01]  /*af60*/  VIADD R33, R4, 0xffffffff ;  /* 0xffffffff04217836 */ /* 0x000fe20000000000 */
[----:B------:R-:W-:-:S04]  /*af70*/  IADD3 R34, PT, PT, R32, -0x1, RZ ;  /* 0xffffffff20227810 */ /* 0x000fc80007ffe0ff */
[----:B------:R-:W-:-:S04]  /*af80*/  ISETP.GT.U32.AND P0, PT, R33, 0xfd, PT ;  /* 0x000000fd2100780c */ /* 0x000fc80003f04070 */
[----:B------:R-:W-:-:S13]  /*af90*/  ISETP.GT.U32.OR P0, PT, R34, 0xfd, P0 ;  /* 0x000000fd2200780c */ /* 0x000fda0000704470 */
[----:B------:R-:W-:Y:S01]  /*afa0*/  @!P0 IMAD.MOV.U32 R3, RZ, RZ, RZ ;  /* 0x000000ffff038224 */ /* 0x000fe200078e00ff */
[----:B------:R-:W-:Y:S06]  /*afb0*/  @!P0 BRA `(.L_x_179) ;  /* 0x00000000005c8947 */ /* 0x000fec0003800000 */
[----:B------:R-:W-:Y:S02]  /*afc0*/  FSETP.GTU.FTZ.AND P0, PT, |R2|, +INF , PT ;  /* 0x7f8000000200780b */ /* 0x000fe40003f1c200 */
[----:B------:R-:W-:-:S04]  /*afd0*/  FSETP.GTU.FTZ.AND P1, PT, |R0|, +INF , PT ;  /* 0x7f8000000000780b */ /* 0x000fc80003f3c200 */
[----:B------:R-:W-:-:S13]  /*afe0*/  PLOP3.LUT P0, PT, P0, P1, PT, 0xf8, 0x8f ;  /* 0x00000000008f781c */ /* 0x000fda0000703f70 */
[----:B------:R-:W-:Y:S05]  /*aff0*/  @P0 BRA `(.L_x_180) ;  /* 0x0000000400500947 */ /* 0x000fea0003800000 */
[----:B------:R-:W-:-:S13]  /*b000*/  LOP3.LUT P0, RZ, R0, 0x7fffffff, R2, 0xc8, !PT ;  /* 0x7fffffff00ff7812 */ /* 0x000fda000780c802 */
[----:B------:R-:W-:Y:S05]  /*b010*/  @!P0 BRA `(.L_x_181) ;  /* 0x0000000400408947 */ /* 0x000fea0003800000 */
[----:B------:R-:W-:Y:S02]  /*b020*/  FSETP.NEU.FTZ.AND P0, PT, |R2|, +INF , PT ;  /* 0x7f8000000200780b */ /* 0x000fe40003f1d200 */
        /* <DEDUP_REMOVED lines=11> */
[----:B------:R-:W-:Y:S01]  /*b0e0*/  @P0 MOV R3, RZ ;  /* 0x000000ff00030202 */ /* 0x000fe20000000f00 */
[----:B------:R-:W-:Y:S02]  /*b0f0*/  @!P0 IMAD.MOV.U32 R3, RZ, RZ, -0x40 ;  /* 0xffffffc0ff038424 */ /* 0x000fe400078e00ff */
[----:B------:R-:W-:Y:S01]  /*b100*/  @!P0 FFMA R2, R2, 1.84467440737095516160e+19, RZ ;  /* 0x5f80000002028823 */ /* 0x000fe200000000ff */
[----:B------:R-:W-:Y:S02]  /*b110*/  @!P1 FFMA R0, R0, 1.84467440737095516160e+19, RZ ;  /* 0x5f80000000009823 */ /* 0x000fe400000000ff */
[----:B------:R-:W-:-:S07]  /*b120*/  @!P1 IADD3 R3, PT, PT, R3, 0x40, RZ ;  /* 0x0000004003039810 */ /* 0x000fce0007ffe0ff */
.L_x_179:
[----:B------:R-:W-:Y:S01]  /*b130*/  LEA R33, R4, 0xc0800000, 0x17 ;  /* 0xc080000004217811 */ /* 0x000fe200078eb8ff */
[----:B------:R-:W-:Y:S01]  /*b140*/  BSSY.RECONVERGENT B2, `(.L_x_184) ;  /* 0x0000036000027945 */ /* 0x000fe20003800200 */
[----:B------:R-:W-:-:S03]  /*b150*/  IADD3 R32, PT, PT, R32, -0x7f, RZ ;  /* 0xffffff8120207810 */ /* 0x000fc60007ffe0ff */
[----:B------:R-:W-:-:S04]  /*b160*/  IMAD.IADD R0, R0, 0x1, -R33 ;  /* 0x0000000100007824 */ /* 0x000fc800078e0a21 */
[----:B------:R0:W1:Y:S01]  /*b170*/  MUFU.RCP R34, R0 ;  /* 0x0000000000227308 */ /* 0x0000620000001000 */
[----:B------:R-:W-:Y:S01]  /*b180*/  FADD.FTZ R33, -R0, -RZ ;  /* 0x800000ff00217221 */ /* 0x000fe20000010100 */
[C---:B0-----:R-:W-:Y:S01]  /*b190*/  IMAD R0, R32.reuse, -0x800000, R2 ;  /* 0xff80000020007824 */ /* 0x041fe200078e0202 */
[----:B------:R-:W-:-:S05]  /*b1a0*/  IADD3 R32, PT, PT, R32, 0x7f, -R4 ;  /* 0x0000007f20207810 */ /* 0x000fca0007ffe804 */
[----:B------:R-:W-:Y:S02]  /*b1b0*/  IMAD.IADD R32, R32, 0x1, R3 ;  /* 0x0000000120207824 */ /* 0x000fe400078e0203 */
[----:B-1----:R-:W-:-:S04]  /*b1c0*/  FFMA R35, R34, R33, 1 ;  /* 0x3f80000022237423 */ /* 0x002fc80000000021 */
[----:B------:R-:W-:-:S04]  /*b1d0*/  FFMA R35, R34, R35, R34 ;  /* 0x0000002322237223 */ /* 0x000fc80000000022 */
[----:B------:R-:W-:-:S04]  /*b1e0*/  FFMA R2, R0, R35, RZ ;  /* 0x0000002300027223 */ /* 0x000fc800000000ff */
[----:B------:R-:W-:-:S04]  /*b1f0*/  FFMA R34, R33, R2, R0 ;  /* 0x0000000221227223 */ /* 0x000fc80000000000 */
[----:B------:R-:W-:-:S04]  /*b200*/  FFMA R34, R35, R34, R2 ;  /* 0x0000002223227223 */ /* 0x000fc80000000002 */
[----:B------:R-:W-:-:S04]  /*b210*/  FFMA R0, R33, R34, R0 ;  /* 0x0000002221007223 */ /* 0x000fc80000000000 */
[----:B------:R-:W-:-:S05]  /*b220*/  FFMA R2, R35, R0, R34 ;  /* 0x0000000023027223 */ /* 0x000fca0000000022 */
[----:B------:R-:W-:-:S04]  /*b230*/  SHF.R.U32.HI R4, RZ, 0x17, R2 ;  /* 0x00000017ff047819 */ /* 0x000fc80000011602 */
[----:B------:R-:W-:-:S04]  /*b240*/  LOP3.LUT R3, R4, 0xff, RZ, 0xc0, !PT ;  /* 0x000000ff04037812 */ /* 0x000fc800078ec0ff */
[----:B------:R-:W-:-:S05]  /*b250*/  IADD3 R3, PT, PT, R3, R32, RZ ;  /* 0x0000002003037210 */ /* 0x000fca0007ffe0ff */
        /* <DEDUP_REMOVED lines=11> */
[CCC-:B------:R-:W-:Y:S01]  /*b310*/  FFMA.RP R32, R35.reuse, R0.reuse, R34.reuse ;  /* 0x0000000023207223 */ /* 0x1c0fe20000008022 */
[----:B------:R-:W-:Y:S01]  /*b320*/  FFMA.RM R34, R35, R0, R34 ;  /* 0x0000000023227223 */ /* 0x000fe20000004022 */
[C---:B------:R-:W-:Y:S02]  /*b330*/  IADD3 R0, PT, PT, R3.reuse, 0x20, RZ ;  /* 0x0000002003007810 */ /* 0x040fe40007ffe0ff */
[----:B------:R-:W-:Y:S02]  /*b340*/  LOP3.LUT R4, R4, 0x7fffff, RZ, 0xc0, !PT ;  /* 0x007fffff04047812 */ /* 0x000fe400078ec0ff */
[C---:B------:R-:W-:Y:S02]  /*b350*/  ISETP.NE.AND P2, PT, R3.reuse, RZ, PT ;  /* 0x000000ff0300720c */ /* 0x040fe40003f45270 */
[----:B------:R-:W-:Y:S02]  /*b360*/  LOP3.LUT R4, R4, 0x800000, RZ, 0xfc, !PT ;  /* 0x0080000004047812 */ /* 0x000fe400078efcff */
[----:B------:R-:W-:Y:S01]  /*b370*/  ISETP.NE.AND P1, PT, R3, RZ, PT ;  /* 0x000000ff0300720c */ /* 0x000fe20003f25270 */
[----:B------:R-:W-:Y:S01]  /*b380*/  IMAD.MOV R3, RZ, RZ, -R3 ;  /* 0x000000ffff037224 */ /* 0x000fe200078e0a03 */
[----:B------:R-:W-:-:S02]  /*b390*/  SHF.L.U32 R0, R4, R0, RZ ;  /* 0x0000000004007219 */ /* 0x000fc400000006ff */
[----:B------:R-:W-:Y:S02]  /*b3a0*/  FSETP.NEU.FTZ.AND P0, PT, R32, R34, PT ;  /* 0x000000222000720b */ /* 0x000fe40003f1d000 */
[----:B------:R-:W-:Y:S02]  /*b3b0*/  SEL R3, R3, RZ, P2 ;  /* 0x000000ff03037207 */ /* 0x000fe40001000000 */
[----:B------:R-:W-:Y:S02]  /*b3c0*/  ISETP.NE.AND P1, PT, R0, RZ, P1 ;  /* 0x000000ff0000720c */ /* 0x000fe40000f25270 */
[----:B------:R-:W-:Y:S02]  /*b3d0*/  SHF.R.U32.HI R4, RZ, R3, R4 ;  /* 0x00000003ff047219 */ /* 0x000fe40000011604 */
[----:B------:R-:W-:Y:S02]  /*b3e0*/  PLOP3.LUT P0, PT, P0, P1, PT, 0xf8, 0x8f ;  /* 0x00000000008f781c */ /* 0x000fe40000703f70 */
[----:B------:R-:W-:-:S02]  /*b3f0*/  SHF.R.U32.HI R3, RZ, 0x1, R4 ;  /* 0x00000001ff037819 */ /* 0x000fc40000011604 */
[----:B------:R-:W-:-:S04]  /*b400*/  SEL R0, RZ, 0x1, !P0 ;  /* 0x00000001ff007807 */ /* 0x000fc80004000000 */
[----:B------:R-:W-:-:S04]  /*b410*/  LOP3.LUT R0, R0, 0x1, R3, 0xf8, !PT ;  /* 0x0000000100007812 */ /* 0x000fc800078ef803 */
[----:B------:R-:W-:-:S04]  /*b420*/  LOP3.LUT R0, R0, R4, RZ, 0xc0, !PT ;  /* 0x0000000400007212 */ /* 0x000fc800078ec0ff */
[----:B------:R-:W-:-:S04]  /*b430*/  IADD3 R0, PT, PT, R3, R0, RZ ;  /* 0x0000000003007210 */ /* 0x000fc80007ffe0ff */
[----:B------:R-:W-:Y:S01]  /*b440*/  LOP3.LUT R2, R0, R2, RZ, 0xfc, !PT ;  /* 0x0000000200027212 */ /* 0x000fe200078efcff */
[----:B------:R-:W-:Y:S06]  /*b450*/  BRA `(.L_x_187) ;  /* 0x0000000000107947 */ /* 0x000fec0003800000 */
.L_x_186:
[----:B------:R-:W-:-:S04]  /*b460*/  LOP3.LUT R2, R2, 0x80000000, RZ, 0xc0, !PT ;  /* 0x8000000002027812 */ /* 0x000fc800078ec0ff */
[----:B------:R-:W-:Y:S01]  /*b470*/  LOP3.LUT R2, R2, 0x7f800000, RZ, 0xfc, !PT ;  /* 0x7f80000002027812 */ /* 0x000fe200078efcff */
[----:B------:R-:W-:Y:S06]  /*b480*/  BRA `(.L_x_187) ;  /* 0x0000000000047947 */ /* 0x000fec0003800000 */
.L_x_185:
[----:B------:R-:W-:-:S07]  /*b490*/  IMAD R2, R32, 0x800000, R2 ;  /* 0x0080000020027824 */ /* 0x000fce00078e0202 */
.L_x_187:
[----:B------:R-:W-:Y:S05]  /*b4a0*/  BSYNC.RECONVERGENT B2 ;  /* 0x0000000000027941 */ /* 0x000fea0003800200 */
.L_x_184:
[----:B------:R-:W-:Y:S01]  /*b4b0*/  MOV R0, R2 ;  /* 0x0000000200007202 */ /* 0x000fe20000000f00 */
[----:B------:R-:W-:Y:S06]  /*b4c0*/  BRA `(.L_x_188) ;  /* 0x0000000000207947 */ /* 0x000fec0003800000 */
.L_x_183:
[----:B------:R-:W-:-:S04]  /*b4d0*/  LOP3.LUT R0, R0, 0x80000000, R2, 0x48, !PT ;  /* 0x8000000000007812 */ /* 0x000fc800078e4802 */
[----:B------:R-:W-:Y:S01]  /*b4e0*/  LOP3.LUT R0, R0, 0x7f800000, RZ, 0xfc, !PT ;  /* 0x7f80000000007812 */ /* 0x000fe200078efcff */
[----:B------:R-:W-:Y:S06]  /*b4f0*/  BRA `(.L_x_188) ;  /* 0x0000000000147947 */ /* 0x000fec0003800000 */
.L_x_182:
[----:B------:R-:W-:Y:S01]  /*b500*/  LOP3.LUT R0, R0, 0x80000000, R2, 0x48, !PT ;  /* 0x8000000000007812 */ /* 0x000fe200078e4802 */
[----:B------:R-:W-:Y:S06]  /*b510*/  BRA `(.L_x_188) ;  /* 0x00000000000c7947 */ /* 0x000fec0003800000 */
.L_x_181:
[----:B------:R-:W0:Y:S01]  /*b520*/  MUFU.RSQ R0, -QNAN ;  /* 0xffc0000000007908 */ /* 0x000e220000001400 */
[----:B------:R-:W-:Y:S05]  /*b530*/  BRA `(.L_x_188) ;  /* 0x0000000000047947 */ /* 0x000fea0003800000 */
.L_x_180:
[----:B------:R-:W-:-:S07]  /*b540*/  FADD.FTZ R0, R2, R0 ;  /* 0x0000000002007221 */ /* 0x000fce0000010000 */
.L_x_188:
[----:B------:R-:W-:Y:S05]  /*b550*/  BSYNC.RECONVERGENT B1 ;  /* 0x0000000000017941 */ /* 0x000fea0003800200 */
.L_x_178:
[----:B------:R-:W-:Y:S02]  /*b560*/  HFMA2 R3, -RZ, RZ, 0, 0 ;  /* 0x00000000ff037431 */ /* 0x000fe400000001ff */
[----:B------:R-:W-:-:S04]  /*b570*/  IMAD.MOV.U32 R2, RZ, RZ, R11 ;  /* 0x000000ffff027224 */ /* 0x000fc800078e000b */
[----:B0-----:R-:W-:Y:S05]  /*b580*/  RET.REL.NODEC R2 `(_Z16after_poisson_cuiiiiPfS_S_S_S_S_S_S_S_S_S_S_S_S_S_S_S_S_S_S_S_S_S_S_S_S_S_S_S_fffffffffffffffffffffffffffffffS_) ;  /* 0xffffff48029c7950 */ /* 0x001fea0003c3ffff */
.L_x_189:
        /* <DEDUP_REMOVED lines=15> */
.L_x_246:


//--------------------- .text._Z17before_poisson_cuiiiiPfS_S_S_S_S_S_S_S_S_S_S_S_S_S_S_S_S_S_S_S_S_S_S_S_S_S_fffffffffffffffffffffffffffffff --------------------------
	.section	.text._Z17before_poisson_cuiiiiPfS_S_S_S_S_S_S_S_S_S_S_S_S_S_S_S_S_S_S_S_S_S_S_S_S_S_fffffffffffffffffffffffffffffff,"ax",@progbits
	.align	128
        .global         _Z17before_poisson_cuiiiiPfS_S_S_S_S_S_S_S_S_S_S_S_S_S_S_S_S_S_S_S_S_S_S_S_S_S_fffffffffffffffffffffffffffffff
        .type           _Z17before_poisson_cuiiiiPfS_S_S_S_S_S_S_S_S_S_S_S_S_S_S_S_S_S_S_S_S_S_S_S_S_S_fffffffffffffffffffffffffffffff,@function
        .size           _Z17before_poisson_cuiiiiPfS_S_S_S_S_S_S_S_S_S_S_S_S_S_S_S_S_S_S_S_S_S_S_S_S_S_fffffffffffffffffffffffffffffff,(.L_x_248 - _Z17before_poisson_cuiiiiPfS_S_S_S_S_S_S_S_S_S_S_S_S_S_S_S_S_S_S_S_S_S_S_S_S_S_fffffffffffffffffffffffffffffff)
        .other          _Z17before_poisson_cuiiiiPfS_S_S_S_S_S_S_S_S_S_S_S_S_S_S_S_S_S_S_S_S_S_S_S_S_S_fffffffffffffffffffffffffffffff,@"STO_CUDA_ENTRY STV_DEFAULT"
_Z17before_poisson_cuiiiiPfS_S_S_S_S_S_S_S_S_S_S_S_S_S_S_S_S_S_S_S_S_S_S_S_S_S_fffffffffffffffffffffffffffffff:
.text._Z17before_poisson_cuiiiiPfS_S_S_S_S_S_S_S_S_S_S_S_S_S_S_S_S_S_S_S_S_S_S_S_S_S_fffffffffffffffffffffffffffffff:
[----:B------:R-:W-:Y:S08]  /*0000*/  LDC R1, c[0x0][0x37c] ;  /* 0x0000df00ff017b82 */ /* 0x000ff00000000800 */
[----:B------:R-:W0:Y:S01]  /*0010*/  LDC.64 R8, c[0x0][0x380] ;  /* 0x0000e000ff087b82 */ /* 0x000e220000000a00 */
[----:B------:R-:W1:Y:S01]  /*0020*/  S2R R6, SR_TID.X ;  /* 0x0000000000067919 */ /* 0x000e620000002100 */
[----:B------:R-:W1:Y:S01]  /*0030*/  LDCU UR4, c[0x0][0x360] ;  /* 0x00006c00ff0477ac */ /* 0x000e620008000800 */
[----:B------:R-:W1:Y:S05]  /*0040*/  S2R R5, SR_CTAID.X ;  /* 0x0000000000057919 */ /* 0x000e6a0000002500 */
[----:B------:R-:W2:Y:S08]  /*0050*/  LDC R11, c[0x0][0x388] ;  /* 0x0000e200ff0b7b82 */ /* 0x000eb00000000800 */
[----:B------:R-:W3:Y:S01]  /*0060*/  LDC R7, c[0x0][0x370] ;  /* 0x0000dc00ff077b82 */ /* 0x000ee20000000800 */
[----:B0-----:R-:W-:-:S02]  /*0070*/  VIADD R3, R8, 0x3 ;  /* 0x0000000308037836 */ /* 0x001fc40000000000 */
[----:B------:R-:W-:-:S04]  /*0080*/  VIADD R8, R9, 0x3 ;  /* 0x0000000309087836 */ /* 0x000fc80000000000 */
[----:B------:R-:W-:Y:S01]  /*0090*/  IMAD R0, R3, R8, RZ ;  /* 0x0000000803007224 */ /* 0x000fe200078e02ff */
[----:B--2---:R-:W-:Y:S01]  /*00a0*/  IADD3 R11, PT, PT, R11, 0x3, RZ ;  /* 0x000000030b0b7810 */ /* 0x004fe20007ffe0ff */
[----:B-1----:R-:W-:-:S04]  /*00b0*/  IMAD R6, R5, UR4, R6 ;  /* 0x0000000405067c24 */ /* 0x002fc8000f8e0206 */
[----:B------:R-:W-:Y:S02]  /*00c0*/  IMAD R9, R11, R0, RZ ;  /* 0x000000000b097224 */ /* 0x000fe400078e02ff */
[----:B---3--:R-:W-:-:S03]  /*00d0*/  IMAD R7, R7, UR4, RZ ;  /* 0x0000000407077c24 */ /* 0x008fc6000f8e02ff */
[----:B------:R-:W-:-:S13]  /*00e0*/  ISETP.GE.AND P0, PT, R6, R9, PT ;  /* 0x000000090600720c */ /* 0x000fda0003f06270 */
[----:B------:R-:W-:Y:S05]  /*00f0*/  @P0 EXIT ;  /* 0x000000000000094d */ /* 0x000fea0003800000 */
[----:B------:R-:W0:Y:S01]  /*0100*/  I2F.U32.RP R10, R7 ;  /* 0x00000007000a7306 */ /* 0x000e220000209000 */
[C---:B------:R-:W-:Y:S01]  /*0110*/  IADD3 R0, PT, PT, R7.reuse, R6, RZ ;  /* 0x0000000607007210 */ /* 0x040fe20007ffe0ff */
[----:B------:R-:W-:Y:S01]  /*0120*/  IMAD.MOV R13, RZ, RZ, -R7 ;  /* 0x000000ffff0d7224 */ /* 0x000fe200078e0a07 */
[----:B------:R-:W-:Y:S01]  /*0130*/  ISETP.NE.U32.AND P2, PT, R7, RZ, PT ;  /* 0x000000ff0700720c */ /* 0x000fe20003f45070 */
[----:B------:R-:W1:Y:S01]  /*0140*/  LDCU UR4, c[0x0][0x490] ;  /* 0x00009200ff0477ac */ /* 0x000e620008000800 */
[----:B------:R-:W-:Y:S01]  /*0150*/  ISETP.GE.AND P0, PT, R0, R9, PT ;  /* 0x000000090000720c */ /* 0x000fe20003f06270 */
[----:B------:R-:W-:Y:S01]  /*0160*/  BSSY.RECONVERGENT B0, `(.L_x_190) ;  /* 0x0000039000007945 */ /* 0x000fe20003800200 */
[----:B------:R-:W-:Y:S01]  /*0170*/  VIMNMX R5, PT, PT, R9, R0, !PT ;  /* 0x0000000009057248 */ /* 0x000fe20007fe0100 */
[----:B------:R-:W2:Y:S01]  /*0180*/  LDCU.64 UR8, c[0x0][0x358] ;  /* 0x00006b00ff0877ac */ /* 0x000ea20008000a00 */
[----:B------:R-:W-:-:S04]  /*0190*/  SEL R4, RZ, 0x1, P0 ;  /* 0x00000001ff047807 */ /* 0x000fc80000000000 */
[----:B------:R-:W-:Y:S01]  /*01a0*/  IADD3 R0, PT, PT, R5, -R0, -R4 ;  /* 0x8000000005007210 */ /* 0x000fe20007ffe804 */
[----:B0-----:R-:W0:Y:S02]  /*01b0*/  MUFU.RCP R10, R10 ;  /* 0x0000000a000a7308 */ /* 0x001e240000001000 */
[----:B0-----:R-:W-:-:S06]  /*01c0*/  VIADD R2, R10, 0xffffffe ;  /* 0x0ffffffe0a027836 */ /* 0x001fcc0000000000 */
[----:B------:R0:W3:Y:S02]  /*01d0*/  F2I.FTZ.U32.TRUNC.NTZ R3, R2 ;  /* 0x0000000200037305 */ /* 0x0000e4000021f000 */
[----:B0-----:R-:W-:Y:S02]  /*01e0*/  IMAD.MOV.U32 R2, RZ, RZ, RZ ;  /* 0x000000ffff027224 */ /* 0x001fe400078e00ff */
[----:B---3--:R-:W-:-:S04]  /*01f0*/  IMAD R13, R13, R3, RZ ;  /* 0x000000030d0d7224 */ /* 0x008fc800078e02ff */
[----:B------:R-:W-:Y:S02]  /*0200*/  IMAD.HI.U32 R3, R3, R13, R2 ;  /* 0x0000000d03037227 */ /* 0x000fe400078e0002 */
[----:B------:R-:W1:Y:S04]  /*0210*/  LDC R13, c[0x0][0x4c8] ;  /* 0x00013200ff0d7b82 */ /* 0x000e680000000800 */
[----:B------:R-:W-:-:S04]  /*0220*/  IMAD.HI.U32 R3, R3, R0, RZ ;  /* 0x0000000003037227 */ /* 0x000fc800078e00ff */
[----:B------:R-:W-:-:S04]  /*0230*/  IMAD.MOV R2, RZ, RZ, -R3 ;  /* 0x000000ffff027224 */ /* 0x000fc800078e0a03 */
[----:B------:R-:W-:Y:S02]  /*0240*/  IMAD R0, R7, R2, R0 ;  /* 0x0000000207007224 */ /* 0x000fe400078e0200 */
[----:B------:R-:W-:-:S03]  /*0250*/  IMAD.MOV.U32 R2, RZ, RZ, R6 ;  /* 0x000000ffff027224 */ /* 0x000fc600078e0006 */
[----:B------:R-:W-:-:S13]  /*0260*/  ISETP.GE.U32.AND P0, PT, R0, R7, PT ;  /* 0x000000070000720c */ /* 0x000fda0003f06070 */
[----:B------:R-:W-:Y:S01]  /*0270*/  @P0 IADD3 R0, PT, PT, -R7, R0, RZ ;  /* 0x0000000007000210 */ /* 0x000fe20007ffe1ff */
[----:B------:R-:W-:-:S03]  /*0280*/  @P0 VIADD R3, R3, 0x1 ;  /* 0x0000000103030836 */ /* 0x000fc60000000000 */
[----:B------:R-:W-:-:S13]  /*0290*/  ISETP.GE.U32.AND P1, PT, R0, R7, PT ;  /* 0x000000070000720c */ /* 0x000fda0003f26070 */
[----:B------:R-:W-:Y:S01]  /*02a0*/  @P1 VIADD R3, R3, 0x1 ;  /* 0x0000000103031836 */ /* 0x000fe20000000000 */
[----:B------:R-:W-:-:S04]  /*02b0*/  @!P2 LOP3.LUT R3, RZ, R7, RZ, 0x33, !PT ;  /* 0x00000007ff03a212 */ /* 0x000fc800078e33ff */
[----:B------:R-:W-:Y:S01]  /*02c0*/  IADD3 R5, PT, PT, R4, R3, RZ ;  /* 0x0000000304057210 */ /* 0x000fe20007ffe0ff */
[----:B-1----:R-:W-:-:S03]  /*02d0*/  FMUL R4, R13, UR4 ;  /* 0x000000040d047c20 */ /* 0x002fc60008400000 */
[----:B------:R-:W-:Y:S01]  /*02e0*/  LOP3.LUT R0, R5, 0x3, RZ, 0xc0, !PT ;  /* 0x0000000305007812 */ /* 0x000fe200078ec0ff */
[----:B------:R-:W-:-:S03]  /*02f0*/  FMUL R4, R4, R13 ;  /* 0x0000000d04047220 */ /* 0x000fc60000400000 */
[----:B------:R-:W-:-:S13]  /*0300*/  ISETP.NE.AND P0, PT, R0, 0x3, PT ;  /* 0x000000030000780c */ /* 0x000fda0003f05270 */
[----:B--2---:R-:W-:Y:S05]  /*0310*/  @!P0 BRA `(.L_x_191) ;  /* 0x0000000000748947 */ /* 0x004fea0003800000 */
[----:B------:R-:W0:Y:S01]  /*0320*/  LDC.64 R12, c[0x0][0x3f0] ;  /* 0x0000fc00ff0c7b82 */ /* 0x000e220000000a00 */
[----:B------:R-:W-:Y:S01]  /*0330*/  VIADD R0, R5, 0x1 ;  /* 0x0000000105007836 */ /* 0x000fe20000000000 */
[----:B------:R-:W-:-:S04]  /*0340*/  MOV R2, R6 ;  /* 0x0000000600027202 */ /* 0x000fc80000000f00 */
[----:B------:R-:W-:Y:S02]  /*0350*/  LOP3.LUT R0, R0, 0x3, RZ, 0xc0, !PT ;  /* 0x0000000300007812 */ /* 0x000fe400078ec0ff */
[----:B------:R-:W1:Y:S03]  /*0360*/  LDC.64 R14, c[0x0][0x3e8] ;  /* 0x0000fa00ff0e7b82 */ /* 0x000e660000000a00 */
[----:B------:R-:W-:-:S07]  /*0370*/  IMAD.MOV R23, RZ, RZ, -R0 ;  /* 0x000000ffff177224 */ /* 0x000fce00078e0a00 */
.L_x_194:
[----:B-12---:R-:W-:-:S05]  /*0380*/  IMAD.WIDE R16, R2, 0x4, R14 ;  /* 0x0000000402107825 */ /* 0x006fca00078e020e */
[----:B------:R0:W2:Y:S01]  /*0390*/  LDG.E R3, desc[UR8][R16.64] ;  /* 0x0000000810037981 */ /* 0x0000a2000c1e1900 */
[----:B------:R-:W-:Y:S02]  /*03a0*/  HFMA2 R0, -RZ, RZ, 2.375, 0 ;  /* 0x40c00000ff007431 */ /* 0x000fe400000001ff */
[----:B------:R-:W-:Y:S01]  /*03b0*/  IMAD.MOV.U32 R19, RZ, RZ, 0x3e2aaaab ;  /* 0x3e2aaaabff137424 */ /* 0x000fe200078e00ff */
[----:B------:R-:W-:Y:S01]  /*03c0*/  BSSY.RECONVERGENT B1, `(.L_x_192) ;  /* 0x000000f000017945 */ /* 0x000fe20003800200 */
[----:B------:R-:W-:-:S05]  /*03d0*/  VIADD R23, R23, 0x1 ;  /* 0x0000000117177836 */ /* 0x000fca0000000000 */
[----:B------:R-:W-:Y:S01]  /*03e0*/  ISETP.NE.AND P2, PT, R23, RZ, PT ;  /* 0x000000ff1700720c */ /* 0x000fe20003f45270 */
[----:B0-----:R-:W-:-:S04]  /*03f0*/  IMAD.WIDE R16, R2, 0x4, R12 ;  /* 0x0000000402107825 */ /* 0x001fc800078e020c */
[----:B------:R-:W-:-:S04]  /*0400*/  FFMA R0, R19, -R0, 1 ;  /* 0x3f80000013007423 */ /* 0x000fc80000000800 */
[----:B------:R-:W-:Y:S01]  /*0410*/  FFMA R0, R0, R19, 0.16666667163372039795 ;  /* 0x3e2aaaab00007423 */ /* 0x000fe20000000013 */
[----:B--2---:R-:W-:-:S04]  /*0420*/  FMUL R3, R4, R3 ;  /* 0x0000000304037220 */ /* 0x004fc80000400000 */
[----:B------:R-:W0:Y:S01]  /*0430*/  FCHK P0, R3, 6 ;  /* 0x40c0000003007902 */ /* 0x000e220000000000 */
[----:B------:R-:W-:-:S04]  /*0440*/  FFMA R10, R3, R0, RZ ;  /* 0x00000000030a7223 */ /* 0x000fc800000000ff */
[----:B------:R-:W-:-:S04]  /*0450*/  FFMA R19, R10, -6, R3 ;  /* 0xc0c000000a137823 */ /* 0x000fc80000000003 */
[----:B------:R-:W-:Y:S01]  /*0460*/  FFMA R0, R0, R19, R10 ;  /* 0x0000001300007223 */ /* 0x000fe2000000000a */
[----:B0-----:R-:W-:Y:S06]  /*0470*/  @!P0 BRA `(.L_x_193) ;  /* 0x00000000000c8947 */ /* 0x001fec0003800000 */
[----:B------:R-:W-:Y:S01]  /*0480*/  IMAD.MOV.U32 R0, RZ, RZ, 0x40c00000 ;  /* 0x40c00000ff007424 */ /* 0x000fe200078e00ff */
[----:B------:R-:W-:-:S07]  /*0490*/  MOV R10, 0x4b0 ;  /* 0x000004b0000a7802 */ /* 0x000fce0000000f00 */
[----:B------:R-:W-:Y:S05]  /*04a0*/  CALL.REL.NOINC `($__internal_4_$__cuda_sm3x_div_rn_noftz_f32_slowpath) ;  /* 0x0000001800387944 */ /* 0x000fea0003c00000 */
.L_x_193:
[----:B------:R-:W-:Y:S05]  /*04b0*/  BSYNC.RECONVERGENT B1 ;  /* 0x0000000000017941 */ /* 0x000fea0003800200 */
.L_x_192:
[----:B------:R2:W-:Y:S01]  /*04c0*/  STG.E desc[UR8][R16.64], R0 ;  /* 0x0000000010007986 */ /* 0x0005e2000c101908 */
[----:B------:R-:W-:Y:S01]  /*04d0*/  IADD3 R2, PT, PT, R7, R2, RZ ;  /* 0x0000000207027210 */ /* 0x000fe20007ffe0ff */
[----:B------:R-:W-:Y:S06]  /*04e0*/  @P2 BRA `(.L_x_194) ;  /* 0xfffffffc00a42947 */ /* 0x000fec000383ffff */
.L_x_191:
[----:B------:R-:W-:Y:S05]  /*04f0*/  BSYNC.RECONVERGENT B0 ;  /* 0x0000000000007941 */ /* 0x000fea0003800200 */
.L_x_190:
[----:B------:R-:W0:Y:S01]  /*0500*/  LDC.64 R14, c[0x0][0x3f0] ;  /* 0x0000fc00ff0e7b82 */ /* 0x000e220000000a00 */
[----:B------:R-:W-:Y:S01]  /*0510*/  ISETP.GE.U32.AND P0, PT, R5, 0x3, PT ;  /* 0x000000030500780c */ /* 0x000fe20003f06070 */
[----:B------:R-:W-:Y:S06]  /*0520*/  BSSY.RECONVERGENT B0, `(.L_x_195) ;  /* 0x0000059000007945 */ /* 0x000fec0003800200 */
[----:B------:R-:W1:Y:S06]  /*0530*/  LDC.64 R12, c[0x0][0x3e8] ;  /* 0x0000fa00ff0c7b82 */ /* 0x000e6c0000000a00 */
[----:B------:R-:W-:Y:S05]  /*0540*/  @!P0 BRA `(.L_x_196) ;  /* 0x0000000400588947 */ /* 0x000fea0003800000 */
.L_x_205:
[----:B-1----:R-:W-:-:S05]  /*0550*/  IMAD.WIDE R26, R2, 0x4, R12 ;  /* 0x00000004021a7825 */ /* 0x002fca00078e020c */
[----:B------:R-:W3:Y:S01]  /*0560*/  LDG.E R3, desc[UR8][R26.64] ;  /* 0x000000081a037981 */ /* 0x000ee2000c1e1900 */
[----:B--2---:R-:W-:Y:S01]  /*0570*/  IMAD.MOV.U32 R0, RZ, RZ, 0x3e2aaaab ;  /* 0x3e2aaaabff007424 */ /* 0x004fe200078e00ff */
[----:B------:R-:W-:Y:S01]  /*0580*/  BSSY.RECONVERGENT B1, `(.L_x_197) ;  /* 0x000000f000017945 */ /* 0x000fe20003800200 */
[----:B------:R-:W-:-:S04]  /*0590*/  IMAD.MOV.U32 R5, RZ, RZ, 0x40c00000 ;  /* 0x40c00000ff057424 */ /* 0x000fc800078e00ff */
[----:B------:R-:W-:-:S04]  /*05a0*/  FFMA R5, R0, -R5, 1 ;  /* 0x3f80000000057423 */ /* 0x000fc80000000805 */
[----:B------:R-:W-:Y:S01]  /*05b0*/  FFMA R0, R5, R0, 0.16666667163372039795 ;  /* 0x3e2aaaab05007423 */ /* 0x000fe20000000000 */
[----:B---3--:R-:W-:-:S04]  /*05c0*/  FMUL R16, R4, R3 ;  /* 0x0000000304107220 */ /* 0x008fc80000400000 */
[----:B------:R-:W1:Y:S01]  /*05d0*/  FCHK P0, R16, 6 ;  /* 0x40c0000010007902 */ /* 0x000e620000000000 */
[----:B------:R-:W-:-:S04]  /*05e0*/  FFMA R3, R0, R16, RZ ;  /* 0x0000001000037223 */ /* 0x000fc800000000ff */
[----:B------:R-:W-:-:S04]  /*05f0*/  FFMA R10, R3, -6, R16 ;  /* 0xc0c00000030a7823 */ /* 0x000fc80000000010 */
[----:B------:R-:W-:Y:S01]  /*0600*/  FFMA R3, R0, R10, R3 ;  /* 0x0000000a00037223 */ /* 0x000fe20000000003 */
[----:B-1----:R-:W-:Y:S06]  /*0610*/  @!P0 BRA `(.L_x_198) ;  /* 0x0000000000148947 */ /* 0x002fec0003800000 */
[----:B------:R-:W-:Y:S01]  /*0620*/  MOV R3, R16 ;  /* 0x0000001000037202 */ /* 0x000fe20000000f00 */
[----:B------:R-:W-:Y:S01]  /*0630*/  IMAD.MOV.U32 R0, RZ, RZ, 0x40c00000 ;  /* 0x40c00000ff007424 */ /* 0x000fe200078e00ff */
[----:B------:R-:W-:-:S07]  /*0640*/  MOV R10, 0x660 ;  /* 0x00000660000a7802 */ /* 0x000fce0000000f00 */
[----:B0-----:R-:W-:Y:S05]  /*0650*/  CALL.REL.NOINC `($__internal_4_$__cuda_sm3x_div_rn_noftz_f32_slowpath) ;  /* 0x0000001400cc7944 */ /* 0x001fea0003c00000 */
[----:B------:R-:W-:-:S07]  /*0660*/  IMAD.MOV.U32 R3, RZ, RZ, R0 ;  /* 0x000000ffff037224 */ /* 0x000fce00078e0000 */
.L_x_198:
[----:B------:R-:W-:Y:S05]  /*0670*/  BSYNC.RECONVERGENT B1 ;  /* 0x0000000000017941 */ /* 0x000fea0003800200 */
.L_x_197:
[----:B0-----:R-:W-:-:S04]  /*0680*/  IMAD.WIDE R16, R2, 0x4, R14 ;  /* 0x0000000402107825 */ /* 0x001fc800078e020e */
[----:B------:R-:W-:Y:S01]  /*0690*/  IMAD.WIDE R26, R7, 0x4, R26 ;  /* 0x00000004071a7825 */ /* 0x000fe200078e021a */
[----:B------:R0:W-:Y:S04]  /*06a0*/  STG.E desc[UR8][R16.64], R3 ;  /* 0x0000000310007986 */ /* 0x0001e8000c101908 */
[----:B------:R-:W2:Y:S01]  /*06b0*/  LDG.E R5, desc[UR8][R26.64] ;  /* 0x000000081a057981 */ /* 0x000ea2000c1e1900 */
[----:B------:R-:W-:Y:S02]  /*06c0*/  HFMA2 R0, -RZ, RZ, 1.541015625, -0.052093505859375 ;  /* 0x3e2aaaabff007431 */ /* 0x000fe400000001ff */
[----:B------:R-:W-:Y:S01]  /*06d0*/  IMAD.MOV.U32 R19, RZ, RZ, 0x40c00000 ;  /* 0x40c00000ff137424 */ /* 0x000fe200078e00ff */
[----:B------:R-:W-:Y:S03]  /*06e0*/  BSSY.RECONVERGENT B1, `(.L_x_199) ;  /* 0x000000e000017945 */ /* 0x000fe60003800200 */
[----:B------:R-:W-:-:S04]  /*06f0*/  FFMA R19, R0, -R19, 1 ;  /* 0x3f80000000137423 */ /* 0x000fc80000000813 */
[----:B------:R-:W-:Y:S01]  /*0700*/  FFMA R0, R19, R0, 0.16666667163372039795 ;  /* 0x3e2aaaab13007423 */ /* 0x000fe20000000000 */
[----:B--2---:R-:W-:-:S04]  /*0710*/  FMUL R18, R4, R5 ;  /* 0x0000000504127220 */ /* 0x004fc80000400000 */
[----:B------:R-:W1:Y:S01]  /*0720*/  FCHK P0, R18, 6 ;  /* 0x40c0000012007902 */ /* 0x000e620000000000 */
[----:B------:R-:W-:-:S04]  /*0730*/  FFMA R5, R0, R18, RZ ;  /* 0x0000001200057223 */ /* 0x000fc800000000ff */
[----:B------:R-:W-:-:S04]  /*0740*/  FFMA R10, R5, -6, R18 ;  /* 0xc0c00000050a7823 */ /* 0x000fc80000000012 */
[----:B------:R-:W-:Y:S01]  /*0750*/  FFMA R5, R0, R10, R5 ;  /* 0x0000000a00057223 */ /* 0x000fe20000000005 */
[----:B01----:R-:W-:Y:S06]  /*0760*/  @!P0 BRA `(.L_x_200) ;  /* 0x0000000000148947 */ /* 0x003fec0003800000 */
[----:B------:R-:W-:Y:S01]  /*0770*/  IMAD.MOV.U32 R3, RZ, RZ, R18 ;  /* 0x000000ffff037224 */ /* 0x000fe200078e0012 */
[----:B------:R-:W-:Y:S02]  /*0780*/  MOV R0, 0x40c00000 ;  /* 0x40c0000000007802 */ /* 0x000fe40000000f00 */
[----:B------:R-:W-:-:S07]  /*0790*/  MOV R10, 0x7b0 ;  /* 0x000007b0000a7802 */ /* 0x000fce0000000f00 */
[----:B------:R-:W-:Y:S05]  /*07a0*/  CALL.REL.NOINC `($__internal_4_$__cuda_sm3x_div_rn_noftz_f32_slowpath) ;  /* 0x0000001400787944 */ /* 0x000fea0003c00000 */
[----:B------:R-:W-:-:S07]  /*07b0*/  IMAD.MOV.U32 R5, RZ, RZ, R0 ;  /* 0x000000ffff057224 */ /* 0x000fce00078e0000 */
.L_x_200:
[----:B------:R-:W-:Y:S05]  /*07c0*/  BSYNC.RECONVERGENT B1 ;  /* 0x0000000000017941 */ /* 0x000fea0003800200 */
.L_x_199:
[----:B------:R-:W-:-:S04]  /*07d0*/  IMAD.WIDE R16, R7, 0x4, R16 ;  /* 0x0000000407107825 */ /* 0x000fc800078e0210 */
[----:B------:R-:W-:Y:S01]  /*07e0*/  IMAD.WIDE R26, R7, 0x4, R26 ;  /* 0x00000004071a7825 */ /* 0x000fe200078e021a */
[----:B------:R0:W-:Y:S04]  /*07f0*/  STG.E desc[UR8][R16.64], R5 ;  /* 0x0000000510007986 */ /* 0x0001e8000c101908 */
[----:B------:R-:W2:Y:S01]  /*0800*/  LDG.E R3, desc[UR8][R26.64] ;  /* 0x000000081a037981 */ /* 0x000ea2000c1e1900 */
[----:B------:R-:W-:Y:S01]  /*0810*/  MOV R19, 0x40c00000 ;  /* 0x40c0000000137802 */ /* 0x000fe20000000f00 */
        /* <DEDUP_REMOVED lines=11> */
[----:B------:R-:W-:Y:S01]  /*08d0*/  MOV R10, 0x900 ;  /* 0x00000900000a7802 */ /* 0x000fe20000000f00 */
[----:B------:R-:W-:-:S07]  /*08e0*/  IMAD.MOV.U32 R0, RZ, RZ, 0x40c00000 ;  /* 0x40c00000ff007424 */ /* 0x000fce00078e00ff */
[----:B------:R-:W-:Y:S05]  /*08f0*/  CALL.REL.NOINC `($__internal_4_$__cuda_sm3x_div_rn_noftz_f32_slowpath) ;  /* 0x0000001400247944 */ /* 0x000fea0003c00000 */
[----:B------:R-:W-:-:S07]  /*0900*/  MOV R3, R0 ;  /* 0x0000000000037202 */ /* 0x000fce0000000f00 */
.L_x_202:
[----:B------:R-:W-:Y:S05]  /*0910*/  BSYNC.RECONVERGENT B1 ;  /* 0x0000000000017941 */ /* 0x000fea0003800200 */
.L_x_201:
[----:B------:R-:W-:-:S04]  /*0920*/  IMAD.WIDE R16, R7, 0x4, R16 ;  /* 0x0000000407107825 */ /* 0x000fc800078e0210 */
[----:B------:R-:W-:Y:S01]  /*0930*/  IMAD.WIDE R26, R7, 0x4, R26 ;  /* 0x00000004071a7825 */ /* 0x000fe200078e021a */
[----:B------:R0:W-:Y:S05]  /*0940*/  STG.E desc[UR8][R16.64], R3 ;  /* 0x0000000310007986 */ /* 0x0001ea000c101908 */
[----:B------:R-:W2:Y:S01]  /*0950*/  LDG.E R27, desc[UR8][R26.64] ;  /* 0x000000081a1b7981 */ /* 0x000ea2000c1e1900 */
[----:B------:R-:W-:Y:S01]  /*0960*/  IMAD.MOV.U32 R0, RZ, RZ, 0x3e2aaaab ;  /* 0x3e2aaaabff007424 */ /* 0x000fe200078e00ff */
[----:B------:R-:W-:Y:S01]  /*0970*/  BSSY.RECONVERGENT B1, `(.L_x_203) ;  /* 0x000000e000017945 */ /* 0x000fe20003800200 */
[----:B------:R-:W-:-:S04]  /*0980*/  IMAD.MOV.U32 R5, RZ, RZ, 0x40c00000 ;  /* 0x40c00000ff057424 */ /* 0x000fc800078e00ff */
        /* <DEDUP_REMOVED lines=8> */
[----:B------:R-:W-:Y:S01]  /*0a10*/  MOV R3, R18 ;  /* 0x0000001200037202 */ /* 0x000fe20000000f00 */
[----:B------:R-:W-:Y:S01]  /*0a20*/  IMAD.MOV.U32 R0, RZ, RZ, 0x40c00000 ;  /* 0x40c00000ff007424 */ /* 0x000fe200078e00ff */
[----:B------:R-:W-:-:S07]  /*0a30*/  MOV R10, 0xa50 ;  /* 0x00000a50000a7802 */ /* 0x000fce0000000f00 */
[----:B------:R-:W-:Y:S05]  /*0a40*/  CALL.REL.NOINC `($__internal_4_$__cuda_sm3x_div_rn_noftz_f32_slowpath) ;  /* 0x0000001000d07944 */ /* 0x000fea0003c00000 */
.L_x_204:
[----:B------:R-:W-:Y:S05]  /*0a50*/  BSYNC.RECONVERGENT B1 ;  /* 0x0000000000017941 */ /* 0x000fea0003800200 */
.L_x_203:
[----:B------:R-:W-:-:S04]  /*0a60*/  IMAD.WIDE R16, R7, 0x4, R16 ;  /* 0x0000000407107825 */ /* 0x000fc800078e0210 */
[----:B------:R-:W-:Y:S01]  /*0a70*/  IMAD R2, R7, 0x4, R2 ;  /* 0x0000000407027824 */ /* 0x000fe200078e0202 */
[----:B------:R3:W-:Y:S04]  /*0a80*/  STG.E desc[UR8][R16.64], R0 ;  /* 0x0000000010007986 */ /* 0x0007e8000c101908 */
[----:B------:R-:W-:-:S13]  /*0a90*/  ISETP.GE.AND P0, PT, R2, R9, PT ;  /* 0x000000090200720c */ /* 0x000fda0003f06270 */
[----:B---3--:R-:W-:Y:S05]  /*0aa0*/  @!P0 BRA `(.L_x_205) ;  /* 0xfffffff800a88947 */ /* 0x008fea000383ffff */
.L_x_196:
[----:B------:R-:W-:Y:S05]  /*0ab0*/  BSYNC.RECONVERGENT B0 ;  /* 0x0000000000007941 */ /* 0x000fea0003800200 */
.L_x_195:
[----:B------:R-:W3:Y:S01]  /*0ac0*/  MUFU.RCP64H R3, 6 ;  /* 0x4018000000037908 */ /* 0x000ee20000001800 */
[----:B-1----:R-:W-:Y:S02]  /*0ad0*/  HFMA2 R12, -RZ, RZ, 0, 0 ;  /* 0x00000000ff0c7431 */ /* 0x002fe400000001ff */
[----:B------:R-:W-:Y:S01]  /*0ae0*/  IMAD.MOV.U32 R13, RZ, RZ, 0x40180000 ;  /* 0x40180000ff0d7424 */ /* 0x000fe200078e00ff */
[----:B------:R-:W1:Y:S01]  /*0af0*/  LDCU UR4, c[0x0][0x490] ;  /* 0x00009200ff0477ac */ /* 0x000e620008000800 */
[----:B------:R-:W-:-:S06]  /*0b00*/  IMAD.MOV.U32 R2, RZ, RZ, 0x1 ;  /* 0x00000001ff027424 */ /* 0x000fcc00078e00ff */
[----:B---3--:R-:W-:-:S08]  /*0b10*/  DFMA R4, R2, -R12, 1 ;  /* 0x3ff000000204742b */ /* 0x008fd0000000080c */
[----:B------:R-:W-:-:S08]  /*0b20*/  DFMA R4, R4, R4, R4 ;  /* 0x000000040404722b */ /* 0x000fd00000000004 */
[----:B------:R-:W-:Y:S02]  /*0b30*/  DFMA R2, R2, R4, R2 ;  /* 0x000000040202722b */ /* 0x000fe40000000002 */
[----:B-1----:R-:W1:Y:S06]  /*0b40*/  F2F.F64.F32 R4, UR4 ;  /* 0x0000000400047d10 */ /* 0x002e6c0008201800 */
[----:B------:R-:W-:-:S08]  /*0b50*/  DFMA R12, R2, -R12, 1 ;  /* 0x3ff00000020c742b */ /* 0x000fd0000000080c */
[----:B------:R-:W-:Y:S01]  /*0b60*/  DFMA R2, R2, R12, R2 ;  /* 0x0000000c0202722b */ /* 0x000fe20000000002 */
[----:B-1----:R-:W-:-:S07]  /*0b70*/  FSETP.GEU.AND P1, PT, |R5|, 6.5827683646048100446e-37, PT ;  /* 0x036000000500780b */ /* 0x002fce0003f2e200 */
[----:B------:R-:W-:-:S08]  /*0b80*/  DMUL R12, R4, R2 ;  /* 0x00000002040c7228 */ /* 0x000fd00000000000 */
[----:B0-----:R-:W-:-:S08]  /*0b90*/  DFMA R14, R12, -6, R4 ;  /* 0xc01800000c0e782b */ /* 0x001fd00000000004 */
[----:B------:R-:W-:-:S10]  /*0ba0*/  DFMA R2, R2, R14, R12 ;  /* 0x0000000e0202722b */ /* 0x000fd4000000000c */
[----:B--2---:R-:W-:-:S05]  /*0bb0*/  FFMA R0, RZ, 2.375, R3 ;  /* 0x40180000ff007823 */ /* 0x004fca0000000003 */
[----:B------:R-:W-:-:S13]  /*0bc0*/  FSETP.GT.AND P0, PT, |R0|, 1.469367938527859385e-39, PT ;  /* 0x001000000000780b */ /* 0x000fda0003f04200 */
[----:B------:R-:W-:Y:S05]  /*0bd0*/  @P0 BRA P1, `(.L_x_206) ;  /* 0x0000000000100947 */ /* 0x000fea0000800000 */
[----:B------:R-:W-:-:S07]  /*0be0*/  MOV R0, 0xc00 ;  /* 0x00000c0000007802 */ /* 0x000fce0000000f00 */
[----:B------:R-:W-:Y:S05]  /*0bf0*/  CALL.REL.NOINC `($__internal_3_$__cuda_sm20_div_rn_f64_full) ;  /* 0x0000000c00307944 */ /* 0x000fea0003c00000 */
[----:B------:R-:W-:Y:S01]  /*0c00*/  MOV R2, R16 ;  /* 0x0000001000027202 */ /* 0x000fe20000000f00 */
[----:B------:R-:W-:-:S07]  /*0c10*/  IMAD.MOV.U32 R3, RZ, RZ, R17 ;  /* 0x000000ffff037224 */ /* 0x000fce00078e0011 */
.L_x_206:
[----:B------:R-:W-:Y:S01]  /*0c20*/  IABS R0, R11 ;  /* 0x0000000b00007213 */ /* 0x000fe20000000000 */
[----:B------:R-:W0:Y:S01]  /*0c30*/  LDC.64 R18, c[0x0][0x3f0] ;  /* 0x0000fc00ff127b82 */ /* 0x000e220000000a00 */
[----:B------:R-:W1:Y:S01]  /*0c40*/  LDCU.64 UR6, c[0x0][0x380] ;  /* 0x00007000ff0677ac */ /* 0x000e620008000a00 */
[----:B------:R-:W-:Y:S01]  /*0c50*/  BSSY.RECONVERGENT B0, `(.L_x_207) ;  /* 0x0000066000007945 */ /* 0x000fe20003800200 */
[----:B------:R-:W2:Y:S01]  /*0c60*/  I2F.RP R10, R0 ;  /* 0x00000000000a7306 */ /* 0x000ea20000209400 */
[----:B------:R-:W3:Y:S01]  /*0c70*/  LDCU UR5, c[0x0][0x388] ;  /* 0x00007100ff0577ac */ /* 0x000ee20008000800 */
[----:B------:R-:W4:Y:S01]  /*0c80*/  LDCU UR15, c[0x0][0x388] ;  /* 0x00007100ff0f77ac */ /* 0x000f220008000800 */
[----:B------:R-:W0:Y:S01]  /*0c90*/  LDCU.64 UR10, c[0x0][0x3f0] ;  /* 0x00007e00ff0a77ac */ /* 0x000e220008000a00 */
[----:B------:R-:W0:Y:S04]  /*0ca0*/  LDCU.64 UR12, c[0x0][0x468] ;  /* 0x00008d00ff0c77ac */ /* 0x000e280008000a00 */
[----:B--2---:R-:W2:Y:S01]  /*0cb0*/  MUFU.RCP R10, R10 ;  /* 0x0000000a000a7308 */ /* 0x004ea20000001000 */
[----:B-1----:R-:W-:-:S02]  /*0cc0*/  UIADD3 UR4, UPT, UPT, UR7, -0x1, URZ ;  /* 0xffffffff07047890 */ /* 0x002fc4000fffe0ff */
[----:B---3--:R-:W-:Y:S02]  /*0cd0*/  USHF.R.S32.HI UR7, URZ, 0x1f, UR5 ;  /* 0x0000001fff077899 */ /* 0x008fe40008011405 */
[----:B------:R-:W-:Y:S02]  /*0ce0*/  UIADD3 UR6, UPT, UPT, UR6, -0x1, URZ ;  /* 0xffffffff06067890 */ /* 0x000fe4000fffe0ff */
[----:B------:R-:W-:Y:S01]  /*0cf0*/  UIADD3 UR5, UPT, UPT, UR5, -0x1, URZ ;  /* 0xffffffff05057890 */ /* 0x000fe2000fffe0ff */
[----:B--2---:R-:W-:Y:S02]  /*0d00*/  VIADD R4, R10, 0xffffffe ;  /* 0x0ffffffe0a047836 */ /* 0x004fe40000000000 */
[----:B------:R-:W-:Y:S02]  /*0d10*/  IMAD.MOV.U32 R10, RZ, RZ, R6 ;  /* 0x000000ffff0a7224 */ /* 0x000fe400078e0006 */
[----:B------:R1:W2:Y:S02]  /*0d20*/  F2I.FTZ.U32.TRUNC.NTZ R5, R4 ;  /* 0x0000000400057305 */ /* 0x0002a4000021f000 */
[----:B-1----:R-:W-:Y:S01]  /*0d30*/  IMAD.MOV.U32 R4, RZ, RZ, RZ ;  /* 0x000000ffff047224 */ /* 0x002fe200078e00ff */
[----:B--2---:R-:W-:-:S05]  /*0d40*/  IADD3 R13, PT, PT, RZ, -R5, RZ ;  /* 0x80000005ff0d7210 */ /* 0x004fca0007ffe0ff */
[----:B------:R-:W-:-:S04]  /*0d50*/  IMAD R13, R13, R0, RZ ;  /* 0x000000000d0d7224 */ /* 0x000fc800078e02ff */
[----:B0---4-:R-:W-:-:S07]  /*0d60*/  IMAD.HI.U32 R5, R5, R13, R4 ;  /* 0x0000000d05057227 */ /* 0x011fce00078e0004 */
.L_x_211:
[----:B--2---:R-:W-:Y:S01]  /*0d70*/  IABS R4, R8 ;  /* 0x0000000800047213 */ /* 0x004fe20000000000 */
[----:B------:R-:W-:Y:S01]  /*0d80*/  BSSY.RECONVERGENT B1, `(.L_x_208) ;  /* 0x000004b000017945 */ /* 0x000fe20003800200 */
[----:B0-----:R-:W-:Y:S02]  /*0d90*/  IABS R13, R11 ;  /* 0x0000000b000d7213 */ /* 0x001fe40000000000 */
[----:B---3--:R-:W0:Y:S01]  /*0da0*/  I2F.RP R14, R4 ;  /* 0x00000004000e7306 */ /* 0x008e220000209400 */
[----:B------:R-:W-:Y:S02]  /*0db0*/  IABS R12, R10 ;  /* 0x0000000a000c7213 */ /* 0x000fe40000000000 */
[----:B------:R-:W-:-:S03]  /*0dc0*/  IADD3 R13, PT, PT, RZ, -R13, RZ ;  /* 0x8000000dff0d7210 */ /* 0x000fc60007ffe0ff */
[----:B------:R-:W-:-:S04]  /*0dd0*/  IMAD.HI.U32 R15, R5, R12, RZ ;  /* 0x0000000c050f7227 */ /* 0x000fc800078e00ff */
[----:B------:R-:W-:Y:S01]  /*0de0*/  IMAD R13, R15, R13, R12 ;  /* 0x0000000d0f0d7224 */ /* 0x000fe200078e020c */
[----:B------:R-:W-:Y:S01]  /*0df0*/  IABS R12, R11 ;  /* 0x0000000b000c7213 */ /* 0x000fe20000000000 */
[----:B0-----:R-:W0:Y:S03]  /*0e00*/  MUFU.RCP R14, R14 ;  /* 0x0000000e000e7308 */ /* 0x001e260000001000 */
[----:B------:R-:W-:-:S13]  /*0e10*/  ISETP.GT.U32.AND P1, PT, R0, R13, PT ;  /* 0x0000000d0000720c */ /* 0x000fda0003f24070 */
[----:B------:R-:W-:Y:S01]  /*0e20*/  @!P1 IMAD.IADD R13, R13, 0x1, -R12 ;  /* 0x000000010d0d9824 */ /* 0x000fe200078e0a0c */
[----:B------:R-:W-:Y:S01]  /*0e30*/  LOP3.LUT R12, R10, R11, RZ, 0x3c, !PT ;  /* 0x0000000b0a0c7212 */ /* 0x000fe200078e3cff */
[----:B01----:R-:W-:Y:S01]  /*0e40*/  VIADD R16, R14, 0xffffffe ;  /* 0x0ffffffe0e107836 */ /* 0x003fe20000000000 */
[----:B------:R-:W-:Y:S02]  /*0e50*/  @!P1 IADD3 R15, PT, PT, R15, 0x1, RZ ;  /* 0x000000010f0f9810 */ /* 0x000fe40007ffe0ff */
[----:B------:R-:W-:Y:S02]  /*0e60*/  ISETP.GE.U32.AND P0, PT, R13, R0, PT ;  /* 0x000000000d00720c */ /* 0x000fe40003f06070 */
[----:B------:R0:W1:Y:S01]  /*0e70*/  F2I.FTZ.U32.TRUNC.NTZ R13, R16 ;  /* 0x00000010000d7305 */ /* 0x000062000021f000 */
[----:B------:R-:W-:Y:S02]  /*0e80*/  ISETP.GE.AND P2, PT, R12, RZ, PT ;  /* 0x000000ff0c00720c */ /* 0x000fe40003f46270 */
[----:B------:R-:W-:-:S02]  /*0e90*/  ISETP.NE.AND P1, PT, R11, RZ, PT ;  /* 0x000000ff0b00720c */ /* 0x000fc40003f25270 */
[----:B------:R-:W-:-:S05]  /*0ea0*/  IABS R12, R8 ;  /* 0x00000008000c7213 */ /* 0x000fca0000000000 */
[----:B0-----:R-:W-:Y:S02]  /*0eb0*/  IMAD.MOV R16, RZ, RZ, -R12 ;  /* 0x000000ffff107224 */ /* 0x001fe400078e0a0c */
[----:B------:R-:W-:Y:S02]  /*0ec0*/  @P0 VIADD R15, R15, 0x1 ;  /* 0x000000010f0f0836 */ /* 0x000fe40000000000 */
[----:B------:R-:W-:Y:S02]  /*0ed0*/  IMAD.MOV.U32 R12, RZ, RZ, RZ ;  /* 0x000000ffff0c7224 */ /* 0x000fe400078e00ff */
[----:B-1----:R-:W-:Y:S01]  /*0ee0*/  IMAD.MOV R17, RZ, RZ, -R13 ;  /* 0x000000ffff117224 */ /* 0x002fe200078e0a0d */
[----:B------:R-:W-:Y:S02]  /*0ef0*/  @!P2 IADD3 R15, PT, PT, -R15, RZ, RZ ;  /* 0x000000ff0f0fa210 */ /* 0x000fe40007ffe1ff */
        /* <DEDUP_REMOVED lines=15> */
[----:B------:R-:W-:-:S06]  /*0ff0*/  @P0 VIADD R12, R12, 0x1 ;  /* 0x000000010c0c0836 */ /* 0x000fcc0000000000 */
[----:B------:R-:W-:Y:S01]  /*1000*/  @!P2 IMAD.MOV R12, RZ, RZ, -R12 ;  /* 0x000000ffff0ca224 */ /* 0x000fe200078e0a0c */
[----:B------:R-:W-:-:S04]  /*1010*/  @!P1 LOP3.LUT R12, RZ, R8, RZ, 0x33, !PT ;  /* 0x00000008ff0c9212 */ /* 0x000fc800078e33ff */
[----:B------:R-:W-:-:S05]  /*1020*/  IADD3 R13, PT, PT, -R12, RZ, RZ ;  /* 0x000000ff0c0d7210 */ /* 0x000fca0007ffe1ff */
[--C-:B------:R-:W-:Y:S02]  /*1030*/  IMAD R13, R8, R13, R15.reuse ;  /* 0x0000000d080d7224 */ /* 0x100fe400078e020f */
[----:B------:R-:W-:-:S03]  /*1040*/  IMAD.MOV R15, RZ, RZ, -R15 ;  /* 0x000000ffff0f7224 */ /* 0x000fc600078e0a0f */
[----:B------:R-:W-:Y:S01]  /*1050*/  ISETP.GE.AND P0, PT, R13, UR4, PT ;  /* 0x000000040d007c0c */ /* 0x000fe2000bf06270 */
[----:B------:R-:W-:Y:S01]  /*1060*/  IMAD R15, R11, R15, R10 ;  /* 0x0000000f0b0f7224 */ /* 0x000fe200078e020a */
[C---:B------:R-:W-:Y:S02]  /*1070*/  VIMNMX R13, PT, PT, R12.reuse, R13, PT ;  /* 0x0000000d0c0d7248 */ /* 0x040fe40003fe0100 */
[----:B------:R-:W-:-:S04]  /*1080*/  ISETP.GE.OR P0, PT, R12, UR6, P0 ;  /* 0x000000060c007c0c */ /* 0x000fc80008706670 */
[----:B------:R-:W-:-:S04]  /*1090*/  ISETP.LT.OR P0, PT, R13, 0x1, P0 ;  /* 0x000000010d00780c */ /* 0x000fc80000701670 */
[----:B------:R-:W-:-:S04]  /*10a0*/  ISETP.LT.OR P0, PT, R15, 0x1, P0 ;  /* 0x000000010f00780c */ /* 0x000fc80000701670 */
[----:B------:R-:W-:-:S13]  /*10b0*/  ISETP.GE.OR P0, PT, R15, UR5, P0 ;  /* 0x000000050f007c0c */ /* 0x000fda0008706670 */
[----:B------:R-:W-:Y:S05]  /*10c0*/  @P0 BRA `(.L_x_209) ;  /* 0x0000000000500947 */ /* 0x000fea0003800000 */
[C---:B------:R-:W-:Y:S01]  /*10d0*/  IADD3 R4, P0, PT, R10.reuse, -UR15, RZ ;  /* 0x8000000f0a047c10 */ /* 0x040fe2000ff1e0ff */
[----:B------:R-:W-:Y:S02]  /*10e0*/  IMAD.MOV R15, RZ, RZ, -R11 ;  /* 0x000000ffff0f7224 */ /* 0x000fe400078e0a0b */
[C---:B------:R-:W-:Y:S01]  /*10f0*/  IMAD.WIDE R12, R10.reuse, 0x4, R18 ;  /* 0x000000040a0c7825 */ /* 0x040fe200078e0212 */
[----:B------:R-:W-:Y:S02]  /*1100*/  LEA.HI.X.SX32 R17, R10, ~UR7, 0x1, P0 ;  /* 0x800000070a117c11 */ /* 0x000fe400080f0eff */
[----:B------:R-:W-:Y:S01]  /*1110*/  LEA R20, P0, R4, UR10, 0x2 ;  /* 0x0000000a04147c11 */ /* 0x000fe2000f8010ff */
[----:B------:R-:W-:Y:S01]  /*1120*/  IMAD R15, R8, R15, R10 ;  /* 0x0000000f080f7224 */ /* 0x000fe200078e020a */
[----:B------:R-:W2:Y:S02]  /*1130*/  LDG.E R24, desc[UR8][R12.64] ;  /* 0x000000080c187981 */ /* 0x000ea4000c1e1900 */
[----:B------:R-:W-:Y:S01]  /*1140*/  LEA.HI.X R21, R4, UR11, R17, 0x2, P0 ;  /* 0x0000000b04157c11 */ /* 0x000fe200080f1411 */
[----:B------:R-:W-:Y:S01]  /*1150*/  IMAD.WIDE R14, R15, 0x4, R18 ;  /* 0x000000040f0e7825 */ /* 0x000fe200078e0212 */
[----:B------:R-:W3:Y:S04]  /*1160*/  LDG.E R4, desc[UR8][R12.64+-0x4] ;  /* 0xfffffc080c047981 */ /* 0x000ee8000c1e1900 */
[----:B------:R-:W3:Y:S04]  /*1170*/  LDG.E R21, desc[UR8][R20.64+-0xc] ;  /* 0xfffff40814157981 */ /* 0x000ee8000c1e1900 */
[----:B------:R-:W4:Y:S01]  /*1180*/  LDG.E R15, desc[UR8][R14.64] ;  /* 0x000000080e0f7981 */ /* 0x000f22000c1e1900 */
[----:B--2---:R-:W-:Y:S01]  /*1190*/  F2F.F64.F32 R16, R24 ;  /* 0x0000001800107310 */ /* 0x004fe20000201800 */
[----:B---3--:R-:W-:-:S04]  /*11a0*/  FADD R4, R4, R21 ;  /* 0x0000001504047221 */ /* 0x008fc80000000000 */
[----:B----4-:R-:W-:-:S04]  /*11b0*/  FADD R4, R4, R15 ;  /* 0x0000000f04047221 */ /* 0x010fc80000000000 */
[----:B------:R-:W0:Y:S02]  /*11c0*/  F2F.F64.F32 R22, R4 ;  /* 0x0000000400167310 */ /* 0x000e240000201800 */
[----:B0-----:R-:W-:-:S10]  /*11d0*/  DFMA R16, R22, R2, R16 ;  /* 0x000000021610722b */ /* 0x001fd40000000010 */
[----:B------:R-:W0:Y:S02]  /*11e0*/  F2F.F32.F64 R17, R16 ;  /* 0x0000001000117310 */ /* 0x000e240000301000 */
[----:B0-----:R1:W-:Y:S01]  /*11f0*/  STG.E desc[UR8][R12.64], R17 ;  /* 0x000000110c007986 */ /* 0x0013e2000c101908 */
[----:B------:R-:W-:Y:S05]  /*1200*/  BRA `(.L_x_210) ;  /* 0x0000000000087947 */ /* 0x000fea0003800000 */
.L_x_209:
[----:B------:R-:W-:-:S05]  /*1210*/  IMAD.WIDE R12, R10, 0x4, R18 ;  /* 0x000000040a0c7825 */ /* 0x000fca00078e0212 */
[----:B------:R0:W-:Y:S02]  /*1220*/  STG.E desc[UR8][R12.64], RZ ;  /* 0x000000ff0c007986 */ /* 0x0001e4000c101908 */
.L_x_210:
[----:B------:R-:W-:Y:S05]  /*1230*/  BSYNC.RECONVERGENT B1 ;  /* 0x0000000000017941 */ /* 0x000fea0003800200 */
.L_x_208:
[----:B------:R-:W2:Y:S01]  /*1240*/  LDC R4, c[0x0][0x494] ;  /* 0x00012500ff047b82 */ /* 0x000ea20000000800 */
[----:B------:R-:W-:-:S04]  /*1250*/  IADD3 R10, PT, PT, R7, R10, RZ ;  /* 0x0000000a070a7210 */ /* 0x000fc80007ffe0ff */
[----:B------:R-:W-:-:S03]  /*1260*/  ISETP.GE.AND P0, PT, R10, R9, PT ;  /* 0x000000090a00720c */ /* 0x000fc60003f06270 */
[----:B01----:R-:W0:Y:S08]  /*1270*/  LDC.64 R12, c[0x0][0x3e8] ;  /* 0x0000fa00ff0c7b82 */ /* 0x003e300000000a00 */
[----:B------:R-:W1:Y:S08]  /*1280*/  LDC.64 R16, c[0x0][0x390] ;  /* 0x0000e400ff107b82 */ /* 0x000e700000000a00 */
[----:B------:R-:W3:Y:S01]  /*1290*/  LDC.64 R14, c[0x0][0x398] ;  /* 0x0000e600ff0e7b82 */ /* 0x000ee20000000a00 */
[----:B------:R-:W-:Y:S05]  /*12a0*/  @!P0 BRA `(.L_x_211) ;  /* 0xfffffff800b08947 */ /* 0x000fea000383ffff */
[----:B------:R-:W-:Y:S05]  /*12b0*/  BSYNC.RECONVERGENT B0 ;  /* 0x0000000000007941 */ /* 0x000fea0003800200 */
.L_x_207:
[----:B------:R-:W-:Y:S01]  /*12c0*/  IABS R5, R11 ;  /* 0x0000000b00057213 */ /* 0x000fe20000000000 */
[----:B------:R-:W-:Y:S01]  /*12d0*/  BSSY.RECONVERGENT B0, `(.L_x_212) ;  /* 0x000005a000007945 */ /* 0x000fe20003800200 */
[----:B------:R-:W-:Y:S02]  /*12e0*/  IABS R20, R8 ;  /* 0x0000000800147213 */ /* 0x000fe40000000000 */
[----:B----4-:R-:W4:Y:S01]  /*12f0*/  I2F.RP R10, R5 ;  /* 0x00000005000a7306 */ /* 0x010f220000209400 */
[----:B------:R-:W-:-:S07]  /*1300*/  IABS R18, R6 ;  /* 0x0000000600127213 */ /* 0x000fce0000000000 */
[----:B----4-:R-:W4:Y:S02]  /*1310*/  MUFU.RCP R10, R10 ;  /* 0x0000000a000a7308 */ /* 0x010f240000001000 */
[----:B----4-:R-:W-:-:S06]  /*1320*/  VIADD R2, R10, 0xffffffe ;  /* 0x0ffffffe0a027836 */ /* 0x010fcc0000000000 */
[----:B------:R4:W5:Y:S02]  /*1330*/  F2I.FTZ.U32.TRUNC.NTZ R3, R2 ;  /* 0x0000000200037305 */ /* 0x000964000021f000 */
[----:B----4-:R-:W-:Y:S02]  /*1340*/  IMAD.MOV.U32 R2, RZ, RZ, RZ ;  /* 0x000000ffff027224 */ /* 0x010fe400078e00ff */
[----:B-----5:R-:W-:-:S04]  /*1350*/  IMAD.MOV R0, RZ, RZ, -R3 ;  /* 0x000000ffff007224 */ /* 0x020fc800078e0a03 */
[----:B------:R-:W-:Y:S01]  /*1360*/  IMAD R19, R0, R5, RZ ;  /* 0x0000000500137224 */ /* 0x000fe200078e02ff */
[----:B------:R-:W-:Y:S02]  /*1370*/  MOV R0, R20 ;  /* 0x0000001400007202 */ /* 0x000fe40000000f00 */
[----:B------:R-:W-:Y:S01]  /*1380*/  IABS R20, R11 ;  /* 0x0000000b00147213 */ /* 0x000fe20000000000 */
[----:B------:R-:W-:Y:S02]  /*1390*/  IMAD.HI.U32 R10, R3, R19, R2 ;  /* 0x00000013030a7227 */ /* 0x000fe400078e0002 */
[----:B------:R-:W4:Y:S02]  /*13a0*/  I2F.RP R19, R0 ;  /* 0x0000000000137306 */ /* 0x000f240000209400 */
[----:B------:R-:W-:Y:S01]  /*13b0*/  IMAD.MOV.U32 R3, RZ, RZ, R18 ;  /* 0x000000ffff037224 */ /* 0x000fe200078e0012 */
[----:B------:R-:W-:-:S03]  /*13c0*/  IADD3 R18, PT, PT, RZ, -R20, RZ ;  /* 0x80000014ff127210 */ /* 0x000fc60007ffe0ff */
[----:B------:R-:W-:-:S04]  /*13d0*/  IMAD.HI.U32 R2, R10, R3, RZ ;  /* 0x000000030a027227 */ /* 0x000fc800078e00ff */
[----:B------:R-:W-:-:S05]  /*13e0*/  IMAD R10, R2, R18, R3 ;  /* 0x00000012020a7224 */ /* 0x000fca00078e0203 */
[----:B------:R-:W-:Y:S01]  /*13f0*/  ISETP.GT.U32.AND P1, PT, R5, R10, PT ;  /* 0x0000000a0500720c */ /* 0x000fe20003f24070 */
[----:B----4-:R-:W4:-:S12]  /*1400*/  MUFU.RCP R19, R19 ;  /* 0x0000001300137308 */ /* 0x010f180000001000 */
[----:B------:R-:W-:Y:S01]  /*1410*/  @!P1 IMAD.IADD R10, R10, 0x1, -R5 ;  /* 0x000000010a0a9824 */ /* 0x000fe200078e0a05 */
[----:B------:R-:W-:Y:S02]  /*1420*/  @!P1 IADD3 R2, PT, PT, R2, 0x1, RZ ;  /* 0x0000000102029810 */ /* 0x000fe40007ffe0ff */
[----:B------:R-:W-:Y:S02]  /*1430*/  ISETP.NE.AND P1, PT, R11, RZ, PT ;  /* 0x000000ff0b00720c */ /* 0x000fe40003f25270 */
[----:B------:R-:W-:Y:S01]  /*1440*/  ISETP.GE.U32.AND P0, PT, R10, R5, PT ;  /* 0x000000050a00720c */ /* 0x000fe20003f06070 */
[----:B----4-:R-:W-:Y:S01]  /*1450*/  VIADD R3, R19, 0xffffffe ;  /* 0x0ffffffe13037836 */ /* 0x010fe20000000000 */
[----:B------:R-:W-:-:S04]  /*1460*/  LOP3.LUT R5, R6, R11, RZ, 0x3c, !PT ;  /* 0x0000000b06057212 */ /* 0x000fc800078e3cff */
[----:B------:R-:W-:Y:S01]  /*1470*/  ISETP.GE.AND P2, PT, R5, RZ, PT ;  /* 0x000000ff0500720c */ /* 0x000fe20003f46270 */
[----:B------:R-:W4:Y:S06]  /*1480*/  F2I.FTZ.U32.TRUNC.NTZ R3, R3 ;  /* 0x0000000300037305 */ /* 0x000f2c000021f000 */
[----:B------:R-:W-:-:S04]  /*1490*/  @P0 VIADD R2, R2, 0x1 ;  /* 0x0000000102020836 */ /* 0x000fc80000000000 */
[----:B------:R-:W-:Y:S01]  /*14a0*/  IMAD.MOV.U32 R5, RZ, RZ, R2 ;  /* 0x000000ffff057224 */ /* 0x000fe200078e0002 */
[----:B------:R-:W-:-:S03]  /*14b0*/  IABS R2, R8 ;  /* 0x0000000800027213 */ /* 0x000fc60000000000 */
[----:B------:R-:W-:Y:S01]  /*14c0*/  @!P2 IMAD.MOV R5, RZ, RZ, -R5 ;  /* 0x000000ffff05a224 */ /* 0x000fe200078e0a05 */
[----:B----4-:R-:W-:Y:S01]  /*14d0*/  IADD3 R19, PT, PT, RZ, -R3, RZ ;  /* 0x80000003ff137210 */ /* 0x010fe20007ffe0ff */
[----:B------:R-:W-:Y:S02]  /*14e0*/  IMAD.MOV R18, RZ, RZ, -R2 ;  /* 0x000000ffff127224 */ /* 0x000fe400078e0a02 */
[----:B------:R-:W-:Y:S01]  /*14f0*/  HFMA2 R2, -RZ, RZ, 0, 0 ;  /* 0x00000000ff027431 */ /* 0x000fe200000001ff */
[----:B------:R-:W-:Y:S01]  /*1500*/  @!P1 LOP3.LUT R5, RZ, R11, RZ, 0x33, !PT ;  /* 0x0000000bff059212 */ /* 0x000fe200078e33ff */
[----:B------:R-:W-:-:S03]  /*1510*/  IMAD R19, R19, R0, RZ ;  /* 0x0000000013137224 */ /* 0x000fc600078e02ff */
[----:B------:R-:W-:Y:S01]  /*1520*/  IABS R10, R5 ;  /* 0x00000005000a7213 */ /* 0x000fe20000000000 */
        /* <DEDUP_REMOVED lines=14> */
[----:B------:R-:W-:-:S05]  /*1610*/  @P0 VIADD R2, R2, 0x1 ;  /* 0x0000000102020836 */ /* 0x000fca0000000000 */
[----:B------:R-:W-:-:S05]  /*1620*/  MOV R19, R2 ;  /* 0x0000000200137202 */ /* 0x000fca0000000f00 */
[----:B------:R-:W-:Y:S01]  /*1630*/  @!P2 IMAD.MOV R19, RZ, RZ, -R19 ;  /* 0x000000ffff13a224 */ /* 0x000fe200078e0a13 */
[----:B------:R-:W-:-:S04]  /*1640*/  @!P1 LOP3.LUT R19, RZ, R8, RZ, 0x33, !PT ;  /* 0x00000008ff139212 */ /* 0x000fc800078e33ff */
[----:B------:R-:W-:-:S05]  /*1650*/  IADD3 R2, PT, PT, -R19, RZ, RZ ;  /* 0x000000ff13027210 */ /* 0x000fca0007ffe1ff */
        /* <DEDUP_REMOVED lines=10> */
[----:B---3--:R-:W-:-:S04]  /*1700*/  IMAD.WIDE R20, R2, 0x4, R14 ;  /* 0x0000000402147825 */ /* 0x008fc800078e020e */
[----:B-1----:R-:W-:Y:S02]  /*1710*/  IMAD.WIDE R18, R2, 0x4, R16 ;  /* 0x0000000402127825 */ /* 0x002fe400078e0210 */
[----:B------:R-:W3:Y:S04]  /*1720*/  LDG.E R20, desc[UR8][R20.64] ;  /* 0x0000000814147981 */ /* 0x000ee8000c1e1900 */
[----:B------:R-:W4:Y:S01]  /*1730*/  LDG.E R3, desc[UR8][R18.64] ;  /* 0x0000000812037981 */ /* 0x000f22000c1e1900 */
[----:B--2---:R-:W1:Y:S01]  /*1740*/  MUFU.RCP R5, R4 ;  /* 0x0000000400057308 */ /* 0x004e620000001000 */
[----:B------:R-:W-:Y:S01]  /*1750*/  BSSY.RECONVERGENT B1, `(.L_x_214) ;  /* 0x000000f000017945 */ /* 0x000fe20003800200 */
[----:B-1----:R-:W-:-:S04]  /*1760*/  FFMA R10, R5, -R4, 1 ;  /* 0x3f800000050a7423 */ /* 0x002fc80000000804 */
[----:B------:R-:W-:Y:S01]  /*1770*/  FFMA R10, R5, R10, R5 ;  /* 0x0000000a050a7223 */ /* 0x000fe20000000005 */
[----:B---3--:R-:W-:-:S04]  /*1780*/  FMUL R0, R20, UR12 ;  /* 0x0000000c14007c20 */ /* 0x008fc80008400000 */
[----:B----4-:R-:W-:-:S04]  /*1790*/  FFMA R3, R3, UR13, R0 ;  /* 0x0000000d03037c23 */ /* 0x010fc80008000000 */
[----:B------:R-:W1:Y:S01]  /*17a0*/  FCHK P0, -R3, R4 ;  /* 0x0000000403007302 */ /* 0x000e620000000100 */
[----:B------:R-:W-:-:S04]  /*17b0*/  FFMA R5, -R3, R10, RZ ;  /* 0x0000000a03057223 */ /* 0x000fc800000001ff */
[----:B------:R-:W-:-:S04]  /*17c0*/  FFMA R0, R5, -R4, -R3 ;  /* 0x8000000405007223 */ /* 0x000fc80000000803 */
[----:B------:R-:W-:Y:S01]  /*17d0*/  FFMA R0, R10, R0, R5 ;  /* 0x000000000a007223 */ /* 0x000fe20000000005 */
[----:B-1----:R-:W-:Y:S06]  /*17e0*/  @!P0 BRA `(.L_x_215) ;  /* 0x0000000000148947 */ /* 0x002fec0003800000 */
[----:B------:R-:W1:Y:S01]  /*17f0*/  LDCU UR14, c[0x0][0x494] ;  /* 0x00009280ff0e77ac */ /* 0x000e620008000800 */
[----:B------:R-:W-:Y:S01]  /*1800*/  FADD R3, -R3, -RZ ;  /* 0x800000ff03037221 */ /* 0x000fe20000000100 */
[----:B------:R-:W-:Y:S01]  /*1810*/  MOV R10, 0x1840 ;  /* 0x00001840000a7802 */ /* 0x000fe20000000f00 */
[----:B-1----:R-:W-:-:S07]  /*1820*/  IMAD.U32 R0, RZ, RZ, UR14 ;  /* 0x0000000eff007e24 */ /* 0x002fce000f8e00ff */
[----:B0-----:R-:W-:Y:S05]  /*1830*/  CALL.REL.NOINC `($__internal_4_$__cuda_sm3x_div_rn_noftz_f32_slowpath) ;  /* 0x0000000400547944 */ /* 0x001fea0003c00000 */
.L_x_215:
[----:B------:R-:W-:Y:S05]  /*1840*/  BSYNC.RECONVERGENT B1 ;  /* 0x0000000000017941 */ /* 0x000fea0003800200 */
.L_x_214:
[----:B0-----:R-:W-:-:S05]  /*1850*/  IMAD.WIDE R2, R2, 0x4, R12 ;  /* 0x0000000402027825 */ /* 0x001fca00078e020c */
[----:B------:R4:W-:Y:S02]  /*1860*/  STG.E desc[UR8][R2.64], R0 ;  /* 0x0000000002007986 */ /* 0x0009e4000c101908 */
.L_x_213:
[----:B------:R-:W-:Y:S05]  /*1870*/  BSYNC.RECONVERGENT B0 ;  /* 0x0000000000007941 */ /* 0x000fea0003800200 */
.L_x_212:
[----:B------:R-:W-:-:S05]  /*1880*/  IMAD.IADD R6, R7, 0x1, R6 ;  /* 0x0000000107067824 */ /* 0x000fca00078e0206 */
[----:B------:R-:W-:-:S13]  /*1890*/  ISETP.GE.AND P0, PT, R6, R9, PT ;  /* 0x000000090600720c */ /* 0x000fda0003f06270 */
[----:B------:R-:W-:Y:S05]  /*18a0*/  @!P0 BRA `(.L_x_207) ;  /* 0xfffffff800848947 */ /* 0x000fea000383ffff */
[----:B------:R-:W-:Y:S05]  /*18b0*/  EXIT ;  /* 0x000000000000794d */ /* 0x000fea0003800000 */
        .weak           $__internal_3_$__cuda_sm20_div_rn_f64_full
        .type           $__internal_3_$__cuda_sm20_div_rn_f64_full,@function
        .size           $__internal_3_$__cuda_sm20_div_rn_f64_full,($__internal_4_$__cuda_sm3x_div_rn_noftz_f32_slowpath - $__internal_3_$__cuda_sm20_div_rn_f64_full)
$__internal_3_$__cuda_sm20_div_rn_f64_full:
[----:B------:R-:W-:Y:S02]  /*18c0*/  IMAD.MOV.U32 R3, RZ, RZ, 0x3ff80000 ;  /* 0x3ff80000ff037424 */ /* 0x000fe400078e00ff */
[----:B------:R-:W-:Y:S02]  /*18d0*/  HFMA2 R2, -RZ, RZ, 0, 0 ;  /* 0x00000000ff027431 */ /* 0x000fe400000001ff */
[----:B------:R-:W-:Y:S01]  /*18e0*/  IMAD.MOV.U32 R14, RZ, RZ, 0x1 ;  /* 0x00000001ff0e7424 */ /* 0x000fe200078e00ff */
[C---:B------:R-:W-:Y:S01]  /*18f0*/  FSETP.GEU.AND P1, PT, |R5|.reuse, 1.469367938527859385e-39, PT ;  /* 0x001000000500780b */ /* 0x040fe20003f2e200 */
[----:B------:R-:W0:Y:S01]  /*1900*/  MUFU.RCP64H R15, R3 ;  /* 0x00000003000f7308 */ /* 0x000e220000001800 */
[----:B------:R-:W-:Y:S01]  /*1910*/  LOP3.LUT R10, R5, 0x7ff00000, RZ, 0xc0, !PT ;  /* 0x7ff00000050a7812 */ /* 0x000fe200078ec0ff */
[----:B------:R-:W-:Y:S01]  /*1920*/  IMAD.MOV.U32 R23, RZ, RZ, 0x40100000 ;  /* 0x40100000ff177424 */ /* 0x000fe200078e00ff */
[----:B------:R-:W-:Y:S02]  /*1930*/  MOV R21, 0x1ca00000 ;  /* 0x1ca0000000157802 */ /* 0x000fe40000000f00 */
[----:B------:R-:W-:-:S02]  /*1940*/  ISETP.GE.U32.AND P0, PT, R10, 0x40100000, PT ;  /* 0x401000000a00780c */ /* 0x000fc40003f06070 */
[----:B------:R-:W-:Y:S02]  /*1950*/  MOV R20, R10 ;  /* 0x0000000a00147202 */ /* 0x000fe40000000f00 */
[----:B------:R-:W-:Y:S02]  /*1960*/  SEL R21, R21, 0x63400000, !P0 ;  /* 0x6340000015157807 */ /* 0x000fe40004000000 */
[----:B------:R-:W-:Y:S02]  /*1970*/  IADD3 R24, PT, PT, R23, -0x1, RZ ;  /* 0xffffffff17187810 */ /* 0x000fe40007ffe0ff */
[----:B------:R-:W-:Y:S01]  /*1980*/  @!P1 LOP3.LUT R18, R21, 0x80000000, R5, 0xf8, !PT ;  /* 0x8000000015129812 */ /* 0x000fe200078ef805 */
[----:B0-----:R-:W-:-:S03]  /*1990*/  DFMA R12, R14, -R2, 1 ;  /* 0x3ff000000e0c742b */ /* 0x001fc60000000802 */
[----:B------:R-:W-:Y:S01]  /*19a0*/  @!P1 LOP3.LUT R19, R18, 0x100000, RZ, 0xfc, !PT ;  /* 0x0010000012139812 */ /* 0x000fe200078efcff */
[----:B------:R-:W-:-:S04]  /*19b0*/  @!P1 IMAD.MOV.U32 R18, RZ, RZ, RZ ;  /* 0x000000ffff129224 */ /* 0x000fc800078e00ff */
[----:B------:R-:W-:-:S08]  /*19c0*/  DFMA R12, R12, R12, R12 ;  /* 0x0000000c0c0c722b */ /* 0x000fd0000000000c */
[----:B------:R-:W-:Y:S01]  /*19d0*/  DFMA R14, R14, R12, R14 ;  /* 0x0000000c0e0e722b */ /* 0x000fe2000000000e */
[----:B------:R-:W-:Y:S01]  /*19e0*/  LOP3.LUT R13, R21, 0x800fffff, R5, 0xf8, !PT ;  /* 0x800fffff150d7812 */ /* 0x000fe200078ef805 */
[----:B------:R-:W-:-:S06]  /*19f0*/  IMAD.MOV.U32 R12, RZ, RZ, R4 ;  /* 0x000000ffff0c7224 */ /* 0x000fcc00078e0004 */
[----:B------:R-:W-:Y:S02]  /*1a00*/  DFMA R16, R14, -R2, 1 ;  /* 0x3ff000000e10742b */ /* 0x000fe40000000802 */
[----:B------:R-:W-:-:S06]  /*1a10*/  @!P1 DFMA R12, R12, 2, -R18 ;  /* 0x400000000c0c982b */ /* 0x000fcc0000000812 */
[----:B------:R-:W-:-:S04]  /*1a20*/  DFMA R14, R14, R16, R14 ;  /* 0x000000100e0e722b */ /* 0x000fc8000000000e */
[----:B------:R-:W-:-:S04]  /*1a30*/  @!P1 LOP3.LUT R20, R13, 0x7ff00000, RZ, 0xc0, !PT ;  /* 0x7ff000000d149812 */ /* 0x000fc800078ec0ff */
[----:B------:R-:W-:Y:S01]  /*1a40*/  DMUL R16, R14, R12 ;  /* 0x0000000c0e107228 */ /* 0x000fe20000000000 */
[----:B------:R-:W-:-:S05]  /*1a50*/  VIADD R22, R20, 0xffffffff ;  /* 0xffffffff14167836 */ /* 0x000fca0000000000 */
[----:B------:R-:W-:Y:S02]  /*1a60*/  ISETP.GT.U32.AND P0, PT, R22, 0x7feffffe, PT ;  /* 0x7feffffe1600780c */ /* 0x000fe40003f04070 */
[----:B------:R-:W-:Y:S02]  /*1a70*/  DFMA R18, R16, -R2, R12 ;  /* 0x800000021012722b */ /* 0x000fe4000000000c */
[----:B------:R-:W-:-:S06]  /*1a80*/  ISETP.GT.U32.OR P0, PT, R24, 0x7feffffe, P0 ;  /* 0x7feffffe1800780c */ /* 0x000fcc0000704470 */
[----:B------:R-:W-:-:S07]  /*1a90*/  DFMA R14, R14, R18, R16 ;  /* 0x000000120e0e722b */ /* 0x000fce0000000010 */
[----:B------:R-:W-:Y:S05]  /*1aa0*/  @P0 BRA `(.L_x_216) ;  /* 0x0000000000680947 */ /* 0x000fea0003800000 */
[----:B------:R-:W-:Y:S02]  /*1ab0*/  IMAD.MOV.U32 R5, RZ, RZ, 0x40100000 ;  /* 0x40100000ff057424 */ /* 0x000fe400078e00ff */
[----:B------:R-:W-:-:S03]  /*1ac0*/  IMAD.MOV.U32 R4, RZ, RZ, RZ ;  /* 0x000000ffff047224 */ /* 0x000fc600078e00ff */
[----:B------:R-:W-:-:S04]  /*1ad0*/  VIADDMNMX R10, R10, -R5, 0xb9600000, !PT ;  /* 0xb96000000a0a7446 */ /* 0x000fc80007800905 */
[----:B------:R-:W-:-:S05]  /*1ae0*/  VIMNMX R10, PT, PT, R10, 0x46a00000, PT ;  /* 0x46a000000a0a7848 */ /* 0x000fca0003fe0100 */
[----:B------:R-:W-:-:S05]  /*1af0*/  IMAD.IADD R10, R10, 0x1, -R21 ;  /* 0x000000010a0a7824 */ /* 0x000fca00078e0a15 */
[----:B------:R-:W-:-:S06]  /*1b00*/  IADD3 R5, PT, PT, R10, 0x7fe00000, RZ ;  /* 0x7fe000000a057810 */ /* 0x000fcc0007ffe0ff */
[----:B------:R-:W-:-:S10]  /*1b10*/  DMUL R16, R14, R4 ;  /* 0x000000040e107228 */ /* 0x000fd40000000000 */
[----:B------:R-:W-:-:S13]  /*1b20*/  FSETP.GTU.AND P0, PT, |R17|, 1.469367938527859385e-39, PT ;  /* 0x001000001100780b */ /* 0x000fda0003f0c200 */
[----:B------:R-:W-:Y:S05]  /*1b30*/  @P0 BRA `(.L_x_217) ;  /* 0x0000000000880947 */ /* 0x000fea0003800000 */
[----:B------:R-:W-:Y:S01]  /*1b40*/  DFMA R2, R14, -R2, R12 ;  /* 0x800000020e02722b */ /* 0x000fe2000000000c */
[----:B------:R-:W-:-:S09]  /*1b50*/  IMAD.MOV.U32 R4, RZ, RZ, RZ ;  /* 0x000000ffff047224 */ /* 0x000fd200078e00ff */
[C---:B------:R-:W-:Y:S02]  /*1b60*/  FSETP.NEU.AND P0, PT, R3.reuse, RZ, PT ;  /* 0x000000ff0300720b */ /* 0x040fe40003f0d000 */
[----:B------:R-:W-:-:S04]  /*1b70*/  LOP3.LUT R2, R3, 0x40180000, RZ, 0x3c, !PT ;  /* 0x4018000003027812 */ /* 0x000fc800078e3cff */
[----:B------:R-:W-:-:S04]  /*1b80*/  LOP3.LUT R13, R2, 0x80000000, RZ, 0xc0, !PT ;  /* 0x80000000020d7812 */ /* 0x000fc800078ec0ff */
[----:B------:R-:W-:-:S03]  /*1b90*/  LOP3.LUT R5, R13, R5, RZ, 0xfc, !PT ;  /* 0x000000050d057212 */ /* 0x000fc600078efcff */
[----:B------:R-:W-:Y:S05]  /*1ba0*/  @!P0 BRA `(.L_x_217) ;  /* 0x00000000006c8947 */ /* 0x000fea0003800000 */
[----:B------:R-:W-:Y:S01]  /*1bb0*/  IADD3 R3, PT, PT, -R10, RZ, RZ ;  /* 0x000000ff0a037210 */ /* 0x000fe20007ffe1ff */
[----:B------:R-:W-:Y:S01]  /*1bc0*/  IMAD.MOV.U32 R2, RZ, RZ, RZ ;  /* 0x000000ffff027224 */ /* 0x000fe200078e00ff */
[----:B------:R-:W-:-:S05]  /*1bd0*/  DMUL.RP R4, R14, R4 ;  /* 0x000000040e047228 */ /* 0x000fca0000008000 */
[----:B------:R-:W-:-:S05]  /*1be0*/  DFMA R2, R16, -R2, R14 ;  /* 0x800000021002722b */ /* 0x000fca000000000e */
[----:B------:R-:W-:Y:S02]  /*1bf0*/  LOP3.LUT R13, R5, R13, RZ, 0x3c, !PT ;  /* 0x0000000d050d7212 */ /* 0x000fe400078e3cff */
[----:B------:R-:W-:-:S04]  /*1c00*/  IADD3 R2, PT, PT, -R10, -0x43300000, RZ ;  /* 0xbcd000000a027810 */ /* 0x000fc80007ffe1ff */
[----:B------:R-:W-:-:S04]  /*1c10*/  FSETP.NEU.AND P0, PT, |R3|, R2, PT ;  /* 0x000000020300720b */ /* 0x000fc80003f0d200 */
[----:B------:R-:W-:Y:S02]  /*1c20*/  FSEL R16, R4, R16, !P0 ;  /* 0x0000001004107208 */ /* 0x000fe40004000000 */
[----:B------:R-:W-:Y:S01]  /*1c30*/  FSEL R17, R13, R17, !P0 ;  /* 0x000000110d117208 */ /* 0x000fe20004000000 */
[----:B------:R-:W-:Y:S06]  /*1c40*/  BRA `(.L_x_217) ;  /* 0x0000000000447947 */ /* 0x000fec0003800000 */
.L_x_216:
[----:B------:R-:W-:-:S14]  /*1c50*/  DSETP.NAN.AND P0, PT, R4, R4, PT ;  /* 0x000000040400722a */ /* 0x000fdc0003f08000 */
[----:B------:R-:W-:Y:S05]  /*1c60*/  @P0 BRA `(.L_x_218) ;  /* 0x0000000000340947 */ /* 0x000fea0003800000 */
[----:B------:R-:W-:Y:S01]  /*1c70*/  ISETP.NE.AND P0, PT, R20, R23, PT ;  /* 0x000000171400720c */ /* 0x000fe20003f05270 */
[----:B------:R-:W-:Y:S01]  /*1c80*/  IMAD.MOV.U32 R16, RZ, RZ, 0x0 ;  /* 0x00000000ff107424 */ /* 0x000fe200078e00ff */
[----:B------:R-:W-:-:S11]  /*1c90*/  MOV R17, 0xfff80000 ;  /* 0xfff8000000117802 */ /* 0x000fd60000000f00 */
[----:B------:R-:W-:Y:S05]  /*1ca0*/  @!P0 BRA `(.L_x_217) ;  /* 0x00000000002c8947 */ /* 0x000fea0003800000 */
[----:B------:R-:W-:Y:S02]  /*1cb0*/  ISETP.NE.AND P0, PT, R20, 0x7ff00000, PT ;  /* 0x7ff000001400780c */ /* 0x000fe40003f05270 */
[----:B------:R-:W-:Y:S02]  /*1cc0*/  LOP3.LUT R4, R5, 0x40180000, RZ, 0x3c, !PT ;  /* 0x4018000005047812 */ /* 0x000fe400078e3cff */
[----:B------:R-:W-:Y:S02]  /*1cd0*/  ISETP.EQ.OR P0, PT, R23, RZ, !P0 ;  /* 0x000000ff1700720c */ /* 0x000fe40004702670 */
[----:B------:R-:W-:-:S11]  /*1ce0*/  LOP3.LUT R17, R4, 0x80000000, RZ, 0xc0, !PT ;  /* 0x8000000004117812 */ /* 0x000fd600078ec0ff */
[----:B------:R-:W-:Y:S01]  /*1cf0*/  @P0 LOP3.LUT R2, R17, 0x7ff00000, RZ, 0xfc, !PT ;  /* 0x7ff0000011020812 */ /* 0x000fe200078efcff */
[----:B------:R-:W-:Y:S02]  /*1d00*/  @!P0 IMAD.MOV.U32 R16, RZ, RZ, RZ ;  /* 0x000000ffff108224 */ /* 0x000fe400078e00ff */
[----:B------:R-:W-:Y:S01]  /*1d10*/  @P0 IMAD.MOV.U32 R16, RZ, RZ, RZ ;  /* 0x000000ffff100224 */ /* 0x000fe200078e00ff */
[----:B------:R-:W-:Y:S01]  /*1d20*/  @P0 MOV R17, R2 ;  /* 0x0000000200110202 */ /* 0x000fe20000000f00 */
[----:B------:R-:W-:Y:S06]  /*1d30*/  BRA `(.L_x_217) ;  /* 0x0000000000087947 */ /* 0x000fec0003800000 */
.L_x_218:
[----:B------:R-:W-:Y:S01]  /*1d40*/  LOP3.LUT R17, R5, 0x80000, RZ, 0xfc, !PT ;  /* 0x0008000005117812 */ /* 0x000fe200078efcff */
[----:B------:R-:W-:-:S07]  /*1d50*/  IMAD.MOV.U32 R16, RZ, RZ, R4 ;  /* 0x000000ffff107224 */ /* 0x000fce00078e0004 */
.L_x_217:
[----:B------:R-:W-:Y:S01]  /*1d60*/  IMAD.MOV.U32 R2, RZ, RZ, R0 ;  /* 0x000000ffff027224 */ /* 0x000fe200078e0000 */
[----:B------:R-:W-:-:S04]  /*1d70*/  MOV R3, 0x0 ;  /* 0x0000000000037802 */ /* 0x000fc80000000f00 */
[----:B------:R-:W-:Y:S05]  /*1d80*/  RET.REL.NODEC R2 `(_Z17before_poisson_cuiiiiPfS_S_S_S_S_S_S_S_S_S_S_S_S_S_S_S_S_S_S_S_S_S_S_S_S_S_fffffffffffffffffffffffffffffff) ;  /* 0xffffffe0029c7950 */ /* 0x000fea0003c3ffff */
        .weak           $__internal_4_$__cuda_sm3x_div_rn_noftz_f32_slowpath
        .type           $__internal_4_$__cuda_sm3x_div_rn_noftz_f32_slowpath,@function
        .size           $__internal_4_$__cuda_sm3x_div_rn_noftz_f32_slowpath,(.L_x_248 - $__internal_4_$__cuda_sm3x_div_rn_noftz_f32_slowpath)
$__internal_4_$__cuda_sm3x_div_rn_noftz_f32_slowpath:
[----:B------:R-:W-:Y:S01]  /*1d90*/  SHF.R.U32.HI R18, RZ, 0x17, R0 ;  /* 0x00000017ff127819 */ /* 0x000fe20000011600 */
[----:B------:R-:W-:Y:S01]  /*1da0*/  BSSY.RECONVERGENT B2, `(.L_x_219) ;  /* 0x0000062000027945 */ /* 0x000fe20003800200 */
[----:B------:R-:W-:Y:S02]  /*1db0*/  SHF.R.U32.HI R20, RZ, 0x17, R3 ;  /* 0x00000017ff147819 */ /* 0x000fe40000011603 */
[----:B------:R-:W-:Y:S02]  /*1dc0*/  LOP3.LUT R18, R18, 0xff, RZ, 0xc0, !PT ;  /* 0x000000ff12127812 */ /* 0x000fe400078ec0ff */
[----:B------:R-:W-:-:S03]  /*1dd0*/  LOP3.LUT R20, R20, 0xff, RZ, 0xc0, !PT ;  /* 0x000000ff14147812 */ /* 0x000fc600078ec0ff */
[----:B------:R-:W-:Y:S02]  /*1de0*/  VIADD R21, R18, 0xffffffff ;  /* 0xffffffff12157836 */ /* 0x000fe40000000000 */
[----:B------:R-:W-:-:S03]  /*1df0*/  VIADD R22, R20, 0xffffffff ;  /* 0xffffffff14167836 */ /* 0x000fc60000000000 */
[----:B------:R-:W-:-:S04]  /*1e00*/  ISETP.GT.U32.AND P0, PT, R21, 0xfd, PT ;  /* 0x000000fd1500780c */ /* 0x000fc80003f04070 */
[----:B------:R-:W-:-:S13]  /*1e10*/  ISETP.GT.U32.OR P0, PT, R22, 0xfd, P0 ;  /* 0x000000fd1600780c */ /* 0x000fda0000704470 */
[----:B------:R-:W-:Y:S01]  /*1e20*/  @!P0 MOV R19, RZ ;  /* 0x000000ff00138202 */ /* 0x000fe20000000f00 */
[----:B------:R-:W-:Y:S06]  /*1e30*/  @!P0 BRA `(.L_x_220) ;  /* 0x00000000005c8947 */ /* 0x000fec0003800000 */
[----:B------:R-:W-:Y:S02]  /*1e40*/  FSETP.GTU.FTZ.AND P0, PT, |R3|, +INF , PT ;  /* 0x7f8000000300780b */ /* 0x000fe40003f1c200 */
[----:B------:R-:W-:-:S04]  /*1e50*/  FSETP.GTU.FTZ.AND P1, PT, |R0|, +INF , PT ;  /* 0x7f8000000000780b */ /* 0x000fc80003f3c200 */
        /* <DEDUP_REMOVED lines=19> */
[----:B------:R-:W-:-:S03]  /*1f90*/  @!P1 FFMA R0, R0, 1.84467440737095516160e+19, RZ ;  /* 0x5f80000000009823 */ /* 0x000fc600000000ff */
[----:B------:R-:W-:-:S07]  /*1fa0*/  @!P1 IADD3 R19, PT, PT, R19, 0x40, RZ ;  /* 0x0000004013139810 */ /* 0x000fce0007ffe0ff */
.L_x_220:
[----:B------:R-:W-:Y:S01]  /*1fb0*/  LEA R21, R18, 0xc0800000, 0x17 ;  /* 0xc080000012157811 */ /* 0x000fe200078eb8ff */
[----:B------:R-:W-:Y:S01]  /*1fc0*/  VIADD R20, R20, 0xffffff81 ;  /* 0xffffff8114147836 */ /* 0x000fe20000000000 */
[----:B------:R-:W-:Y:S03]  /*1fd0*/  BSSY.RECONVERGENT B3, `(.L_x_225) ;  /* 0x0000035000037945 */ /* 0x000fe60003800200 */
[----:B------:R-:W-:Y:S01]  /*1fe0*/  IMAD.IADD R24, R0, 0x1, -R21 ;  /* 0x0000000100187824 */ /* 0x000fe200078e0a15 */
[C---:B------:R-:W-:Y:S01]  /*1ff0*/  IADD3 R18, PT, PT, R20.reuse, 0x7f, -R18 ;  /* 0x0000007f14127810 */ /* 0x040fe20007ffe812 */
[----:B------:R-:W-:Y:S02]  /*2000*/  IMAD R0, R20, -0x800000, R3 ;  /* 0xff80000014007824 */ /* 0x000fe400078e0203 */
[----:B------:R-:W0:Y:S01]  /*2010*/  MUFU.RCP R22, R24 ;  /* 0x0000001800167308 */ /* 0x000e220000001000 */
[----:B------:R-:W-:Y:S01]  /*2020*/  FADD.FTZ R21, -R24, -RZ ;  /* 0x800000ff18157221 */ /* 0x000fe20000010100 */
[----:B------:R-:W-:-:S03]  /*2030*/  IADD3 R19, PT, PT, R18, R19, RZ ;  /* 0x0000001312137210 */ /* 0x000fc60007ffe0ff */
        /* <DEDUP_REMOVED lines=38> */
[----:B------:R-:W-:-:S05]  /*22a0*/  LOP3.LUT R3, R3, R20, RZ, 0xc0, !PT ;  /* 0x0000001403037212 */ /* 0x000fca00078ec0ff */
[----:B------:R-:W-:-:S05]  /*22b0*/  IMAD.IADD R3, R18, 0x1, R3 ;  /* 0x0000000112037824 */ /* 0x000fca00078e0203 */
[----:B------:R-:W-:Y:S01]  /*22c0*/  LOP3.LUT R0, R3, R0, RZ, 0xfc, !PT ;  /* 0x0000000003007212 */ /* 0x000fe200078efcff */
[----:B------:R-:W-:Y:S06]  /*22d0*/  BRA `(.L_x_228) ;  /* 0x0000000000107947 */ /* 0x000fec0003800000 */
.L_x_227:
[----:B------:R-:W-:-:S04]  /*22e0*/  LOP3.LUT R0, R0, 0x80000000, RZ, 0xc0, !PT ;  /* 0x8000000000007812 */ /* 0x000fc800078ec0ff */
[----:B------:R-:W-:Y:S01]  /*22f0*/  LOP3.LUT R0, R0, 0x7f800000, RZ, 0xfc, !PT ;  /* 0x7f80000000007812 */ /* 0x000fe200078efcff */
[----:B------:R-:W-:Y:S06]  /*2300*/  BRA `(.L_x_228) ;  /* 0x0000000000047947 */ /* 0x000fec0003800000 */
.L_x_226:
[----:B------:R-:W-:-:S07]  /*2310*/  LEA R0, R19, R0, 0x17 ;  /* 0x0000000013007211 */ /* 0x000fce00078eb8ff */
.L_x_228:
[----:B------:R-:W-:Y:S05]  /*2320*/  BSYNC.RECONVERGENT B3 ;  /* 0x0000000000037941 */ /* 0x000fea0003800200 */
.L_x_225:
[----:B------:R-:W-:Y:S05]  /*2330*/  BRA `(.L_x_229) ;  /* 0x0000000000207947 */ /* 0x000fea0003800000 */
.L_x_224:
[----:B------:R-:W-:-:S04]  /*2340*/  LOP3.LUT R0, R0, 0x80000000, R3, 0x48, !PT ;  /* 0x8000000000007812 */ /* 0x000fc800078e4803 */
[----:B------:R-:W-:Y:S01]  /*2350*/  LOP3.LUT R0, R0, 0x7f800000, RZ, 0xfc, !PT ;  /* 0x7f80000000007812 */ /* 0x000fe200078efcff */
[----:B------:R-:W-:Y:S06]  /*2360*/  BRA `(.L_x_229) ;  /* 0x0000000000147947 */ /* 0x000fec0003800000 */
.L_x_223:
[----:B------:R-:W-:Y:S01]  /*2370*/  LOP3.LUT R0, R0, 0x80000000, R3, 0x48, !PT ;  /* 0x8000000000007812 */ /* 0x000fe200078e4803 */
[----:B------:R-:W-:Y:S06]  /*2380*/  BRA `(.L_x_229) ;  /* 0x00000000000c7947 */ /* 0x000fec0003800000 */
.L_x_222:
[----:B------:R-:W0:Y:S01]  /*2390*/  MUFU.RSQ R0, -QNAN ;  /* 0xffc0000000007908 */ /* 0x000e220000001400 */
[----:B------:R-:W-:Y:S05]  /*23a0*/  BRA `(.L_x_229) ;  /* 0x0000000000047947 */ /* 0x000fea0003800000 */
.L_x_221:
[----:B------:R-:W-:-:S07]  /*23b0*/  FADD.FTZ R0, R3, R0 ;  /* 0x0000000003007221 */ /* 0x000fce0000010000 */
.L_x_229:
[----:B------:R-:W-:Y:S05]  /*23c0*/  BSYNC.RECONVERGENT B2 ;  /* 0x0000000000027941 */ /* 0x000fea0003800200 */
.L_x_219:
[----:B------:R-:W-:Y:S02]  /*23d0*/  HFMA2 R19, -RZ, RZ, 0, 0 ;  /* 0x00000000ff137431 */ /* 0x000fe400000001ff */
[----:B------:R-:W-:-:S04]  /*23e0*/  IMAD.MOV.U32 R18, RZ, RZ, R10 ;  /* 0x000000ffff127224 */ /* 0x000fc800078e000a */
[----:B0-----:R-:W-:Y:S05]  /*23f0*/  RET.REL.NODEC R18 `(_Z17before_poisson_cuiiiiPfS_S_S_S_S_S_S_S_S_S_S_S_S_S_S_S_S_S_S_S_S_S_S_S_S_S_fffffffffffffffffffffffffffffff) ;  /* 0xffffffdc12007950 */ /* 0x001fea0003c3ffff */
.L_x_230:
        /* <DEDUP_REMOVED lines=16> */
.L_x_248:


//--------------------- .text._Z20poisson_solve_1it_cuiiiiiiiiPfS_S_ffi --------------------------
	.section	.text._Z20poisson_solve_1it_cuiiiiiiiiPfS_S_ffi,"ax",@progbits
	.align	128
        .global         _Z20poisson_solve_1it_cuiiiiiiiiPfS_S_ffi
        .type           _Z20poisson_solve_1it_cuiiiiiiiiPfS_S_ffi,@function
        .size           _Z20poisson_solve_1it_cuiiiiiiiiPfS_S_ffi,(.L_x_249 - _Z20poisson_solve_1it_cuiiiiiiiiPfS_S_ffi)
        .other          _Z20poisson_solve_1it_cuiiiiiiiiPfS_S_ffi,@"STO_CUDA_ENTRY STV_DEFAULT"
_Z20poisson_solve_1it_cuiiiiiiiiPfS_S_ffi:
.text._Z20poisson_solve_1it_cuiiiiiiiiPfS_S_ffi:
[----:B------:R-:W-:Y:S01]  /*0000*/  LDC R1, c[0x0][0x37c] ;  /* 0x0000df00ff017b82 */ /* 0x000fe20000000800 */
[----:B------:R-:W0:Y:S01]  /*0010*/  S2R R5, SR_TID.X ;  /* 0x0000000000057919 */ /* 0x000e220000002100 */
[----:B------:R-:W0:Y:S01]  /*0020*/  LDCU UR7, c[0x0][0x360] ;  /* 0x00006c00ff0777ac */ /* 0x000e220008000800 */
[----:B------:R-:W0:Y:S01]  /*0030*/  S2R R0, SR_CTAID.X ;  /* 0x0000000000007919 */ /* 0x000e220000002500 */
[----:B------:R-:W1:Y:S01]  /*0040*/  LDCU UR4, c[0x0][0x398] ;  /* 0x00007300ff0477ac */ /* 0x000e620008000800 */
[----:B0-----:R-:W-:-:S05]  /*0050*/  IMAD R5, R0, UR7, R5 ;  /* 0x0000000700057c24 */ /* 0x001fca000f8e0205 */
[----:B-1----:R-:W-:-:S13]  /*0060*/  ISETP.GE.AND P0, PT, R5, UR4, PT ;  /* 0x0000000405007c0c */ /* 0x002fda000bf06270 */
[----:B------:R-:W-:Y:S05]  /*0070*/  @P0 EXIT ;  /* 0x000000000000094d */ /* 0x000fea0003800000 */
[----:B------:R-:W0:Y:S01]  /*0080*/  LDC R4, c[0x0][0x3bc] ;  /* 0x0000ef00ff047b82 */ /* 0x000e220000000800 */
[----:B------:R-:W1:Y:S01]  /*0090*/  LDCU UR6, c[0x0][0x388] ;  /* 0x00007100ff0677ac */ /* 0x000e620008000800 */
[----:B------:R-:W2:Y:S06]  /*00a0*/  LDCU UR8, c[0x0][0x370] ;  /* 0x00006e00ff0877ac */ /* 0x000eac0008000800 */
[----:B------:R-:W3:Y:S01]  /*00b0*/  LDC R2, c[0x0][0x394] ;  /* 0x0000e500ff027b82 */ /* 0x000ee20000000800 */
[----:B------:R-:W4:Y:S01]  /*00c0*/  LDCU.64 UR4, c[0x0][0x380] ;  /* 0x00007000ff0477ac */ /* 0x000f220008000a00 */
[----:B------:R-:W0:Y:S06]  /*00d0*/  LDCU.64 UR10, c[0x0][0x358] ;  /* 0x00006b00ff0a77ac */ /* 0x000e2c0008000a00 */
[----:B------:R-:W2:Y:S01]  /*00e0*/  LDC R3, c[0x0][0x390] ;  /* 0x0000e400ff037b82 */ /* 0x000ea20000000800 */
[----:B------:R-:W0:Y:S01]  /*00f0*/  LDCU UR15, c[0x0][0x398] ;  /* 0x00007300ff0f77ac */ /* 0x000e220008000800 */
[----:B------:R-:W0:Y:S06]  /*0100*/  LDCU UR9, c[0x0][0x3c0] ;  /* 0x00007800ff0977ac */ /* 0x000e2c0008000800 */
[----:B------:R-:W3:Y:S01]  /*0110*/  LDC.64 R12, c[0x0][0x3a0] ;  /* 0x0000e800ff0c7b82 */ /* 0x000ee20000000a00 */
[----:B0-----:R-:W-:Y:S01]  /*0120*/  FMUL R4, R4, R4 ;  /* 0x0000000404047220 */ /* 0x001fe20000400000 */
[----:B------:R-:W0:Y:S01]  /*0130*/  LDCU UR14, c[0x0][0x3b8] ;  /* 0x00007700ff0e77ac */ /* 0x000e220008000800 */
[----:B------:R-:W0:Y:S05]  /*0140*/  LDCU.64 UR12, c[0x0][0x3a0] ;  /* 0x00007400ff0c77ac */ /* 0x000e2a0008000a00 */
[----:B------:R-:W0:Y:S01]  /*0150*/  LDC.64 R10, c[0x0][0x3a8] ;  /* 0x0000ea00ff0a7b82 */ /* 0x000e220000000a00 */
[----:B----4-:R-:W-:-:S02]  /*0160*/  UIADD3 UR4, UPT, UPT, UR4, -0x1, URZ ;  /* 0xffffffff04047890 */ /* 0x010fc4000fffe0ff */
[----:B------:R-:W-:Y:S02]  /*0170*/  UIADD3 UR5, UPT, UPT, UR5, -0x1, URZ ;  /* 0xffffffff05057890 */ /* 0x000fe4000fffe0ff */
[----:B-1----:R-:W-:-:S03]  /*0180*/  UIADD3 UR6, UPT, UPT, UR6, -0x1, URZ ;  /* 0xffffffff06067890 */ /* 0x002fc6000fffe0ff */
[----:B------:R-:W1:Y:S01]  /*0190*/  LDC.64 R8, c[0x0][0x3b0] ;  /* 0x0000ec00ff087b82 */ /* 0x000e620000000a00 */
[----:B--2---:R-:W-:-:S12]  /*01a0*/  UIMAD UR7, UR7, UR8, URZ ;  /* 0x00000008070772a4 */ /* 0x004fd8000f8e02ff */
.L_x_237:
[----:B--23--:R-:W-:Y:S01]  /*01b0*/  IABS R15, R2 ;  /* 0x00000002000f7213 */ /* 0x00cfe20000000000 */
[----:B------:R-:W-:Y:S01]  /*01c0*/  BSSY.RECONVERGENT B0, `(.L_x_231) ;  /* 0x00000a0000007945 */ /* 0x000fe20003800200 */
[----:B------:R-:W-:Y:S02]  /*01d0*/  IABS R18, R3 ;  /* 0x0000000300127213 */ /* 0x000fe40000000000 */
[----:B------:R-:W2:Y:S01]  /*01e0*/  I2F.RP R0, R15 ;  /* 0x0000000f00007306 */ /* 0x000ea20000209400 */
[----:B------:R-:W-:-:S07]  /*01f0*/  IABS R16, R5 ;  /* 0x0000000500107213 */ /* 0x000fce0000000000 */
[----:B--2---:R-:W2:Y:S02]  /*0200*/  MUFU.RCP R0, R0 ;  /* 0x0000000000007308 */ /* 0x004ea40000001000 */
[----:B--2---:R-:W-:-:S06]  /*0210*/  VIADD R6, R0, 0xffffffe ;  /* 0x0ffffffe00067836 */ /* 0x004fcc0000000000 */
[----:B------:R2:W3:Y:S02]  /*0220*/  F2I.FTZ.U32.TRUNC.NTZ R7, R6 ;  /* 0x0000000600077305 */ /* 0x0004e4000021f000 */
[----:B--2---:R-:W-:Y:S02]  /*0230*/  IMAD.MOV.U32 R6, RZ, RZ, RZ ;  /* 0x000000ffff067224 */ /* 0x004fe400078e00ff */
[----:B---3--:R-:W-:-:S04]  /*0240*/  IMAD.MOV R14, RZ, RZ, -R7 ;  /* 0x000000ffff0e7224 */ /* 0x008fc800078e0a07 */
[----:B------:R-:W-:Y:S02]  /*0250*/  IMAD R17, R14, R15, RZ ;  /* 0x0000000f0e117224 */ /* 0x000fe400078e02ff */
[----:B------:R-:W2:Y:S02]  /*0260*/  I2F.RP R14, R18 ;  /* 0x00000012000e7306 */ /* 0x000ea40000209400 */
[----:B------:R-:W-:-:S06]  /*0270*/  IMAD.HI.U32 R7, R7, R17, R6 ;  /* 0x0000001107077227 */ /* 0x000fcc00078e0006 */
[----:B------:R-:W-:-:S04]  /*0280*/  IMAD.HI.U32 R0, R7, R16, RZ ;  /* 0x0000001007007227 */ /* 0x000fc800078e00ff */
[----:B------:R-:W-:Y:S01]  /*0290*/  IMAD.MOV R6, RZ, RZ, -R0 ;  /* 0x000000ffff067224 */ /* 0x000fe200078e0a00 */
[----:B--2---:R-:W2:Y:S03]  /*02a0*/  MUFU.RCP R14, R14 ;  /* 0x0000000e000e7308 */ /* 0x004ea60000001000 */
[----:B------:R-:W-:-:S05]  /*02b0*/  IMAD R6, R15, R6, R16 ;  /* 0x000000060f067224 */ /* 0x000fca00078e0210 */
[----:B------:R-:W-:Y:S02]  /*02c0*/  ISETP.GT.U32.AND P1, PT, R15, R6, PT ;  /* 0x000000060f00720c */ /* 0x000fe40003f24070 */
[----:B--2---:R-:W-:-:S11]  /*02d0*/  IADD3 R7, PT, PT, R14, 0xffffffe, RZ ;  /* 0x0ffffffe0e077810 */ /* 0x004fd60007ffe0ff */
[----:B------:R-:W-:Y:S02]  /*02e0*/  @!P1 IMAD.IADD R6, R6, 0x1, -R15 ;  /* 0x0000000106069824 */ /* 0x000fe400078e0a0f */
[----:B------:R-:W-:Y:S01]  /*02f0*/  @!P1 VIADD R0, R0, 0x1 ;  /* 0x0000000100009836 */ /* 0x000fe20000000000 */
[----:B------:R-:W-:Y:S01]  /*0300*/  ISETP.NE.AND P1, PT, R2, RZ, PT ;  /* 0x000000ff0200720c */ /* 0x000fe20003f25270 */
[----:B------:R-:W2:Y:S01]  /*0310*/  F2I.FTZ.U32.TRUNC.NTZ R7, R7 ;  /* 0x0000000700077305 */ /* 0x000ea2000021f000 */
[----:B------:R-:W-:Y:S02]  /*0320*/  ISETP.GE.U32.AND P0, PT, R6, R15, PT ;  /* 0x0000000f0600720c */ /* 0x000fe40003f06070 */
[----:B------:R-:W-:-:S04]  /*0330*/  LOP3.LUT R6, R5, R2, RZ, 0x3c, !PT ;  /* 0x0000000205067212 */ /* 0x000fc800078e3cff */
[----:B------:R-:W-:Y:S01]  /*0340*/  ISETP.GE.AND P2, PT, R6, RZ, PT ;  /* 0x000000ff0600720c */ /* 0x000fe20003f46270 */
[----:B------:R-:W-:-:S06]  /*0350*/  HFMA2 R6, -RZ, RZ, 0, 0 ;  /* 0x00000000ff067431 */ /* 0x000fcc00000001ff */
[----:B------:R-:W-:Y:S02]  /*0360*/  @P0 VIADD R0, R0, 0x1 ;  /* 0x0000000100000836 */ /* 0x000fe40000000000 */
[----:B--2---:R-:W-:-:S04]  /*0370*/  IMAD.MOV R15, RZ, RZ, -R7 ;  /* 0x000000ffff0f7224 */ /* 0x004fc800078e0a07 */
[----:B------:R-:W-:Y:S01]  /*0380*/  @!P2 IMAD.MOV R0, RZ, RZ, -R0 ;  /* 0x000000ffff00a224 */ /* 0x000fe200078e0a00 */
[----:B------:R-:W-:Y:S01]  /*0390*/  @!P1 LOP3.LUT R0, RZ, R2, RZ, 0x33, !PT ;  /* 0x00000002ff009212 */ /* 0x000fe200078e33ff */
[----:B------:R-:W-:-:S03]  /*03a0*/  IMAD R15, R15, R18, RZ ;  /* 0x000000120f0f7224 */ /* 0x000fc600078e02ff */
[----:B------:R-:W-:Y:S01]  /*03b0*/  IABS R14, R0 ;  /* 0x00000000000e7213 */ /* 0x000fe20000000000 */
[----:B------:R-:W-:-:S04]  /*03c0*/  IMAD.HI.U32 R6, R7, R15, R6 ;  /* 0x0000000f07067227 */ /* 0x000fc800078e0006 */
[----:B------:R-:W-:-:S04]  /*03d0*/  IMAD.MOV.U32 R7, RZ, RZ, R14 ;  /* 0x000000ffff077224 */ /* 0x000fc800078e000e */
[----:B------:R-:W-:-:S04]  /*03e0*/  IMAD.HI.U32 R6, R6, R7, RZ ;  /* 0x0000000706067227 */ /* 0x000fc800078e00ff */
[----:B------:R-:W-:-:S04]  /*03f0*/  IMAD.MOV R14, RZ, RZ, -R6 ;  /* 0x000000ffff0e7224 */ /* 0x000fc800078e0a06 */
[----:B------:R-:W-:-:S05]  /*0400*/  IMAD R7, R18, R14, R7 ;  /* 0x0000000e12077224 */ /* 0x000fca00078e0207 */
[----:B------:R-:W-:-:S13]  /*0410*/  ISETP.GT.U32.AND P1, PT, R18, R7, PT ;  /* 0x000000071200720c */ /* 0x000fda0003f24070 */
[----:B------:R-:W-:Y:S02]  /*0420*/  @!P1 IMAD.IADD R7, R7, 0x1, -R18 ;  /* 0x0000000107079824 */ /* 0x000fe400078e0a12 */
[----:B------:R-:W-:Y:S01]  /*0430*/  @!P1 VIADD R6, R6, 0x1 ;  /* 0x0000000106069836 */ /* 0x000fe20000000000 */
[----:B------:R-:W-:Y:S02]  /*0440*/  ISETP.NE.AND P1, PT, R3, RZ, PT ;  /* 0x000000ff0300720c */ /* 0x000fe40003f25270 */
[----:B------:R-:W-:Y:S02]  /*0450*/  ISETP.GE.U32.AND P0, PT, R7, R18, PT ;  /* 0x000000120700720c */ /* 0x000fe40003f06070 */
[----:B------:R-:W-:-:S04]  /*0460*/  LOP3.LUT R7, R0, R3, RZ, 0x3c, !PT ;  /* 0x0000000300077212 */ /* 0x000fc800078e3cff */
[----:B------:R-:W-:-:S07]  /*0470*/  ISETP.GE.AND P2, PT, R7, RZ, PT ;  /* 0x000000ff0700720c */ /* 0x000fce0003f46270 */
[----:B------:R-:W-:-:S05]  /*0480*/  @P0 IADD3 R6, PT, PT, R6, 0x1, RZ ;  /* 0x0000000106060810 */ /* 0x000fca0007ffe0ff */
[----:B------:R-:W-:Y:S02]  /*0490*/  IMAD.MOV.U32 R15, RZ, RZ, R6 ;  /* 0x000000ffff0f7224 */ /* 0x000fe400078e0006 */
[----:B------:R-:W-:Y:S02]  /*04a0*/  IMAD.MOV R6, RZ, RZ, -R0 ;  /* 0x000000ffff067224 */ /* 0x000fe400078e0a00 */
[----:B------:R-:W-:Y:S01]  /*04b0*/  @!P2 IMAD.MOV R15, RZ, RZ, -R15 ;  /* 0x000000ffff0fa224 */ /* 0x000fe200078e0a0f */
[----:B------:R-:W-:Y:S01]  /*04c0*/  @!P1 LOP3.LUT R15, RZ, R3, RZ, 0x33, !PT ;  /* 0x00000003ff0f9212 */ /* 0x000fe200078e33ff */
[----:B------:R-:W-:-:S04]  /*04d0*/  IMAD R16, R2, R6, R5 ;  /* 0x0000000602107224 */ /* 0x000fc800078e0205 */
[----:B------:R-:W-:-:S04]  /*04e0*/  IMAD.MOV R7, RZ, RZ, -R15 ;  /* 0x000000ffff077224 */ /* 0x000fc800078e0a0f */
        /* <DEDUP_REMOVED lines=8> */
[----:B------:R-:W-:-:S04]  /*0570*/  IADD3 R6, PT, PT, R15, R17, R16 ;  /* 0x000000110f067210 */ /* 0x000fc80007ffe010 */
[----:B------:R-:W-:-:S04]  /*0580*/  LEA.HI R7, R6, R6, RZ, 0x1 ;  /* 0x0000000606077211 */ /* 0x000fc800078f08ff */
[----:B------:R-:W-:-:S04]  /*0590*/  LOP3.LUT R7, R7, 0xfffffffe, RZ, 0xc0, !PT ;  /* 0xfffffffe07077812 */ /* 0x000fc800078ec0ff */
[----:B------:R-:W-:-:S04]  /*05a0*/  IADD3 R7, PT, PT, R6, -R7, RZ ;  /* 0x8000000706077210 */ /* 0x000fc80007ffe0ff */
[----:B------:R-:W-:-:S13]  /*05b0*/  ISETP.NE.AND P0, PT, R7, UR9, PT ;  /* 0x0000000907007c0c */ /* 0x000fda000bf05270 */
[----:B------:R-:W-:Y:S05]  /*05c0*/  @!P0 BRA `(.L_x_232) ;  /* 0x00000004007c8947 */ /* 0x000fea0003800000 */
[CC--:B------:R-:W-:Y:S02]  /*05d0*/  IMAD R6, R15.reuse, R3.reuse, R3 ;  /* 0x000000030f067224 */ /* 0x0c0fe400078e0203 */
[----:B------:R-:W-:Y:S02]  /*05e0*/  VIADD R14, R15, 0xffffffff ;  /* 0xffffffff0f0e7836 */ /* 0x000fe40000000000 */
[----:B------:R-:W-:Y:S02]  /*05f0*/  IMAD.IADD R7, R17, 0x1, R6 ;  /* 0x0000000111077824 */ /* 0x000fe400078e0206 */
[----:B------:R-:W-:Y:S01]  /*0600*/  IMAD R15, R14, R3, R17 ;  /* 0x000000030e0f7224 */ /* 0x000fe200078e0211 */
[--C-:B------:R-:W-:Y:S01]  /*0610*/  SHF.R.S32.HI R14, RZ, 0x1f, R16.reuse ;  /* 0x0000001fff0e7819 */ /* 0x100fe20000011410 */
[-C--:B------:R-:W-:Y:S02]  /*0620*/  IMAD R17, R0, R2.reuse, RZ ;  /* 0x0000000200117224 */ /* 0x080fe400078e02ff */
[----:B------:R-:W-:-:S02]  /*0630*/  IMAD R7, R7, R2, R16 ;  /* 0x0000000207077224 */ /* 0x000fc400078e0210 */
[-C--:B------:R-:W-:Y:S01]  /*0640*/  IMAD R15, R15, R2.reuse, R16 ;  /* 0x000000020f0f7224 */ /* 0x080fe200078e0210 */
[----:B------:R-:W-:Y:S01]  /*0650*/  IADD3 R21, PT, PT, R16, R2, R17 ;  /* 0x0000000210157210 */ /* 0x000fe20007ffe011 */
[----:B------:R-:W-:Y:S02]  /*0660*/  VIADD R31, R0, 0xffffffff ;  /* 0xffffffff001f7836 */ /* 0x000fe40000000000 */
[----:B------:R-:W-:-:S04]  /*0670*/  IMAD.WIDE R6, R7, 0x4, R12 ;  /* 0x0000000407067825 */ /* 0x000fc800078e020c */
[----:B------:R-:W-:Y:S01]  /*0680*/  IMAD.WIDE R18, R15, 0x4, R12 ;  /* 0x000000040f127825 */ /* 0x000fe200078e020c */
[----:B------:R2:W3:Y:S03]  /*0690*/  LDG.E R0, desc[UR10][R6.64] ;  /* 0x0000000a06007981 */ /* 0x0004e6000c1e1900 */
[----:B------:R-:W-:Y:S01]  /*06a0*/  IMAD R31, R31, R2, R16 ;  /* 0x000000021f1f7224 */ /* 0x000fe200078e0210 */
[----:B------:R-:W-:Y:S01]  /*06b0*/  IADD3 R16, P0, PT, R16, R17, RZ ;  /* 0x0000001110107210 */ /* 0x000fe20007f1e0ff */
[--C-:B------:R-:W-:Y:S01]  /*06c0*/  IMAD.WIDE R20, R21, 0x4, R12.reuse ;  /* 0x0000000415147825 */ /* 0x100fe200078e020c */
[----:B------:R4:W3:Y:S02]  /*06d0*/  LDG.E R25, desc[UR10][R18.64] ;  /* 0x0000000a12197981 */ /* 0x0008e4000c1e1900 */
[----:B------:R-:W-:Y:S01]  /*06e0*/  LEA.HI.X.SX32 R17, R17, R14, 0x1, P0 ;  /* 0x0000000e11117211 */ /* 0x000fe200000f0eff */
[----:B------:R-:W-:Y:S01]  /*06f0*/  IMAD.WIDE R14, R31, 0x4, R12 ;  /* 0x000000041f0e7825 */ /* 0x000fe200078e020c */
[C---:B0-----:R-:W-:Y:S01]  /*0700*/  LEA R22, P0, R16.reuse, UR12, 0x2 ;  /* 0x0000000c10167c11 */ /* 0x041fe2000f8010ff */
[----:B------:R-:W5:Y:S03]  /*0710*/  LDG.E R21, desc[UR10][R20.64] ;  /* 0x0000000a14157981 */ /* 0x000f66000c1e1900 */
[----:B------:R-:W-:Y:S01]  /*0720*/  LEA.HI.X R23, R16, UR13, R17, 0x2, P0 ;  /* 0x0000000d10177c11 */ /* 0x000fe200080f1411 */
[----:B------:R-:W5:Y:S04]  /*0730*/  LDG.E R27, desc[UR10][R14.64] ;  /* 0x0000000a0e1b7981 */ /* 0x000f68000c1e1900 */
[----:B------:R-:W5:Y:S04]  /*0740*/  LDG.E R29, desc[UR10][R22.64+0x4] ;  /* 0x0000040a161d7981 */ /* 0x000f68000c1e1900 */
[----:B------:R-:W5:Y:S01]  /*0750*/  LDG.E R33, desc[UR10][R22.64+-0x4] ;  /* 0xfffffc0a16217981 */ /* 0x000f62000c1e1900 */
[----:B------:R-:W4:Y:S01]  /*0760*/  MUFU.RCP64H R17, 6 ;  /* 0x4018000000117908 */ /* 0x000f220000001800 */
[----:B--2---:R-:W-:Y:S01]  /*0770*/  IMAD.MOV.U32 R6, RZ, RZ, 0x0 ;  /* 0x00000000ff067424 */ /* 0x004fe200078e00ff */
[----:B------:R-:W-:Y:S01]  /*0780*/  MOV R7, 0x40180000 ;  /* 0x4018000000077802 */ /* 0x000fe20000000f00 */
[----:B------:R-:W-:-:S06]  /*0790*/  IMAD.MOV.U32 R16, RZ, RZ, 0x1 ;  /* 0x00000001ff107424 */ /* 0x000fcc00078e00ff */
[----:B----4-:R-:W-:-:S08]  /*07a0*/  DFMA R18, R16, -R6, 1 ;  /* 0x3ff000001012742b */ /* 0x010fd00000000806 */
[----:B------:R-:W-:-:S08]  /*07b0*/  DFMA R18, R18, R18, R18 ;  /* 0x000000121212722b */ /* 0x000fd00000000012 */
[----:B------:R-:W-:-:S08]  /*07c0*/  DFMA R16, R16, R18, R16 ;  /* 0x000000121010722b */ /* 0x000fd00000000010 */
[----:B------:R-:W-:-:S08]  /*07d0*/  DFMA R6, R16, -R6, 1 ;  /* 0x3ff000001006742b */ /* 0x000fd00000000806 */
[----:B------:R-:W-:Y:S01]  /*07e0*/  DFMA R6, R16, R6, R16 ;  /* 0x000000061006722b */ /* 0x000fe20000000010 */
[----:B------:R-:W-:Y:S01]  /*07f0*/  BSSY.RECONVERGENT B1, `(.L_x_233) ;  /* 0x0000016000017945 */ /* 0x000fe20003800200 */
[----:B---3--:R-:W-:-:S04]  /*0800*/  FADD R0, R0, R25 ;  /* 0x0000001900007221 */ /* 0x008fc80000000000 */
[----:B-----5:R-:W-:-:S04]  /*0810*/  FADD R0, R0, R21 ;  /* 0x0000001500007221 */ /* 0x020fc80000000000 */
[----:B------:R-:W-:-:S04]  /*0820*/  FADD R0, R0, R27 ;  /* 0x0000001b00007221 */ /* 0x000fc80000000000 */
[----:B------:R-:W-:-:S04]  /*0830*/  FADD R0, R0, R29 ;  /* 0x0000001d00007221 */ /* 0x000fc80000000000 */
[----:B------:R-:W-:-:S04]  /*0840*/  FADD R0, R0, R33 ;  /* 0x0000002100007221 */ /* 0x000fc80000000000 */
[----:B------:R-:W0:Y:S02]  /*0850*/  F2F.F64.F32 R18, R0 ;  /* 0x0000000000127310 */ /* 0x000e240000201800 */
[----:B0-----:R-:W-:-:S08]  /*0860*/  DMUL R16, R18, R6 ;  /* 0x0000000612107228 */ /* 0x001fd00000000000 */
[----:B------:R-:W-:-:S08]  /*0870*/  DFMA R20, R16, -6, R18 ;  /* 0xc01800001014782b */ /* 0x000fd00000000012 */
[----:B------:R-:W-:Y:S01]  /*0880*/  DFMA R16, R6, R20, R16 ;  /* 0x000000140610722b */ /* 0x000fe20000000010 */
[----:B------:R-:W-:-:S09]  /*0890*/  FSETP.GEU.AND P1, PT, |R19|, 6.5827683646048100446e-37, PT ;  /* 0x036000001300780b */ /* 0x000fd20003f2e200 */
[----:B------:R-:W-:-:S05]  /*08a0*/  FFMA R6, RZ, 2.375, R17 ;  /* 0x40180000ff067823 */ /* 0x000fca0000000011 */
[----:B------:R-:W-:Y:S01]  /*08b0*/  FSETP.GT.AND P0, PT, |R6|, 1.469367938527859385e-39, PT ;  /* 0x001000000600780b */ /* 0x000fe20003f04200 */
[----:B------:R-:W-:Y:S02]  /*08c0*/  IMAD.MOV.U32 R6, RZ, RZ, RZ ;  /* 0x000000ffff067224 */ /* 0x000fe400078e00ff */
[----:B------:R-:W-:-:S10]  /*08d0*/  IMAD.MOV.U32 R7, RZ, RZ, 0x40180000 ;  /* 0x40180000ff077424 */ /* 0x000fd400078e00ff */
[----:B------:R-:W-:Y:S05]  /*08e0*/  @P0 BRA P1, `(.L_x_234) ;  /* 0x0000000000180947 */ /* 0x000fea0000800000 */
[----:B------:R-:W-:Y:S01]  /*08f0*/  IMAD.MOV.U32 R20, RZ, RZ, R18 ;  /* 0x000000ffff147224 */ /* 0x000fe200078e0012 */
[----:B------:R-:W-:Y:S02]  /*0900*/  MOV R21, R19 ;  /* 0x0000001300157202 */ /* 0x000fe40000000f00 */
[----:B------:R-:W-:-:S07]  /*0910*/  MOV R0, 0x930 ;  /* 0x0000093000007802 */ /* 0x000fce0000000f00 */
[----:B-1----:R-:W-:Y:S05]  /*0920*/  CALL.REL.NOINC `($__internal_5_$__cuda_sm20_div_rn_f64_full) ;  /* 0x0000000000b87944 */ /* 0x002fea0003c00000 */
[----:B------:R-:W-:Y:S02]  /*0930*/  IMAD.MOV.U32 R16, RZ, RZ, R24 ;  /* 0x000000ffff107224 */ /* 0x000fe400078e0018 */
[----:B------:R-:W-:-:S07]  /*0940*/  IMAD.MOV.U32 R17, RZ, RZ, R25 ;  /* 0x000000ffff117224 */ /* 0x000fce00078e0019 */
.L_x_234:
[----:B------:R-:W-:Y:S05]  /*0950*/  BSYNC.RECONVERGENT B1 ;  /* 0x0000000000017941 */ /* 0x000fea0003800200 */
.L_x_233:
[----:B------:R-:W-:-:S04]  /*0960*/  IMAD.IADD R31, R31, 0x1, R2 ;  /* 0x000000011f1f7824 */ /* 0x000fc800078e0202 */
[----:B------:R-:W-:-:S06]  /*0970*/  IMAD.WIDE R20, R31, 0x4, R10 ;  /* 0x000000041f147825 */ /* 0x000fcc00078e020a */
[----:B------:R-:W2:Y:S01]  /*0980*/  LDG.E R21, desc[UR10][R20.64] ;  /* 0x0000000a14157981 */ /* 0x000ea2000c1e1900 */
[----:B------:R-:W-:-:S05]  /*0990*/  IMAD.WIDE R14, R2, 0x4, R14 ;  /* 0x00000004020e7825 */ /* 0x000fca00078e020e */
[----:B------:R-:W3:Y:S01]  /*09a0*/  LDG.E R0, desc[UR10][R14.64] ;  /* 0x0000000a0e007981 */ /* 0x000ee2000c1e1900 */
[----:B------:R-:W0:Y:S01]  /*09b0*/  MUFU.RCP64H R23, 6 ;  /* 0x4018000000177908 */ /* 0x000e220000001800 */
[----:B------:R-:W-:Y:S01]  /*09c0*/  IMAD.MOV.U32 R18, RZ, RZ, 0x0 ;  /* 0x00000000ff127424 */ /* 0x000fe200078e00ff */
[----:B------:R-:W-:Y:S01]  /*09d0*/  MOV R19, 0x40180000 ;  /* 0x4018000000137802 */ /* 0x000fe20000000f00 */
[----:B------:R-:W-:Y:S01]  /*09e0*/  IMAD.MOV.U32 R22, RZ, RZ, 0x1 ;  /* 0x00000001ff167424 */ /* 0x000fe200078e00ff */
[----:B------:R-:W-:Y:S05]  /*09f0*/  BSSY.RECONVERGENT B1, `(.L_x_235) ;  /* 0x0000015000017945 */ /* 0x000fea0003800200 */
[----:B0-----:R-:W-:-:S08]  /*0a00*/  DFMA R24, R22, -R18, 1 ;  /* 0x3ff000001618742b */ /* 0x001fd00000000812 */
[----:B------:R-:W-:-:S08]  /*0a10*/  DFMA R24, R24, R24, R24 ;  /* 0x000000181818722b */ /* 0x000fd00000000018 */
[----:B------:R-:W-:-:S08]  /*0a20*/  DFMA R22, R22, R24, R22 ;  /* 0x000000181616722b */ /* 0x000fd00000000016 */
[----:B------:R-:W-:-:S08]  /*0a30*/  DFMA R18, R22, -R18, 1 ;  /* 0x3ff000001612742b */ /* 0x000fd00000000812 */
[----:B------:R-:W-:Y:S01]  /*0a40*/  DFMA R24, R22, R18, R22 ;  /* 0x000000121618722b */ /* 0x000fe20000000016 */
[----:B--2---:R-:W-:-:S04]  /*0a50*/  FMUL R26, R4, R21 ;  /* 0x00000015041a7220 */ /* 0x004fc80000400000 */
[----:B------:R-:W0:Y:S03]  /*0a60*/  F2F.F64.F32 R20, R26 ;  /* 0x0000001a00147310 */ /* 0x000e260000201800 */
[----:B0-----:R-:W-:Y:S01]  /*0a70*/  DMUL R18, R24, R20 ;  /* 0x0000001418127228 */ /* 0x001fe20000000000 */
[----:B------:R-:W-:-:S07]  /*0a80*/  FSETP.GEU.AND P1, PT, |R21|, 6.5827683646048100446e-37, PT ;  /* 0x036000001500780b */ /* 0x000fce0003f2e200 */
[----:B------:R-:W-:-:S08]  /*0a90*/  DFMA R22, R18, -6, R20 ;  /* 0xc01800001216782b */ /* 0x000fd00000000014 */
[----:B------:R-:W-:Y:S02]  /*0aa0*/  DFMA R18, R24, R22, R18 ;  /* 0x000000161812722b */ /* 0x000fe40000000012 */
[----:B---3--:R-:W0:Y:S08]  /*0ab0*/  F2F.F64.F32 R22, R0 ;  /* 0x0000000000167310 */ /* 0x008e300000201800 */
[----:B------:R-:W-:-:S05]  /*0ac0*/  FFMA R24, RZ, 2.375, R19 ;  /* 0x40180000ff187823 */ /* 0x000fca0000000013 */
[----:B------:R-:W-:Y:S01]  /*0ad0*/  FSETP.GT.AND P0, PT, |R24|, 1.469367938527859385e-39, PT ;  /* 0x001000001800780b */ /* 0x000fe20003f04200 */
[----:B0-----:R-:W-:-:S12]  /*0ae0*/  DADD R16, -R22, R16 ;  /* 0x0000000016107229 */ /* 0x001fd80000000110 */
[----:B------:R-:W-:Y:S05]  /*0af0*/  @P0 BRA P1, `(.L_x_236) ;  /* 0x0000000000100947 */ /* 0x000fea0000800000 */
[----:B------:R-:W-:-:S07]  /*0b00*/  MOV R0, 0xb20 ;  /* 0x00000b2000007802 */ /* 0x000fce0000000f00 */
[----:B-1----:R-:W-:Y:S05]  /*0b10*/  CALL.REL.NOINC `($__internal_5_$__cuda_sm20_div_rn_f64_full) ;  /* 0x00000000003c7944 */ /* 0x002fea0003c00000 */
[----:B------:R-:W-:Y:S02]  /*0b20*/  IMAD.MOV.U32 R18, RZ, RZ, R24 ;  /* 0x000000ffff127224 */ /* 0x000fe400078e0018 */
[----:B------:R-:W-:-:S07]  /*0b30*/  IMAD.MOV.U32 R19, RZ, RZ, R25 ;  /* 0x000000ffff137224 */ /* 0x000fce00078e0019 */
.L_x_236:
[----:B------:R-:W-:Y:S05]  /*0b40*/  BSYNC.RECONVERGENT B1 ;  /* 0x0000000000017941 */ /* 0x000fea0003800200 */
.L_x_235:
[----:B------:R-:W-:Y:S01]  /*0b50*/  DADD R16, R16, -R18 ;  /* 0x0000000010107229 */ /* 0x000fe20000000812 */
[----:B-1----:R-:W-:-:S09]  /*0b60*/  IMAD.WIDE R6, R31, 0x4, R8 ;  /* 0x000000041f067825 */ /* 0x002fd200078e0208 */
[----:B------:R-:W0:Y:S02]  /*0b70*/  F2F.F32.F64 R17, R16 ;  /* 0x0000001000117310 */ /* 0x000e240000301000 */
[----:B0-----:R2:W-:Y:S04]  /*0b80*/  STG.E desc[UR10][R6.64], R17 ;  /* 0x0000001106007986 */ /* 0x0015e8000c10190a */
[----:B------:R-:W3:Y:S02]  /*0b90*/  LDG.E R0, desc[UR10][R14.64] ;  /* 0x0000000a0e007981 */ /* 0x000ee4000c1e1900 */
[----:B---3--:R-:W-:-:S05]  /*0ba0*/  FFMA R19, R17, UR14, R0 ;  /* 0x0000000e11137c23 */ /* 0x008fca0008000000 */
[----:B------:R2:W-:Y:S02]  /*0bb0*/  STG.E desc[UR10][R14.64], R19 ;  /* 0x000000130e007986 */ /* 0x0005e4000c10190a */
.L_x_232:
[----:B0-----:R-:W-:Y:S05]  /*0bc0*/  BSYNC.RECONVERGENT B0 ;  /* 0x0000000000007941 */ /* 0x001fea0003800200 */
.L_x_231:
[----:B------:R-:W-:-:S05]  /*0bd0*/  VIADD R5, R5, UR7 ;  /* 0x0000000705057c36 */ /* 0x000fca0008000000 */
[----:B------:R-:W-:-:S13]  /*0be0*/  ISETP.GE.AND P0, PT, R5, UR15, PT ;  /* 0x0000000f05007c0c */ /* 0x000fda000bf06270 */
[----:B------:R-:W-:Y:S05]  /*0bf0*/  @!P0 BRA `(.L_x_237) ;  /* 0xfffffff4006c8947 */ /* 0x000fea000383ffff */
[----:B------:R-:W-:Y:S05]  /*0c00*/  EXIT ;  /* 0x000000000000794d */ /* 0x000fea0003800000 */
        .weak           $__internal_5_$__cuda_sm20_div_rn_f64_full
        .type           $__internal_5_$__cuda_sm20_div_rn_f64_full,@function
        .size           $__internal_5_$__cuda_sm20_div_rn_f64_full,(.L_x_249 - $__internal_5_$__cuda_sm20_div_rn_f64_full)
$__internal_5_$__cuda_sm20_div_rn_f64_full:
[C---:B------:R-:W-:Y:S01]  /*0c10*/  FSETP.GEU.AND P0, PT, |R7|.reuse, 1.469367938527859385e-39, PT ;  /* 0x001000000700780b */ /* 0x040fe20003f0e200 */
[----:B------:R-:W-:Y:S01]  /*0c20*/  IMAD.MOV.U32 R22, RZ, RZ, 0x1 ;  /* 0x00000001ff167424 */ /* 0x000fe200078e00ff */
[----:B------:R-:W-:Y:S01]  /*0c30*/  LOP3.LUT R18, R7, 0x800fffff, RZ, 0xc0, !PT ;  /* 0x800fffff07127812 */ /* 0x000fe200078ec0ff */
[----:B------:R-:W-:Y:S01]  /*0c40*/  IMAD.MOV.U32 R32, RZ, RZ, 0x1ca00000 ;  /* 0x1ca00000ff207424 */ /* 0x000fe200078e00ff */
[C---:B------:R-:W-:Y:S01]  /*0c50*/  FSETP.GEU.AND P2, PT, |R21|.reuse, 1.469367938527859385e-39, PT ;  /* 0x001000001500780b */ /* 0x040fe20003f4e200 */
[----:B------:R-:W-:Y:S01]  /*0c60*/  BSSY.RECONVERGENT B2, `(.L_x_238) ;  /* 0x0000052000027945 */ /* 0x000fe20003800200 */
[----:B------:R-:W-:Y:S02]  /*0c70*/  LOP3.LUT R19, R18, 0x3ff00000, RZ, 0xfc, !PT ;  /* 0x3ff0000012137812 */ /* 0x000fe400078efcff */
[----:B------:R-:W-:Y:S02]  /*0c80*/  MOV R18, R6 ;  /* 0x0000000600127202 */ /* 0x000fe40000000f00 */
[----:B------:R-:W-:-:S02]  /*0c90*/  LOP3.LUT R30, R21, 0x7ff00000, RZ, 0xc0, !PT ;  /* 0x7ff00000151e7812 */ /* 0x000fc400078ec0ff */
[----:B------:R-:W-:Y:S01]  /*0ca0*/  LOP3.LUT R33, R7, 0x7ff00000, RZ, 0xc0, !PT ;  /* 0x7ff0000007217812 */ /* 0x000fe200078ec0ff */
[----:B------:R-:W-:-:S03]  /*0cb0*/  @!P0 DMUL R18, R6, 8.98846567431157953865e+307 ;  /* 0x7fe0000006128828 */ /* 0x000fc60000000000 */
[C---:B------:R-:W-:Y:S02]  /*0cc0*/  ISETP.GE.U32.AND P1, PT, R30.reuse, R33, PT ;  /* 0x000000211e00720c */ /* 0x040fe40003f26070 */
[----:B------:R-:W-:Y:S01]  /*0cd0*/  @!P2 LOP3.LUT R25, R7, 0x7ff00000, RZ, 0xc0, !PT ;  /* 0x7ff000000719a812 */ /* 0x000fe200078ec0ff */
[----:B------:R-:W0:Y:S03]  /*0ce0*/  MUFU.RCP64H R23, R19 ;  /* 0x0000001300177308 */ /* 0x000e260000001800 */
[----:B------:R-:W-:Y:S02]  /*0cf0*/  @!P2 ISETP.GE.U32.AND P3, PT, R30, R25, PT ;  /* 0x000000191e00a20c */ /* 0x000fe40003f66070 */
[----:B------:R-:W-:Y:S02]  /*0d00*/  @!P0 LOP3.LUT R33, R19, 0x7ff00000, RZ, 0xc0, !PT ;  /* 0x7ff0000013218812 */ /* 0x000fe400078ec0ff */
[----:B------:R-:W-:-:S04]  /*0d10*/  @!P2 SEL R25, R32, 0x63400000, !P3 ;  /* 0x634000002019a807 */ /* 0x000fc80005800000 */
[----:B------:R-:W-:-:S04]  /*0d20*/  @!P2 LOP3.LUT R28, R25, 0x80000000, R21, 0xf8, !PT ;  /* 0x80000000191ca812 */ /* 0x000fc800078ef815 */
[----:B------:R-:W-:Y:S01]  /*0d30*/  @!P2 LOP3.LUT R29, R28, 0x100000, RZ, 0xfc, !PT ;  /* 0x001000001c1da812 */ /* 0x000fe200078efcff */
[----:B------:R-:W-:Y:S01]  /*0d40*/  @!P2 IMAD.MOV.U32 R28, RZ, RZ, RZ ;  /* 0x000000ffff1ca224 */ /* 0x000fe200078e00ff */
[----:B0-----:R-:W-:-:S08]  /*0d50*/  DFMA R26, R22, -R18, 1 ;  /* 0x3ff00000161a742b */ /* 0x001fd00000000812 */
[----:B------:R-:W-:-:S08]  /*0d60*/  DFMA R26, R26, R26, R26 ;  /* 0x0000001a1a1a722b */ /* 0x000fd0000000001a */
[----:B------:R-:W-:Y:S01]  /*0d70*/  DFMA R26, R22, R26, R22 ;  /* 0x0000001a161a722b */ /* 0x000fe20000000016 */
[----:B------:R-:W-:Y:S01]  /*0d80*/  SEL R23, R32, 0x63400000, !P1 ;  /* 0x6340000020177807 */ /* 0x000fe20004800000 */
[----:B------:R-:W-:-:S03]  /*0d90*/  IMAD.MOV.U32 R22, RZ, RZ, R20 ;  /* 0x000000ffff167224 */ /* 0x000fc600078e0014 */
[----:B------:R-:W-:-:S03]  /*0da0*/  LOP3.LUT R23, R23, 0x800fffff, R21, 0xf8, !PT ;  /* 0x800fffff17177812 */ /* 0x000fc600078ef815 */
[----:B------:R-:W-:-:S03]  /*0db0*/  DFMA R24, R26, -R18, 1 ;  /* 0x3ff000001a18742b */ /* 0x000fc60000000812 */
[----:B------:R-:W-:-:S05]  /*0dc0*/  @!P2 DFMA R22, R22, 2, -R28 ;  /* 0x400000001616a82b */ /* 0x000fca000000081c */
[----:B------:R-:W-:-:S08]  /*0dd0*/  DFMA R24, R26, R24, R26 ;  /* 0x000000181a18722b */ /* 0x000fd0000000001a */
[----:B------:R-:W-:-:S08]  /*0de0*/  DMUL R26, R24, R22 ;  /* 0x00000016181a7228 */ /* 0x000fd00000000000 */
[----:B------:R-:W-:-:S08]  /*0df0*/  DFMA R28, R26, -R18, R22 ;  /* 0x800000121a1c722b */ /* 0x000fd00000000016 */
[----:B------:R-:W-:Y:S01]  /*0e00*/  DFMA R28, R24, R28, R26 ;  /* 0x0000001c181c722b */ /* 0x000fe2000000001a */
[----:B------:R-:W-:Y:S02]  /*0e10*/  MOV R26, R30 ;  /* 0x0000001e001a7202 */ /* 0x000fe40000000f00 */
[----:B------:R-:W-:-:S05]  /*0e20*/  @!P2 LOP3.LUT R26, R23, 0x7ff00000, RZ, 0xc0, !PT ;  /* 0x7ff00000171aa812 */ /* 0x000fca00078ec0ff */
[----:B------:R-:W-:-:S05]  /*0e30*/  VIADD R24, R26, 0xffffffff ;  /* 0xffffffff1a187836 */ /* 0x000fca0000000000 */
[----:B------:R-:W-:Y:S01]  /*0e40*/  ISETP.GT.U32.AND P0, PT, R24, 0x7feffffe, PT ;  /* 0x7feffffe1800780c */ /* 0x000fe20003f04070 */
[----:B------:R-:W-:-:S05]  /*0e50*/  VIADD R24, R33, 0xffffffff ;  /* 0xffffffff21187836 */ /* 0x000fca0000000000 */
[----:B------:R-:W-:-:S13]  /*0e60*/  ISETP.GT.U32.OR P0, PT, R24, 0x7feffffe, P0 ;  /* 0x7feffffe1800780c */ /* 0x000fda0000704470 */
[----:B------:R-:W-:Y:S05]  /*0e70*/  @P0 BRA `(.L_x_239) ;  /* 0x00000000006c0947 */ /* 0x000fea0003800000 */
[----:B------:R-:W-:-:S04]  /*0e80*/  LOP3.LUT R21, R7, 0x7ff00000, RZ, 0xc0, !PT ;  /* 0x7ff0000007157812 */ /* 0x000fc800078ec0ff */
[CC--:B------:R-:W-:Y:S02]  /*0e90*/  VIADDMNMX R20, R30.reuse, -R21.reuse, 0xb9600000, !PT ;  /* 0xb96000001e147446 */ /* 0x0c0fe40007800915 */
[----:B------:R-:W-:Y:S02]  /*0ea0*/  ISETP.GE.U32.AND P0, PT, R30, R21, PT ;  /* 0x000000151e00720c */ /* 0x000fe40003f06070 */
[----:B------:R-:W-:Y:S02]  /*0eb0*/  VIMNMX R20, PT, PT, R20, 0x46a00000, PT ;  /* 0x46a0000014147848 */ /* 0x000fe40003fe0100 */
[----:B------:R-:W-:-:S05]  /*0ec0*/  SEL R21, R32, 0x63400000, !P0 ;  /* 0x6340000020157807 */ /* 0x000fca0004000000 */
[----:B------:R-:W-:Y:S01]  /*0ed0*/  IMAD.IADD R26, R20, 0x1, -R21 ;  /* 0x00000001141a7824 */ /* 0x000fe200078e0a15 */
[----:B------:R-:W-:-:S03]  /*0ee0*/  MOV R20, RZ ;  /* 0x000000ff00147202 */ /* 0x000fc60000000f00 */
[----:B------:R-:W-:-:S06]  /*0ef0*/  VIADD R21, R26, 0x7fe00000 ;  /* 0x7fe000001a157836 */ /* 0x000fcc0000000000 */
[----:B------:R-:W-:-:S10]  /*0f00*/  DMUL R24, R28, R20 ;  /* 0x000000141c187228 */ /* 0x000fd40000000000 */
[----:B------:R-:W-:-:S13]  /*0f10*/  FSETP.GTU.AND P0, PT, |R25|, 1.469367938527859385e-39, PT ;  /* 0x001000001900780b */ /* 0x000fda0003f0c200 */
[----:B------:R-:W-:Y:S05]  /*0f20*/  @P0 BRA `(.L_x_240) ;  /* 0x0000000000940947 */ /* 0x000fea0003800000 */
[----:B------:R-:W-:Y:S01]  /*0f30*/  DFMA R22, R28, -R18, R22 ;  /* 0x800000121c16722b */ /* 0x000fe20000000016 */
[----:B------:R-:W-:-:S09]  /*0f40*/  IMAD.MOV.U32 R20, RZ, RZ, RZ ;  /* 0x000000ffff147224 */ /* 0x000fd200078e00ff */
[C---:B------:R-:W-:Y:S02]  /*0f50*/  FSETP.NEU.AND P0, PT, R23.reuse, RZ, PT ;  /* 0x000000ff1700720b */ /* 0x040fe40003f0d000 */
[----:B------:R-:W-:-:S04]  /*0f60*/  LOP3.LUT R27, R23, 0x80000000, R7, 0x48, !PT ;  /* 0x80000000171b7812 */ /* 0x000fc800078e4807 */
[----:B------:R-:W-:-:S07]  /*0f70*/  LOP3.LUT R21, R27, R21, RZ, 0xfc, !PT ;  /* 0x000000151b157212 */ /* 0x000fce00078efcff */
[----:B------:R-:W-:Y:S05]  /*0f80*/  @!P0 BRA `(.L_x_240) ;  /* 0x00000000007c8947 */ /* 0x000fea0003800000 */
[----:B------:R-:W-:Y:S01]  /*0f90*/  IMAD.MOV R19, RZ, RZ, -R26 ;  /* 0x000000ffff137224 */ /* 0x000fe200078e0a1a */
[----:B------:R-:W-:Y:S01]  /*0fa0*/  DMUL.RP R20, R28, R20 ;  /* 0x000000141c147228 */ /* 0x000fe20000008000 */
[----:B------:R-:W-:-:S06]  /*0fb0*/  IMAD.MOV.U32 R18, RZ, RZ, RZ ;  /* 0x000000ffff127224 */ /* 0x000fcc00078e00ff */
[----:B------:R-:W-:-:S03]  /*0fc0*/  DFMA R18, R24, -R18, R28 ;  /* 0x800000121812722b */ /* 0x000fc6000000001c */
[----:B------:R-:W-:-:S03]  /*0fd0*/  LOP3.LUT R27, R21, R27, RZ, 0x3c, !PT ;  /* 0x0000001b151b7212 */ /* 0x000fc600078e3cff */
[----:B------:R-:W-:-:S04]  /*0fe0*/  IADD3 R18, PT, PT, -R26, -0x43300000, RZ ;  /* 0xbcd000001a127810 */ /* 0x000fc80007ffe1ff */
[----:B------:R-:W-:-:S04]  /*0ff0*/  FSETP.NEU.AND P0, PT, |R19|, R18, PT ;  /* 0x000000121300720b */ /* 0x000fc80003f0d200 */
[----:B------:R-:W-:Y:S02]  /*1000*/  FSEL R24, R20, R24, !P0 ;  /* 0x0000001814187208 */ /* 0x000fe40004000000 */
[----:B------:R-:W-:Y:S01]  /*1010*/  FSEL R25, R27, R25, !P0 ;  /* 0x000000191b197208 */ /* 0x000fe20004000000 */
[----:B------:R-:W-:Y:S06]  /*1020*/  BRA `(.L_x_240) ;  /* 0x0000000000547947 */ /* 0x000fec0003800000 */
.L_x_239:
        /* <DEDUP_REMOVED lines=12> */
[----:B------:R-:W-:Y:S02]  /*10f0*/  @!P0 IMAD.MOV.U32 R24, RZ, RZ, RZ ;  /* 0x000000ffff188224 */ /* 0x000fe400078e00ff */
[----:B------:R-:W-:Y:S02]  /*1100*/  @P0 IMAD.MOV.U32 R24, RZ, RZ, RZ ;  /* 0x000000ffff180224 */ /* 0x000fe400078e00ff */
[----:B------:R-:W-:Y:S01]  /*1110*/  @P0 IMAD.MOV.U32 R25, RZ, RZ, R18 ;  /* 0x000000ffff190224 */ /* 0x000fe200078e0012 */
[----:B------:R-:W-:Y:S06]  /*1120*/  BRA `(.L_x_240) ;  /* 0x0000000000147947 */ /* 0x000fec0003800000 */
.L_x_242:
[----:B------:R-:W-:Y:S01]  /*1130*/  LOP3.LUT R25, R7, 0x80000, RZ, 0xfc, !PT ;  /* 0x0008000007197812 */ /* 0x000fe200078efcff */
[----:B------:R-:W-:Y:S01]  /*1140*/  IMAD.MOV.U32 R24, RZ, RZ, R6 ;  /* 0x000000ffff187224 */ /* 0x000fe200078e0006 */
[----:B------:R-:W-:Y:S06]  /*1150*/  BRA `(.L_x_240) ;  /* 0x0000000000087947 */ /* 0x000fec0003800000 */
.L_x_241:
[----:B------:R-:W-:Y:S02]  /*1160*/  LOP3.LUT R25, R21, 0x80000, RZ, 0xfc, !PT ;  /* 0x0008000015197812 */ /* 0x000fe400078efcff */
[----:B------:R-:W-:-:S07]  /*1170*/  MOV R24, R20 ;  /* 0x0000001400187202 */ /* 0x000fce0000000f00 */
.L_x_240:
[----:B------:R-:W-:Y:S05]  /*1180*/  BSYNC.RECONVERGENT B2 ;  /* 0x0000000000027941 */ /* 0x000fea0003800200 */
.L_x_238:
[----:B------:R-:W-:Y:S02]  /*1190*/  IMAD.MOV.U32 R18, RZ, RZ, R0 ;  /* 0x000000ffff127224 */ /* 0x000fe400078e0000 */
[----:B------:R-:W-:-:S04]  /*11a0*/  IMAD.MOV.U32 R19, RZ, RZ, 0x0 ;  /* 0x00000000ff137424 */ /* 0x000fc800078e00ff */
[----:B------:R-:W-:Y:S05]  /*11b0*/  RET.REL.NODEC R18 `(_Z20poisson_solve_1it_cuiiiiiiiiPfS_S_ffi) ;  /* 0xffffffec12907950 */ /* 0x000fea0003c3ffff */
.L_x_243:
        /* <DEDUP_REMOVED lines=12> */
.L_x_249:


//--------------------- .nv.shared.reserved.0     --------------------------
	.section	.nv.shared.reserved.0,"aw",@nobits
	.weak		__nv_reservedSMEM_offset_0_alias
	.size		__nv_reservedSMEM_offset_0_alias, 0, 64
	.other		__nv_reservedSMEM_offset_0_alias,@"STO_CUDA_RESERVED_SHARED STV_DEFAULT"
__nv_reservedSMEM_offset_0_alias:
	.zero		0
	.zero		64


//--------------------- .nv.constant0._Z12update_ne_cuiiiPfS_S_f --------------------------
	.section	.nv.constant0._Z12update_ne_cuiiiPfS_S_f,"a",@progbits
	.sectionflags	@""
	.align	4
.nv.constant0._Z12update_ne_cuiiiPfS_S_f:
	.zero		940


//--------------------- .nv.constant0._Z9sum_ne_cuiiiPfS_ --------------------------
	.section	.nv.constant0._Z9sum_ne_cuiiiPfS_,"a",@progbits
	.sectionflags	@""
	.align	4
.nv.constant0._Z9sum_ne_cuiiiPfS_:
	.zero		928


//--------------------- .nv.constant0._Z16after_poisson_cuiiiiPfS_S_S_S_S_S_S_S_S_S_S_S_S_S_S_S_S_S_S_S_S_S_S_S_S_S_S_S_fffffffffffffffffffffffffffffffS_ --------------------------
	.section	.nv.constant0._Z16after_poisson_cuiiiiPfS_S_S_S_S_S_S_S_S_S_S_S_S_S_S_S_S_S_S_S_S_S_S_S_S_S_S_S_fffffffffffffffffffffffffffffffS_,"a",@progbits
	.sectionflags	@""
	.align	4
.nv.constant0._Z16after_poisson_cuiiiiPfS_S_S_S_S_S_S_S_S_S_S_S_S_S_S_S_S_S_S_S_S_S_S_S_S_S_S_S_fffffffffffffffffffffffffffffffS_:
	.zero		1280


//--------------------- .nv.constant0._Z17before_poisson_cuiiiiPfS_S_S_S_S_S_S_S_S_S_S_S_S_S_S_S_S_S_S_S_S_S_S_S_S_S_fffffffffffffffffffffffffffffff --------------------------
	.section	.nv.constant0._Z17before_poisson_cuiiiiPfS_S_S_S_S_S_S_S_S_S_S_S_S_S_S_S_S_S_S_S_S_S_S_S_S_S_fffffffffffffffffffffffffffffff,"a",@progbits
	.sectionflags	@""
	.align	4
.nv.constant0._Z17before_poisson_cuiiiiPfS_S_S_S_S_S_S_S_S_S_S_S_S_S_S_S_S_S_S_S_S_S_S_S_S_S_fffffffffffffffffffffffffffffff:
	.zero		1252


//--------------------- .nv.constant0._Z20poisson_solve_1it_cuiiiiiiiiPfS_S_ffi --------------------------
	.section	.nv.constant0._Z20poisson_solve_1it_cuiiiiiiiiPfS_S_ffi,"a",@progbits
	.sectionflags	@""
	.align	4
.nv.constant0._Z20poisson_solve_1it_cuiiiiiiiiPfS_S_ffi:
	.zero		964


//--------------------- SYMBOLS --------------------------

	.type		.nv.reservedSmem.offset0,@object
	.size		.nv.reservedSmem.offset0,0x4
